	.target	sm_90a

	.elftype	@"ET_EXEC"


//--------------------- .note.nv.tkinfo           --------------------------
	.section	.note.nv.tkinfo,"",@"SHT_NOTE"
	.sectionflags	@"SHF_NOTE_NV_TKINFO"
	.tkinfo
        /*0018*/ 	.word	0x00000002
        /*0030*/ 	.string	""
        /*0030*/ 	.string	"ptxas"
        /*0030*/ 	.string	"Cuda compilation tools, release 13.0, V13.0.88"
        /*0030*/ 	.string	"Build cuda_13.0.r13.0/compiler.36424714_0"
        /*0030*/ 	.string	"-arch sm_90a -m 64 "



//--------------------- .note.nv.cuinfo           --------------------------
	.section	.note.nv.cuinfo,"",@"SHT_NOTE"
	.sectionflags	@"SHF_NOTE_NV_CUINFO"
        /*0018*/ 	.short	0x0002
        /*001a*/ 	.short	0x005a
        /*001c*/ 	.short	0x0082
	.zero		2


//--------------------- .nv.info                  --------------------------
	.section	.nv.info,"",@"SHT_CUDA_INFO"
	.align	4


	//----- nvinfo : EIATTR_REGCOUNT
	.align		4
        /*0000*/ 	.byte	0x04, 0x2f
        /*0002*/ 	.short	(.L_15 - .L_14)
	.align		4
.L_14:
        /*0004*/ 	.word	index@(_ZN7cutlass13device_kernelINS_4gemm6kernel13GemmUniversalIN4cute5tupleIJiiiiEEENS1_10collective13CollectiveMmaINS1_34MainloopSm90TmaGmmaWarpSpecializedILi4ENS5_IJNS4_1CILi2EEENSA_ILi1EEESC_EEENS1_35KernelTmaWarpSpecializedCooperativeEEENS5_IJNSA_ILi512EEENSA_ILi384EEENSA_ILi32EEEEEENS_10bfloat16_tENS5_IJlSC_lEEESK_SL_NS4_8TiledMMAINS4_8MMA_AtomIJNS4_4SM904GMMA28MMA_64x192x16_F32BF16BF16_SSILNSP_5MajorE0ELSR_0ELNSP_7ScaleInE1ELSS_1EEEEEENS4_6LayoutISD_NS5_IJSC_NSA_ILi0EEESW_EEEEENS5_IJNS4_10UnderscoreESZ_SZ_EEEEENS4_13SM90_TMA_LOADENS4_14ComposedLayoutINS4_7SwizzleILi2ELi4ELi3EEENS4_18smem_ptr_flag_bitsILi16EEENSV_INS5_IJNSA_ILi8EEESI_EEENS5_IJSI_SC_EEEEEEEvNS4_8identityENS4_23SM90_TMA_LOAD_MULTICASTES1C_vS1D_EENS_8epilogue10collective6detail29Sm90TmaWarpSpecializedAdapterINS1H_15DefaultEpilogueISK_SL_SL_NS1G_6thread17LinearCombinationISK_Li1EffLNS1L_9ScaleType4KindE0ELNS_15FloatRoundStyleE2ESK_EENS1_15EpilogueDefaultEEEEEvvEEEEvNT_6ParamsE)
        /*0008*/ 	.word	0x000000a8


	//----- nvinfo : EIATTR_FRAME_SIZE
	.align		4
.L_15:
        /*000c*/ 	.byte	0x04, 0x11
        /*000e*/ 	.short	(.L_17 - .L_16)
	.align		4
.L_16:
        /*0010*/ 	.word	index@(_ZN7cutlass13device_kernelINS_4gemm6kernel13GemmUniversalIN4cute5tupleIJiiiiEEENS1_10collective13CollectiveMmaINS1_34MainloopSm90TmaGmmaWarpSpecializedILi4ENS5_IJNS4_1CILi2EEENSA_ILi1EEESC_EEENS1_35KernelTmaWarpSpecializedCooperativeEEENS5_IJNSA_ILi512EEENSA_ILi384EEENSA_ILi32EEEEEENS_10bfloat16_tENS5_IJlSC_lEEESK_SL_NS4_8TiledMMAINS4_8MMA_AtomIJNS4_4SM904GMMA28MMA_64x192x16_F32BF16BF16_SSILNSP_5MajorE0ELSR_0ELNSP_7ScaleInE1ELSS_1EEEEEENS4_6LayoutISD_NS5_IJSC_NSA_ILi0EEESW_EEEEENS5_IJNS4_10UnderscoreESZ_SZ_EEEEENS4_13SM90_TMA_LOADENS4_14ComposedLayoutINS4_7SwizzleILi2ELi4ELi3EEENS4_18smem_ptr_flag_bitsILi16EEENSV_INS5_IJNSA_ILi8EEESI_EEENS5_IJSI_SC_EEEEEEEvNS4_8identityENS4_23SM90_TMA_LOAD_MULTICASTES1C_vS1D_EENS_8epilogue10collective6detail29Sm90TmaWarpSpecializedAdapterINS1H_15DefaultEpilogueISK_SL_SL_NS1G_6thread17LinearCombinationISK_Li1EffLNS1L_9ScaleType4KindE0ELNS_15FloatRoundStyleE2ESK_EENS1_15EpilogueDefaultEEEEEvvEEEEvNT_6ParamsE)
        /*0014*/ 	.word	0x00001ac0


	//----- nvinfo : EIATTR_MIN_STACK_SIZE
	.align		4
.L_17:
        /*0018*/ 	.byte	0x04, 0x12
        /*001a*/ 	.short	(.L_19 - .L_18)
	.align		4
.L_18:
        /*001c*/ 	.word	index@(_ZN7cutlass13device_kernelINS_4gemm6kernel13GemmUniversalIN4cute5tupleIJiiiiEEENS1_10collective13CollectiveMmaINS1_34MainloopSm90TmaGmmaWarpSpecializedILi4ENS5_IJNS4_1CILi2EEENSA_ILi1EEESC_EEENS1_35KernelTmaWarpSpecializedCooperativeEEENS5_IJNSA_ILi512EEENSA_ILi384EEENSA_ILi32EEEEEENS_10bfloat16_tENS5_IJlSC_lEEESK_SL_NS4_8TiledMMAINS4_8MMA_AtomIJNS4_4SM904GMMA28MMA_64x192x16_F32BF16BF16_SSILNSP_5MajorE0ELSR_0ELNSP_7ScaleInE1ELSS_1EEEEEENS4_6LayoutISD_NS5_IJSC_NSA_ILi0EEESW_EEEEENS5_IJNS4_10UnderscoreESZ_SZ_EEEEENS4_13SM90_TMA_LOADENS4_14ComposedLayoutINS4_7SwizzleILi2ELi4ELi3EEENS4_18smem_ptr_flag_bitsILi16EEENSV_INS5_IJNSA_ILi8EEESI_EEENS5_IJSI_SC_EEEEEEEvNS4_8identityENS4_23SM90_TMA_LOAD_MULTICASTES1C_vS1D_EENS_8epilogue10collective6detail29Sm90TmaWarpSpecializedAdapterINS1H_15DefaultEpilogueISK_SL_SL_NS1G_6thread17LinearCombinationISK_Li1EffLNS1L_9ScaleType4KindE0ELNS_15FloatRoundStyleE2ESK_EENS1_15EpilogueDefaultEEEEEvvEEEEvNT_6ParamsE)
        /*0020*/ 	.word	0x00001ac0
.L_19:


//--------------------- .nv.compat                --------------------------
	.section	.nv.compat,"",@"SHT_CUDA_COMPAT_INFO"
	.align	4
        /*0000*/ 	.byte	0x02, 0x09, 0x01, 0x00, 0x02, 0x02, 0x04, 0x00, 0x02, 0x05, 0x05, 0x00, 0x03, 0x07, 0x01, 0x01
        /*0010*/ 	.byte	0x02, 0x03, 0x01, 0x00, 0x02, 0x06, 0x01, 0x00, 0x04, 0x0b, 0x08, 0x00, 0x00, 0x00, 0x00, 0x00
        /*0020*/ 	.byte	0x00, 0x00, 0x00, 0x00


//--------------------- .nv.info._ZN7cutlass13device_kernelINS_4gemm6kernel13GemmUniversalIN4cute5tupleIJiiiiEEENS1_10collective13CollectiveMmaINS1_34MainloopSm90TmaGmmaWarpSpecializedILi4ENS5_IJNS4_1CILi2EEENSA_ILi1EEESC_EEENS1_35KernelTmaWarpSpecializedCooperativeEEENS5_IJNSA_ILi512EEENSA_ILi384EEENSA_ILi32EEEEEENS_10bfloat16_tENS5_IJlSC_lEEESK_SL_NS4_8TiledMMAINS4_8MMA_AtomIJNS4_4SM904GMMA28MMA_64x192x16_F32BF16BF16_SSILNSP_5MajorE0ELSR_0ELNSP_7ScaleInE1ELSS_1EEEEEENS4_6LayoutISD_NS5_IJSC_NSA_ILi0EEESW_EEEEENS5_IJNS4_10UnderscoreESZ_SZ_EEEEENS4_13SM90_TMA_LOADENS4_14ComposedLayoutINS4_7SwizzleILi2ELi4ELi3EEENS4_18smem_ptr_flag_bitsILi16EEENSV_INS5_IJNSA_ILi8EEESI_EEENS5_IJSI_SC_EEEEEEEvNS4_8identityENS4_23SM90_TMA_LOAD_MULTICASTES1C_vS1D_EENS_8epilogue10collective6detail29Sm90TmaWarpSpecializedAdapterINS1H_15DefaultEpilogueISK_SL_SL_NS1G_6thread17LinearCombinationISK_Li1EffLNS1L_9ScaleType4KindE0ELNS_15FloatRoundStyleE2ESK_EENS1_15EpilogueDefaultEEEEEvvEEEEvNT_6ParamsE --------------------------
	.section	.nv.info._ZN7cutlass13device_kernelINS_4gemm6kernel13GemmUniversalIN4cute5tupleIJiiiiEEENS1_10collective13CollectiveMmaINS1_34MainloopSm90TmaGmmaWarpSpecializedILi4ENS5_IJNS4_1CILi2EEENSA_ILi1EEESC_EEENS1_35KernelTmaWarpSpecializedCooperativeEEENS5_IJNSA_ILi512EEENSA_ILi384EEENSA_ILi32EEEEEENS_10bfloat16_tENS5_IJlSC_lEEESK_SL_NS4_8TiledMMAINS4_8MMA_AtomIJNS4_4SM904GMMA28MMA_64x192x16_F32BF16BF16_SSILNSP_5MajorE0ELSR_0ELNSP_7ScaleInE1ELSS_1EEEEEENS4_6LayoutISD_NS5_IJSC_NSA_ILi0EEESW_EEEEENS5_IJNS4_10UnderscoreESZ_SZ_EEEEENS4_13SM90_TMA_LOADENS4_14ComposedLayoutINS4_7SwizzleILi2ELi4ELi3EEENS4_18smem_ptr_flag_bitsILi16EEENSV_INS5_IJNSA_ILi8EEESI_EEENS5_IJSI_SC_EEEEEEEvNS4_8identityENS4_23SM90_TMA_LOAD_MULTICASTES1C_vS1D_EENS_8epilogue10collective6detail29Sm90TmaWarpSpecializedAdapterINS1H_15DefaultEpilogueISK_SL_SL_NS1G_6thread17LinearCombinationISK_Li1EffLNS1L_9ScaleType4KindE0ELNS_15FloatRoundStyleE2ESK_EENS1_15EpilogueDefaultEEEEEvvEEEEvNT_6ParamsE,"",@"SHT_CUDA_INFO"
	.sectionflags	@""
	.align	4


	//----- nvinfo : EIATTR_CUDA_API_VERSION
	.align		4
        /*0000*/ 	.byte	0x04, 0x37
        /*0002*/ 	.short	(.L_21 - .L_20)
.L_20:
        /*0004*/ 	.word	0x00000082


	//----- nvinfo : EIATTR_KPARAM_INFO
	.align		4
.L_21:
        /*0008*/ 	.byte	0x04, 0x17
        /*000a*/ 	.short	(.L_23 - .L_22)
.L_22:
        /*000c*/ 	.word	0x00000000
        /*0010*/ 	.short	0x0000
        /*0012*/ 	.short	0x0070
        /*0014*/ 	.byte	0x00, 0xf0, 0x01, 0x10


	//----- nvinfo : EIATTR_SPARSE_MMA_MASK
	.align		4
.L_23:
        /*0018*/ 	.byte	0x03, 0x50
        /*001a*/ 	.short	0x0000


	//----- nvinfo : EIATTR_MAXREG_COUNT
	.align		4
        /*001c*/ 	.byte	0x03, 0x1b
        /*001e*/ 	.short	0x00a8


	//----- nvinfo : EIATTR_NUM_BARRIERS
	.align		4
        /*0020*/ 	.byte	0x02, 0x4c
        /*0022*/ 	.byte	0x01
	.zero		1


	//----- nvinfo : EIATTR_EXTERNS
	.align		4
        /*0024*/ 	.byte	0x04, 0x0f
        /*0026*/ 	.short	(.L_25 - .L_24)


	//   ....[0]....
	.align		4
.L_24:
        /*0028*/ 	.word	index@(__assertfail)


	//----- nvinfo : EIATTR_ANNOTATIONS
	.align		4
.L_25:
        /*002c*/ 	.byte	0x04, 0x55
        /*002e*/ 	.short	(.L_27 - .L_26)


	//   ....[0]....
.L_26:
        /*0030*/ 	.word	0x00000001
        /*0034*/ 	.byte	0x40, 0x07, 0x00, 0x00, 0x01, 0x00, 0x00, 0x00, 0x20, 0x08, 0x00, 0x00, 0x01, 0x00, 0x00, 0x00
        /* <DEDUP_REMOVED lines=2573> */
        /*a114*/ 	.byte	0x90, 0x0c, 0x05, 0x00


	//----- nvinfo : EIATTR_MERCURY_ISA_VERSION
	.align		4
.L_27:
        /*a118*/ 	.byte	0x03, 0x5f
        /*a11a*/ 	.short	0x0101


	//----- nvinfo : EIATTR_INT_WARP_WIDE_INSTR_OFFSETS
	.align		4
        /*a11c*/ 	.byte	0x04, 0x31
        /*a11e*/ 	.short	(.L_29 - .L_28)


	//   ....[0]....
.L_28:
        /*a120*/ 	.word	0x00000570


	//   ....[1]....
        /*a124*/ 	.word	0x00000580


	//   ....[2]....
        /*a128*/ 	.word	0x000006e0


	//----- nvinfo : EIATTR_COOP_GROUP_MASK_REGIDS
	.align		4
.L_29:
        /*a12c*/ 	.byte	0x04, 0x29
        /*a12e*/ 	.short	(.L_31 - .L_30)


	//   ....[0]....
.L_30:
        /*a130*/ 	.word	0xffffffff


	//   ....[1]....
        /*a134*/ 	.word	0xffffffff


	//   ....[2]....
        /*a138*/ 	.word	0xffffffff


	//   ....[3]....
        /*a13c*/ 	.word	0xffffffff


	//   ....[4]....
        /*a140*/ 	.word	0xffffffff


	//   ....[5]....
        /*a144*/ 	.word	0xffffffff


	//----- nvinfo : EIATTR_COOP_GROUP_INSTR_OFFSETS
	.align		4
.L_31:
        /*a148*/ 	.byte	0x04, 0x28
        /*a14a*/ 	.short	(.L_33 - .L_32)


	//   ....[0]....
.L_32:
        /*a14c*/ 	.word	0x00000070


	//   ....[1]....
        /*a150*/ 	.word	0x00000080


	//   ....[2]....
        /*a154*/ 	.word	0x000001a0


	//   ....[3]....
        /*a158*/ 	.word	0x000003d0


	//   ....[4]....
        /*a15c*/ 	.word	0x00000860


	//   ....[5]....
        /*a160*/ 	.word	0x00001430


	//----- nvinfo : EIATTR_REG_RECONFIG
	.align		4
.L_33:
        /*a164*/ 	.byte	0x01, 0x54
	.zero		2


	//----- nvinfo : EIATTR_SYSCALL_OFFSETS
	.align		4
        /*a168*/ 	.byte	0x04, 0x46
        /*a16a*/ 	.short	(.L_35 - .L_34)


	//   ....[0]....
.L_34:
        /*a16c*/ 	.word	0x000015e0


	//----- nvinfo : EIATTR_MBARRIER_INSTR_OFFSETS
	.align		4
.L_35:
        /*a170*/ 	.byte	0x04, 0x39
        /*a172*/ 	.short	(.L_37 - .L_36)


	//   ....[0]....
.L_36:
        /*a174*/ 	.word	0x00000320
        /*a178*/ 	.word	0x000000ff
        /*a17c*/ 	.word	0x00000000
        /*a180*/ 	.short	0x0100
        /*a182*/ 	.byte	0x08
	.zero		1


	//   ....[1]....
        /*a184*/ 	.word	0x00000330
        /*a188*/ 	.word	0x000000ff
        /*a18c*/ 	.word	0x00000020
        /*a190*/ 	.short	0x0100
        /*a192*/ 	.byte	0x08
	.zero		1


	//   ....[2]....
        /*a194*/ 	.word	0x00000340
        /*a198*/ 	.word	0x000000ff
        /*a19c*/ 	.word	0x00000008
        /*a1a0*/ 	.short	0x0100
        /*a1a2*/ 	.byte	0x08
	.zero		1


	//   ....[3]....
        /*a1a4*/ 	.word	0x00000350
        /*a1a8*/ 	.word	0x000000ff
        /*a1ac*/ 	.word	0x00000028
        /*a1b0*/ 	.short	0x0100
        /*a1b2*/ 	.byte	0x08
	.zero		1


	//   ....[4]....
        /*a1b4*/ 	.word	0x00000360
        /*a1b8*/ 	.word	0x000000ff
        /*a1bc*/ 	.word	0x00000010
        /*a1c0*/ 	.short	0x0100
        /*a1c2*/ 	.byte	0x08
	.zero		1


	//   ....[5]....
        /*a1c4*/ 	.word	0x00000370
        /*a1c8*/ 	.word	0x000000ff
        /*a1cc*/ 	.word	0x00000030
        /*a1d0*/ 	.short	0x0100
        /*a1d2*/ 	.byte	0x08
	.zero		1


	//   ....[6]....
        /*a1d4*/ 	.word	0x00000380
        /*a1d8*/ 	.word	0x000000ff
        /*a1dc*/ 	.word	0x00000018
        /*a1e0*/ 	.short	0x0100
        /*a1e2*/ 	.byte	0x08
	.zero		1


	//   ....[7]....
        /*a1e4*/ 	.word	0x00000390
        /*a1e8*/ 	.word	0x000000ff
        /*a1ec*/ 	.word	0x00000038
        /*a1f0*/ 	.short	0x0100
        /*a1f2*/ 	.byte	0x08
	.zero		1


	//   ....[8]....
        /*a1f4*/ 	.word	0x00000760
        /*a1f8*/ 	.word	0x000000ff
        /*a1fc*/ 	.word	0x00000050
        /*a200*/ 	.short	0x0100
        /*a202*/ 	.byte	0x06
	.zero		1


	//   ....[9]....
        /*a204*/ 	.word	0x000007b0
        /*a208*/ 	.word	0x000000ff
        /*a20c*/ 	.word	0x00000058
        /*a210*/ 	.short	0x0100
        /*a212*/ 	.byte	0x06
	.zero		1


	//   ....[10]....
        /*a214*/ 	.word	0x00001680
        /*a218*/ 	.word	0x00000003
        /*a21c*/ 	.word	0x00000000
        /*a220*/ 	.short	0x010a
        /*a222*/ 	.byte	0x3f
	.zero		1


	//   ....[11]....
        /*a224*/ 	.word	0x000016c0
        /*a228*/ 	.word	0x00000003
        /*a22c*/ 	.word	0x00000000
        /*a230*/ 	.short	0x010a
        /*a232*/ 	.byte	0x3f
	.zero		1


	//   ....[12]....
        /*a234*/ 	.word	0x0000b9c0
        /*a238*/ 	.word	0x000000ff
        /*a23c*/ 	.word	0x00000000
        /*a240*/ 	.short	0x010a
        /*a242*/ 	.byte	0x08
	.zero		1


	//   ....[13]....
        /*a244*/ 	.word	0x0000ba00
        /*a248*/ 	.word	0x000000ff
        /*a24c*/ 	.word	0x00000000
        /*a250*/ 	.short	0x010a
        /*a252*/ 	.byte	0x08
	.zero		1


	//   ....[14]....
        /*a254*/ 	.word	0x00017e00
        /*a258*/ 	.word	0x00000004
        /*a25c*/ 	.word	0x00000000
        /*a260*/ 	.short	0x0101
        /*a262*/ 	.byte	0x3f
	.zero		1


	//   ....[15]....
        /*a264*/ 	.word	0x00017ff0
        /*a268*/ 	.word	0x00000000
        /*a26c*/ 	.word	0x00000000
        /*a270*/ 	.short	0x0101
        /*a272*/ 	.byte	0x3f
	.zero		1


	//   ....[16]....
        /*a274*/ 	.word	0x000507e0
        /*a278*/ 	.word	0x0000000f
        /*a27c*/ 	.word	0x00000020
        /*a280*/ 	.short	0x010a
        /*a282*/ 	.byte	0x3f
	.zero		1


	//   ....[17]....
        /*a284*/ 	.word	0x00050c00
        /*a288*/ 	.word	0x00000002
        /*a28c*/ 	.word	0x00000058
        /*a290*/ 	.short	0x0101
        /*a292*/ 	.byte	0x3f
	.zero		1


	//   ....[18]....
        /*a294*/ 	.word	0x000513a0
        /*a298*/ 	.word	0x00000005
        /*a29c*/ 	.word	0x00000000
        /*a2a0*/ 	.short	0x010a
        /*a2a2*/ 	.byte	0x3f
	.zero		1


	//   ....[19]....
        /*a2a4*/ 	.word	0x00051430
        /*a2a8*/ 	.word	0x00000007
        /*a2ac*/ 	.word	0x00000000
        /*a2b0*/ 	.short	0x010a
        /*a2b2*/ 	.byte	0x3f
	.zero		1


	//   ....[20]....
        /*a2b4*/ 	.word	0x000514c0
        /*a2b8*/ 	.word	0x00000007
        /*a2bc*/ 	.word	0x00000000
        /*a2c0*/ 	.short	0x010a
        /*a2c2*/ 	.byte	0x3f
	.zero		1


	//   ....[21]....
        /*a2c4*/ 	.word	0x00051550
        /*a2c8*/ 	.word	0x00000003
        /*a2cc*/ 	.word	0x00000000
        /*a2d0*/ 	.short	0x010a
        /*a2d2*/ 	.byte	0x3f
	.zero		1


	//   ....[22]....
        /*a2d4*/ 	.word	0x000515b0
        /*a2d8*/ 	.word	0x00000003
        /*a2dc*/ 	.word	0x00000000
        /*a2e0*/ 	.short	0x010a
        /*a2e2*/ 	.byte	0x3f
	.zero		1


	//   ....[23]....
        /*a2e4*/ 	.word	0x00051610
        /*a2e8*/ 	.word	0x00000006
        /*a2ec*/ 	.word	0x00000000
        /*a2f0*/ 	.short	0x010a
        /*a2f2*/ 	.byte	0x3f
	.zero		1


	//   ....[24]....
        /*a2f4*/ 	.word	0x000516e0
        /*a2f8*/ 	.word	0x0000000f
        /*a2fc*/ 	.word	0x00000020
        /*a300*/ 	.short	0x010a
        /*a302*/ 	.byte	0x3f
	.zero		1


	//   ....[25]....
        /*a304*/ 	.word	0x000517b0
        /*a308*/ 	.word	0x00000005
        /*a30c*/ 	.word	0x00000000
        /*a310*/ 	.short	0x010a
        /*a312*/ 	.byte	0x3f
	.zero		1


	//   ....[26]....
        /*a314*/ 	.word	0x00051800
        /*a318*/ 	.word	0x00000007
        /*a31c*/ 	.word	0x00000000
        /*a320*/ 	.short	0x010a
        /*a322*/ 	.byte	0x3f
	.zero		1


	//   ....[27]....
        /*a324*/ 	.word	0x00051850
        /*a328*/ 	.word	0x00000007
        /*a32c*/ 	.word	0x00000000
        /*a330*/ 	.short	0x010a
        /*a332*/ 	.byte	0x3f
	.zero		1


	//----- nvinfo : EIATTR_NUM_MBARRIERS
	.align		4
.L_37:
        /*a334*/ 	.byte	0x03, 0x38
        /*a336*/ 	.short	0x000a


	//----- nvinfo : EIATTR_EXIT_INSTR_OFFSETS
	.align		4
        /*a338*/ 	.byte	0x04, 0x1c
        /*a33a*/ 	.short	(.L_39 - .L_38)


	//   ....[0]....
.L_38:
        /*a33c*/ 	.word	0x00000ac0


	//   ....[1]....
        /*a340*/ 	.word	0x00001350


	//   ....[2]....
        /*a344*/ 	.word	0x0004fe70


	//   ....[3]....
        /*a348*/ 	.word	0x00050490


	//   ....[4]....
        /*a34c*/ 	.word	0x000515a0


	//----- nvinfo : EIATTR_MAX_THREADS
	.align		4
.L_39:
        /*a350*/ 	.byte	0x04, 0x05
        /*a352*/ 	.short	(.L_41 - .L_40)
.L_40:
        /*a354*/ 	.word	0x00000180
        /*a358*/ 	.word	0x00000001
        /*a35c*/ 	.word	0x00000001


	//----- nvinfo : EIATTR_CRS_STACK_SIZE
	.align		4
.L_41:
        /*a360*/ 	.byte	0x04, 0x1e
        /*a362*/ 	.short	(.L_43 - .L_42)
.L_42:
        /*a364*/ 	.word	0x00000000


	//----- nvinfo : EIATTR_CBANK_PARAM_SIZE
	.align		4
.L_43:
        /*a368*/ 	.byte	0x03, 0x19
        /*a36a*/ 	.short	0x0470


	//----- nvinfo : EIATTR_PARAM_CBANK
	.align		4
        /*a36c*/ 	.byte	0x04, 0x0a
        /*a36e*/ 	.short	(.L_45 - .L_44)
	.align		4
.L_44:
        /*a370*/ 	.word	index@(.nv.constant0._ZN7cutlass13device_kernelINS_4gemm6kernel13GemmUniversalIN4cute5tupleIJiiiiEEENS1_10collective13CollectiveMmaINS1_34MainloopSm90TmaGmmaWarpSpecializedILi4ENS5_IJNS4_1CILi2EEENSA_ILi1EEESC_EEENS1_35KernelTmaWarpSpecializedCooperativeEEENS5_IJNSA_ILi512EEENSA_ILi384EEENSA_ILi32EEEEEENS_10bfloat16_tENS5_IJlSC_lEEESK_SL_NS4_8TiledMMAINS4_8MMA_AtomIJNS4_4SM904GMMA28MMA_64x192x16_F32BF16BF16_SSILNSP_5MajorE0ELSR_0ELNSP_7ScaleInE1ELSS_1EEEEEENS4_6LayoutISD_NS5_IJSC_NSA_ILi0EEESW_EEEEENS5_IJNS4_10UnderscoreESZ_SZ_EEEEENS4_13SM90_TMA_LOADENS4_14ComposedLayoutINS4_7SwizzleILi2ELi4ELi3EEENS4_18smem_ptr_flag_bitsILi16EEENSV_INS5_IJNSA_ILi8EEESI_EEENS5_IJSI_SC_EEEEEEEvNS4_8identityENS4_23SM90_TMA_LOAD_MULTICASTES1C_vS1D_EENS_8epilogue10collective6detail29Sm90TmaWarpSpecializedAdapterINS1H_15DefaultEpilogueISK_SL_SL_NS1G_6thread17LinearCombinationISK_Li1EffLNS1L_9ScaleType4KindE0ELNS_15FloatRoundStyleE2ESK_EENS1_15EpilogueDefaultEEEEEvvEEEEvNT_6ParamsE)
        /*a374*/ 	.short	0x0210
        /*a376*/ 	.short	0x0470


	//----- nvinfo : EIATTR_SW_WAR
	.align		4
.L_45:
        /*a378*/ 	.byte	0x04, 0x36
        /*a37a*/ 	.short	(.L_47 - .L_46)
.L_46:
        /*a37c*/ 	.word	0x00000008
.L_47:


//--------------------- .nv.callgraph             --------------------------
	.section	.nv.callgraph,"",@"SHT_CUDA_CALLGRAPH"
	.align	4
	.sectionentsize	8
	.align		4
        /*0000*/ 	.word	0x00000000
	.align		4
        /*0004*/ 	.word	0xffffffff
	.align		4
        /*0008*/ 	.word	index@(_ZN7cutlass13device_kernelINS_4gemm6kernel13GemmUniversalIN4cute5tupleIJiiiiEEENS1_10collective13CollectiveMmaINS1_34MainloopSm90TmaGmmaWarpSpecializedILi4ENS5_IJNS4_1CILi2EEENSA_ILi1EEESC_EEENS1_35KernelTmaWarpSpecializedCooperativeEEENS5_IJNSA_ILi512EEENSA_ILi384EEENSA_ILi32EEEEEENS_10bfloat16_tENS5_IJlSC_lEEESK_SL_NS4_8TiledMMAINS4_8MMA_AtomIJNS4_4SM904GMMA28MMA_64x192x16_F32BF16BF16_SSILNSP_5MajorE0ELSR_0ELNSP_7ScaleInE1ELSS_1EEEEEENS4_6LayoutISD_NS5_IJSC_NSA_ILi0EEESW_EEEEENS5_IJNS4_10UnderscoreESZ_SZ_EEEEENS4_13SM90_TMA_LOADENS4_14ComposedLayoutINS4_7SwizzleILi2ELi4ELi3EEENS4_18smem_ptr_flag_bitsILi16EEENSV_INS5_IJNSA_ILi8EEESI_EEENS5_IJSI_SC_EEEEEEEvNS4_8identityENS4_23SM90_TMA_LOAD_MULTICASTES1C_vS1D_EENS_8epilogue10collective6detail29Sm90TmaWarpSpecializedAdapterINS1H_15DefaultEpilogueISK_SL_SL_NS1G_6thread17LinearCombinationISK_Li1EffLNS1L_9ScaleType4KindE0ELNS_15FloatRoundStyleE2ESK_EENS1_15EpilogueDefaultEEEEEvvEEEEvNT_6ParamsE)
	.align		4
        /*000c*/ 	.word	index@(__assertfail)
	.align		4
        /*0010*/ 	.word	0x00000000
	.align		4
        /*0014*/ 	.word	0xfffffffe
	.align		4
        /*0018*/ 	.word	0x00000000
	.align		4
        /*001c*/ 	.word	0xfffffffd
	.align		4
        /*0020*/ 	.word	0x00000000
	.align		4
        /*0024*/ 	.word	0xfffffffc


//--------------------- .nv.constant4             --------------------------
	.section	.nv.constant4,"a",@progbits
	.align	8
	.align		8
.nv.constant4:
        /*0000*/ 	.dword	__assertfail
	.align		8
        /*0008*/ 	.dword	__unnamed_1
	.align		8
        /*0010*/ 	.dword	_ZN39_INTERNAL_6fe50746_4_k_cu_3cbd64ee_46724cuda3std3__45__cpo5beginE
	.align		8
        /*0018*/ 	.dword	_ZN39_INTERNAL_6fe50746_4_k_cu_3cbd64ee_46724cuda3std3__45__cpo3endE
	.align		8
        /*0020*/ 	.dword	_ZN39_INTERNAL_6fe50746_4_k_cu_3cbd64ee_46724cuda3std3__45__cpo6cbeginE
	.align		8
        /*0028*/ 	.dword	_ZN39_INTERNAL_6fe50746_4_k_cu_3cbd64ee_46724cuda3std3__45__cpo4cendE
	.align		8
        /*0030*/ 	.dword	_ZN39_INTERNAL_6fe50746_4_k_cu_3cbd64ee_46724cuda3std3__441_GLOBAL__N__6fe50746_4_k_cu_3cbd64ee_46726ignoreE
	.align		8
        /*0038*/ 	.dword	_ZN39_INTERNAL_6fe50746_4_k_cu_3cbd64ee_46724cuda3std3__419piecewise_constructE
	.align		8
        /*0040*/ 	.dword	_ZN39_INTERNAL_6fe50746_4_k_cu_3cbd64ee_46724cuda3std3__48in_placeE
	.align		8
        /*0048*/ 	.dword	_ZN39_INTERNAL_6fe50746_4_k_cu_3cbd64ee_46724cuda3std6ranges3__45__cpo4swapE
	.align		8
        /*0050*/ 	.dword	_ZN39_INTERNAL_6fe50746_4_k_cu_3cbd64ee_46724cuda3std6ranges3__45__cpo9iter_moveE
	.align		8
        /*0058*/ 	.dword	_ZN39_INTERNAL_6fe50746_4_k_cu_3cbd64ee_46724cute7productE
	.align		8
        /*0060*/ 	.dword	_ZN39_INTERNAL_6fe50746_4_k_cu_3cbd64ee_46724cute1_E
	.align		8
        /*0068*/ 	.dword	$str$22
	.align		8
        /*0070*/ 	.dword	$str$23


//--------------------- .text._ZN7cutlass13device_kernelINS_4gemm6kernel13GemmUniversalIN4cute5tupleIJiiiiEEENS1_10collective13CollectiveMmaINS1_34MainloopSm90TmaGmmaWarpSpecializedILi4ENS5_IJNS4_1CILi2EEENSA_ILi1EEESC_EEENS1_35KernelTmaWarpSpecializedCooperativeEEENS5_IJNSA_ILi512EEENSA_ILi384EEENSA_ILi32EEEEEENS_10bfloat16_tENS5_IJlSC_lEEESK_SL_NS4_8TiledMMAINS4_8MMA_AtomIJNS4_4SM904GMMA28MMA_64x192x16_F32BF16BF16_SSILNSP_5MajorE0ELSR_0ELNSP_7ScaleInE1ELSS_1EEEEEENS4_6LayoutISD_NS5_IJSC_NSA_ILi0EEESW_EEEEENS5_IJNS4_10UnderscoreESZ_SZ_EEEEENS4_13SM90_TMA_LOADENS4_14ComposedLayoutINS4_7SwizzleILi2ELi4ELi3EEENS4_18smem_ptr_flag_bitsILi16EEENSV_INS5_IJNSA_ILi8EEESI_EEENS5_IJSI_SC_EEEEEEEvNS4_8identityENS4_23SM90_TMA_LOAD_MULTICASTES1C_vS1D_EENS_8epilogue10collective6detail29Sm90TmaWarpSpecializedAdapterINS1H_15DefaultEpilogueISK_SL_SL_NS1G_6thread17LinearCombinationISK_Li1EffLNS1L_9ScaleType4KindE0ELNS_15FloatRoundStyleE2ESK_EENS1_15EpilogueDefaultEEEEEvvEEEEvNT_6ParamsE --------------------------
	.section	.text._ZN7cutlass13device_kernelINS_4gemm6kernel13GemmUniversalIN4cute5tupleIJiiiiEEENS1_10collective13CollectiveMmaINS1_34MainloopSm90TmaGmmaWarpSpecializedILi4ENS5_IJNS4_1CILi2EEENSA_ILi1EEESC_EEENS1_35KernelTmaWarpSpecializedCooperativeEEENS5_IJNSA_ILi512EEENSA_ILi384EEENSA_ILi32EEEEEENS_10bfloat16_tENS5_IJlSC_lEEESK_SL_NS4_8TiledMMAINS4_8MMA_AtomIJNS4_4SM904GMMA28MMA_64x192x16_F32BF16BF16_SSILNSP_5MajorE0ELSR_0ELNSP_7ScaleInE1ELSS_1EEEEEENS4_6LayoutISD_NS5_IJSC_NSA_ILi0EEESW_EEEEENS5_IJNS4_10UnderscoreESZ_SZ_EEEEENS4_13SM90_TMA_LOADENS4_14ComposedLayoutINS4_7SwizzleILi2ELi4ELi3EEENS4_18smem_ptr_flag_bitsILi16EEENSV_INS5_IJNSA_ILi8EEESI_EEENS5_IJSI_SC_EEEEEEEvNS4_8identityENS4_23SM90_TMA_LOAD_MULTICASTES1C_vS1D_EENS_8epilogue10collective6detail29Sm90TmaWarpSpecializedAdapterINS1H_15DefaultEpilogueISK_SL_SL_NS1G_6thread17LinearCombinationISK_Li1EffLNS1L_9ScaleType4KindE0ELNS_15FloatRoundStyleE2ESK_EENS1_15EpilogueDefaultEEEEEvvEEEEvNT_6ParamsE,"ax",@progbits
	.align	128
.text._ZN7cutlass13device_kernelINS_4gemm6kernel13GemmUniversalIN4cute5tupleIJiiiiEEENS1_10collective13CollectiveMmaINS1_34MainloopSm90TmaGmmaWarpSpecializedILi4ENS5_IJNS4_1CILi2EEENSA_ILi1EEESC_EEENS1_35KernelTmaWarpSpecializedCooperativeEEENS5_IJNSA_ILi512EEENSA_ILi384EEENSA_ILi32EEEEEENS_10bfloat16_tENS5_IJlSC_lEEESK_SL_NS4_8TiledMMAINS4_8MMA_AtomIJNS4_4SM904GMMA28MMA_64x192x16_F32BF16BF16_SSILNSP_5MajorE0ELSR_0ELNSP_7ScaleInE1ELSS_1EEEEEENS4_6LayoutISD_NS5_IJSC_NSA_ILi0EEESW_EEEEENS5_IJNS4_10UnderscoreESZ_SZ_EEEEENS4_13SM90_TMA_LOADENS4_14ComposedLayoutINS4_7SwizzleILi2ELi4ELi3EEENS4_18smem_ptr_flag_bitsILi16EEENSV_INS5_IJNSA_ILi8EEESI_EEENS5_IJSI_SC_EEEEEEEvNS4_8identityENS4_23SM90_TMA_LOAD_MULTICASTES1C_vS1D_EENS_8epilogue10collective6detail29Sm90TmaWarpSpecializedAdapterINS1H_15DefaultEpilogueISK_SL_SL_NS1G_6thread17LinearCombinationISK_Li1EffLNS1L_9ScaleType4KindE0ELNS_15FloatRoundStyleE2ESK_EENS1_15EpilogueDefaultEEEEEvvEEEEvNT_6ParamsE:
        .type           _ZN7cutlass13device_kernelINS_4gemm6kernel13GemmUniversalIN4cute5tupleIJiiiiEEENS1_10collective13CollectiveMmaINS1_34MainloopSm90TmaGmmaWarpSpecializedILi4ENS5_IJNS4_1CILi2EEENSA_ILi1EEESC_EEENS1_35KernelTmaWarpSpecializedCooperativeEEENS5_IJNSA_ILi512EEENSA_ILi384EEENSA_ILi32EEEEEENS_10bfloat16_tENS5_IJlSC_lEEESK_SL_NS4_8TiledMMAINS4_8MMA_AtomIJNS4_4SM904GMMA28MMA_64x192x16_F32BF16BF16_SSILNSP_5MajorE0ELSR_0ELNSP_7ScaleInE1ELSS_1EEEEEENS4_6LayoutISD_NS5_IJSC_NSA_ILi0EEESW_EEEEENS5_IJNS4_10UnderscoreESZ_SZ_EEEEENS4_13SM90_TMA_LOADENS4_14ComposedLayoutINS4_7SwizzleILi2ELi4ELi3EEENS4_18smem_ptr_flag_bitsILi16EEENSV_INS5_IJNSA_ILi8EEESI_EEENS5_IJSI_SC_EEEEEEEvNS4_8identityENS4_23SM90_TMA_LOAD_MULTICASTES1C_vS1D_EENS_8epilogue10collective6detail29Sm90TmaWarpSpecializedAdapterINS1H_15DefaultEpilogueISK_SL_SL_NS1G_6thread17LinearCombinationISK_Li1EffLNS1L_9ScaleType4KindE0ELNS_15FloatRoundStyleE2ESK_EENS1_15EpilogueDefaultEEEEEvvEEEEvNT_6ParamsE,@function
        .size           _ZN7cutlass13device_kernelINS_4gemm6kernel13GemmUniversalIN4cute5tupleIJiiiiEEENS1_10collective13CollectiveMmaINS1_34MainloopSm90TmaGmmaWarpSpecializedILi4ENS5_IJNS4_1CILi2EEENSA_ILi1EEESC_EEENS1_35KernelTmaWarpSpecializedCooperativeEEENS5_IJNSA_ILi512EEENSA_ILi384EEENSA_ILi32EEEEEENS_10bfloat16_tENS5_IJlSC_lEEESK_SL_NS4_8TiledMMAINS4_8MMA_AtomIJNS4_4SM904GMMA28MMA_64x192x16_F32BF16BF16_SSILNSP_5MajorE0ELSR_0ELNSP_7ScaleInE1ELSS_1EEEEEENS4_6LayoutISD_NS5_IJSC_NSA_ILi0EEESW_EEEEENS5_IJNS4_10UnderscoreESZ_SZ_EEEEENS4_13SM90_TMA_LOADENS4_14ComposedLayoutINS4_7SwizzleILi2ELi4ELi3EEENS4_18smem_ptr_flag_bitsILi16EEENSV_INS5_IJNSA_ILi8EEESI_EEENS5_IJSI_SC_EEEEEEEvNS4_8identityENS4_23SM90_TMA_LOAD_MULTICASTES1C_vS1D_EENS_8epilogue10collective6detail29Sm90TmaWarpSpecializedAdapterINS1H_15DefaultEpilogueISK_SL_SL_NS1G_6thread17LinearCombinationISK_Li1EffLNS1L_9ScaleType4KindE0ELNS_15FloatRoundStyleE2ESK_EENS1_15EpilogueDefaultEEEEEvvEEEEvNT_6ParamsE,(.L_x_1599 - _ZN7cutlass13device_kernelINS_4gemm6kernel13GemmUniversalIN4cute5tupleIJiiiiEEENS1_10collective13CollectiveMmaINS1_34MainloopSm90TmaGmmaWarpSpecializedILi4ENS5_IJNS4_1CILi2EEENSA_ILi1EEESC_EEENS1_35KernelTmaWarpSpecializedCooperativeEEENS5_IJNSA_ILi512EEENSA_ILi384EEENSA_ILi32EEEEEENS_10bfloat16_tENS5_IJlSC_lEEESK_SL_NS4_8TiledMMAINS4_8MMA_AtomIJNS4_4SM904GMMA28MMA_64x192x16_F32BF16BF16_SSILNSP_5MajorE0ELSR_0ELNSP_7ScaleInE1ELSS_1EEEEEENS4_6LayoutISD_NS5_IJSC_NSA_ILi0EEESW_EEEEENS5_IJNS4_10UnderscoreESZ_SZ_EEEEENS4_13SM90_TMA_LOADENS4_14ComposedLayoutINS4_7SwizzleILi2ELi4ELi3EEENS4_18smem_ptr_flag_bitsILi16EEENSV_INS5_IJNSA_ILi8EEESI_EEENS5_IJSI_SC_EEEEEEEvNS4_8identityENS4_23SM90_TMA_LOAD_MULTICASTES1C_vS1D_EENS_8epilogue10collective6detail29Sm90TmaWarpSpecializedAdapterINS1H_15DefaultEpilogueISK_SL_SL_NS1G_6thread17LinearCombinationISK_Li1EffLNS1L_9ScaleType4KindE0ELNS_15FloatRoundStyleE2ESK_EENS1_15EpilogueDefaultEEEEEvvEEEEvNT_6ParamsE)
        .other          _ZN7cutlass13device_kernelINS_4gemm6kernel13GemmUniversalIN4cute5tupleIJiiiiEEENS1_10collective13CollectiveMmaINS1_34MainloopSm90TmaGmmaWarpSpecializedILi4ENS5_IJNS4_1CILi2EEENSA_ILi1EEESC_EEENS1_35KernelTmaWarpSpecializedCooperativeEEENS5_IJNSA_ILi512EEENSA_ILi384EEENSA_ILi32EEEEEENS_10bfloat16_tENS5_IJlSC_lEEESK_SL_NS4_8TiledMMAINS4_8MMA_AtomIJNS4_4SM904GMMA28MMA_64x192x16_F32BF16BF16_SSILNSP_5MajorE0ELSR_0ELNSP_7ScaleInE1ELSS_1EEEEEENS4_6LayoutISD_NS5_IJSC_NSA_ILi0EEESW_EEEEENS5_IJNS4_10UnderscoreESZ_SZ_EEEEENS4_13SM90_TMA_LOADENS4_14ComposedLayoutINS4_7SwizzleILi2ELi4ELi3EEENS4_18smem_ptr_flag_bitsILi16EEENSV_INS5_IJNSA_ILi8EEESI_EEENS5_IJSI_SC_EEEEEEEvNS4_8identityENS4_23SM90_TMA_LOAD_MULTICASTES1C_vS1D_EENS_8epilogue10collective6detail29Sm90TmaWarpSpecializedAdapterINS1H_15DefaultEpilogueISK_SL_SL_NS1G_6thread17LinearCombinationISK_Li1EffLNS1L_9ScaleType4KindE0ELNS_15FloatRoundStyleE2ESK_EENS1_15EpilogueDefaultEEEEEvvEEEEvNT_6ParamsE,@"STO_CUDA_ENTRY STV_DEFAULT"
_ZN7cutlass13device_kernelINS_4gemm6kernel13GemmUniversalIN4cute5tupleIJiiiiEEENS1_10collective13CollectiveMmaINS1_34MainloopSm90TmaGmmaWarpSpecializedILi4ENS5_IJNS4_1CILi2EEENSA_ILi1EEESC_EEENS1_35KernelTmaWarpSpecializedCooperativeEEENS5_IJNSA_ILi512EEENSA_ILi384EEENSA_ILi32EEEEEENS_10bfloat16_tENS5_IJlSC_lEEESK_SL_NS4_8TiledMMAINS4_8MMA_AtomIJNS4_4SM904GMMA28MMA_64x192x16_F32BF16BF16_SSILNSP_5MajorE0ELSR_0ELNSP_7ScaleInE1ELSS_1EEEEEENS4_6LayoutISD_NS5_IJSC_NSA_ILi0EEESW_EEEEENS5_IJNS4_10UnderscoreESZ_SZ_EEEEENS4_13SM90_TMA_LOADENS4_14ComposedLayoutINS4_7SwizzleILi2ELi4ELi3EEENS4_18smem_ptr_flag_bitsILi16EEENSV_INS5_IJNSA_ILi8EEESI_EEENS5_IJSI_SC_EEEEEEEvNS4_8identityENS4_23SM90_TMA_LOAD_MULTICASTES1C_vS1D_EENS_8epilogue10collective6detail29Sm90TmaWarpSpecializedAdapterINS1H_15DefaultEpilogueISK_SL_SL_NS1G_6thread17LinearCombinationISK_Li1EffLNS1L_9ScaleType4KindE0ELNS_15FloatRoundStyleE2ESK_EENS1_15EpilogueDefaultEEEEEvvEEEEvNT_6ParamsE:
[----:B------:R-:W0:Y:S02]  /*0000*/  LDC R1, c[0x0][0x28] ;  /* 0x00000a00ff017b82 */ /* 0x000e240000000800 */
[----:B0-----:R-:W-:Y:S01]  /*0010*/  VIADD R1, R1, 0xffffe540 ;  /* 0xffffe54001017836 */ /* 0x001fe20000000000 */
[----:B------:R-:W0:Y:S01]  /*0020*/  S2R R4, SR_TID.X ;  /* 0x0000000000047919 */ /* 0x000e220000002100 */
[----:B------:R-:W-:Y:S01]  /*0030*/  ELECT P0, URZ, PT ;  /* 0x00000000003f782f */ /* 0x000fe20003800000 */
[----:B------:R-:W-:Y:S01]  /*0040*/  BSSY B0, `(.L_x_0) ;  /* 0x0000015000007945 */ /* 0x000fe20003800000 */
[--C-:B0-----:R-:W-:Y:S02]  /*0050*/  SHF.R.U32.HI R0, RZ, 0x5, R4.reuse ;  /* 0x00000005ff007819 */ /* 0x101fe40000011604 */
[----:B------:R-:W-:-:S03]  /*0060*/  SHF.R.U32.HI R2, RZ, 0x7, R4 ;  /* 0x00000007ff027819 */ /* 0x000fc60000011604 */
[----:B------:R-:W0:Y:S04]  /*0070*/  SHFL.IDX PT, R3, R0, RZ, 0x1f ;  /* 0x00001fff00037589 */ /* 0x000e2800000e0000 */
[----:B------:R-:W1:Y:S01]  /*0080*/  SHFL.IDX PT, R2, R2, RZ, 0x1f ;  /* 0x00001fff02027589 */ /* 0x000e6200000e0000 */
[----:B0-----:R-:W-:Y:S02]  /*0090*/  R2UR UR9, R3 ;  /* 0x00000000030972ca */ /* 0x001fe400000e0000 */
[----:B-1----:R-:W-:-:S11]  /*00a0*/  R2UR UR5, R2 ;  /* 0x00000000020572ca */ /* 0x002fd600000e0000 */
[----:B------:R-:W-:Y:S02]  /*00b0*/  USHF.R.S32.HI UR4, URZ, 0x1f, UR9 ;  /* 0x0000001f3f047899 */ /* 0x000fe40008011409 */
[----:B------:R-:W-:Y:S02]  /*00c0*/  ISETP.NE.OR P0, PT, RZ, UR9, !P0 ;  /* 0x00000009ff007c0c */ /* 0x000fe4000c705670 */
[----:B------:R-:W-:-:S04]  /*00d0*/  ULEA.HI UR4, UR4, UR9, URZ, 0x2 ;  /* 0x0000000904047291 */ /* 0x000fc8000f8f103f */
[----:B------:R-:W-:-:S04]  /*00e0*/  ULOP3.LUT UR4, UR4, 0xfffffffc, URZ, 0xc0, !UPT ;  /* 0xfffffffc04047892 */ /* 0x000fc8000f8ec03f */
[----:B------:R-:W-:-:S03]  /*00f0*/  UIADD3 UR9, UR9, -UR4, URZ ;  /* 0x8000000409097290 */ /* 0x000fc6000fffe03f */
[----:B------:R-:W-:Y:S09]  /*0100*/  @P0 BRA `(.L_x_1) ;  /* 0x0000000000200947 */ /* 0x000ff20003800000 */
[----:B------:R-:W-:Y:S02]  /*0110*/  ULDC.64 UR6, c[0x0][0x198] ;  /* 0x0000660000067ab9 */ /* 0x000fe40000000a00 */
[----:B------:R-:W-:Y:S02]  /*0120*/  UIADD3 UR10, UP0, UR6, 0xf0, URZ ;  /* 0x000000f0060a7890 */ /* 0x000fe4000ff1e03f */
[----:B------:R-:W-:Y:S02]  /*0130*/  UIADD3 UR6, UP1, UR6, 0x1f0, URZ ;  /* 0x000001f006067890 */ /* 0x000fe4000ff3e03f */
[----:B------:R-:W-:Y:S02]  /*0140*/  UIADD3.X UR11, URZ, UR7, URZ, UP0, !UPT ;  /* 0x000000073f0b7290 */ /* 0x000fe400087fe43f */
[----:B------:R-:W-:-:S07]  /*0150*/  UIADD3.X UR7, URZ, UR7, URZ, UP1, !UPT ;  /* 0x000000073f077290 */ /* 0x000fce0008ffe43f */
[----:B------:R0:W-:Y:S02]  /*0160*/  UTMACCTL.PF [UR10] ;  /* 0x000000000a0079b9 */ /* 0x0001e40008040000 */
[----:B------:R0:W-:Y:S02]  /*0170*/  UTMACCTL.PF [UR6] ;  /* 0x00000000060079b9 */ /* 0x0001e40008040000 */
[----:B0-----:R-:W-:Y:S01]  /*0180*/  NOP ;  /* 0x0000000000007918 */ /* 0x001fe20000000000 */
.L_x_1:
[----:B------:R-:W-:Y:S05]  /*0190*/  BSYNC B0 ;  /* 0x0000000000007941 */ /* 0x000fea0003800000 */
.L_x_0:
[----:B------:R-:W0:Y:S01]  /*01a0*/  SHFL.IDX PT, R2, R0, RZ, 0x1f ;  /* 0x00001fff00027589 */ /* 0x000e2200000e0000 */
[----:B------:R-:W-:Y:S01]  /*01b0*/  UISETP.NE.AND UP0, UPT, UR9, 0x3, UPT ;  /* 0x000000030900788c */ /* 0x000fe2000bf05270 */
[----:B------:R-:W-:Y:S01]  /*01c0*/  ISETP.NE.AND P1, PT, RZ, UR5, PT ;  /* 0x00000005ff007c0c */ /* 0x000fe2000bf25270 */
[----:B------:R-:W-:Y:S02]  /*01d0*/  UIADD3 UR16, UR5, -0x1, URZ ;  /* 0xffffffff05107890 */ /* 0x000fe4000fffe03f */
[----:B------:R-:W-:Y:S02]  /*01e0*/  UISETP.EQ.OR UP0, UPT, UR9, URZ, !UP0 ;  /* 0x0000003f0900728c */ /* 0x000fe4000c702670 */
[----:B------:R-:W-:Y:S02]  /*01f0*/  UISETP.GE.U32.AND UP1, UPT, UR16, 0x2, UPT ;  /* 0x000000021000788c */ /* 0x000fe4000bf26070 */
[----:B------:R-:W-:-:S04]  /*0200*/  UISETP.EQ.AND UP0, UPT, UR5, URZ, UP0 ;  /* 0x0000003f0500728c */ /* 0x000fc80008702270 */
[----:B------:R-:W-:-:S04]  /*0210*/  USEL UR38, URZ, 0x1, !UP0 ;  /* 0x000000013f267887 */ /* 0x000fc8000c000000 */
[----:B------:R-:W-:Y:S01]  /*0220*/  USEL UR38, UR38, 0x2, UP1 ;  /* 0x0000000226267887 */ /* 0x000fe20008800000 */
[----:B0-----:R-:W-:-:S13]  /*0230*/  ISETP.NE.AND P0, PT, R2, RZ, PT ;  /* 0x000000ff0200720c */ /* 0x001fda0003f05270 */
[----:B------:R-:W-:Y:S05]  /*0240*/  @P0 BRA `(.L_x_2) ;  /* 0x0000000000580947 */ /* 0x000fea0003800000 */
[----:B------:R-:W0:Y:S01]  /*0250*/  S2UR UR8, SR_CgaCtaId ;  /* 0x00000000000879c3 */ /* 0x000e220000008800 */
[----:B------:R-:W-:Y:S01]  /*0260*/  UMOV UR4, 0x400 ;  /* 0x0000040000047882 */ /* 0x000fe20000000000 */
[----:B------:R-:W-:Y:S01]  /*0270*/  UMOV UR5, 0x1 ;  /* 0x0000000100057882 */ /* 0x000fe20000000000 */
[----:B------:R-:W-:Y:S01]  /*0280*/  UMOV UR6, 0x4 ;  /* 0x0000000400067882 */ /* 0x000fe20000000000 */
[----:B------:R-:W-:Y:S01]  /*0290*/  ELECT P0, URZ, PT ;  /* 0x00000000003f782f */ /* 0x000fe20003800000 */
[----:B------:R-:W-:-:S04]  /*02a0*/  UIADD3 UR6, -UR6, 0x100000, URZ ;  /* 0x0010000006067890 */ /* 0x000fc8000fffe13f */
[----:B------:R-:W-:Y:S02]  /*02b0*/  USHF.L.U32 UR7, UR6, 0xb, URZ ;  /* 0x0000000b06077899 */ /* 0x000fe4000800063f */
[----:B------:R-:W-:Y:S02]  /*02c0*/  USHF.L.U32 UR6, UR6, 0x1, URZ ;  /* 0x0000000106067899 */ /* 0x000fe4000800063f */
[----:B0-----:R-:W-:Y:S02]  /*02d0*/  ULEA UR8, UR8, UR4, 0x18 ;  /* 0x0000000408087291 */ /* 0x001fe4000f8ec03f */
[----:B------:R-:W-:-:S04]  /*02e0*/  UIADD3 UR4, -UR5, 0x100000, URZ ;  /* 0x0010000005047890 */ /* 0x000fc8000fffe13f */
[----:B------:R-:W-:Y:S02]  /*02f0*/  USHF.L.U32 UR5, UR4, 0xb, URZ ;  /* 0x0000000b04057899 */ /* 0x000fe4000800063f */
[----:B------:R-:W-:Y:S01]  /*0300*/  USHF.L.U32 UR4, UR4, 0x1, URZ ;  /* 0x0000000104047899 */ /* 0x000fe2000800063f */
[----:B------:R-:W0:Y:S11]  /*0310*/  FENCE.VIEW.ASYNC.S ;  /* 0x00000000000073c6 */ /* 0x000e360000000000 */
[----:B0-----:R0:W1:Y:S01]  /*0320*/  SYNCS.EXCH.64 URZ, [UR8], UR4 ;  /* 0x00000004083f75b2 */ /* 0x0010620008000100 */
[----:B------:R0:W2:Y:S01]  /*0330*/  SYNCS.EXCH.64 URZ, [UR8+0x20], UR6 ;  /* 0x00002006083f75b2 */ /* 0x0000a20008000100 */
[----:B------:R0:W3:Y:S01]  /*0340*/  SYNCS.EXCH.64 URZ, [UR8+0x8], UR4 ;  /* 0x00000804083f75b2 */ /* 0x0000e20008000100 */
[----:B------:R0:W4:Y:S01]  /*0350*/  SYNCS.EXCH.64 URZ, [UR8+0x28], UR6 ;  /* 0x00002806083f75b2 */ /* 0x0001220008000100 */
[----:B------:R0:W0:Y:S01]  /*0360*/  SYNCS.EXCH.64 URZ, [UR8+0x10], UR4 ;  /* 0x00001004083f75b2 */ /* 0x0000220008000100 */
[----:B------:R0:W0:Y:S01]  /*0370*/  SYNCS.EXCH.64 URZ, [UR8+0x30], UR6 ;  /* 0x00003006083f75b2 */ /* 0x0000220008000100 */
[----:B------:R0:W0:Y:S01]  /*0380*/  SYNCS.EXCH.64 URZ, [UR8+0x18], UR4 ;  /* 0x00001804083f75b2 */ /* 0x0000220008000100 */
[----:B------:R0:W0:Y:S01]  /*0390*/  SYNCS.EXCH.64 URZ, [UR8+0x38], UR6 ;  /* 0x00003806083f75b2 */ /* 0x0000220008000100 */
[----:B------:R-:W-:Y:S01]  /*03a0*/  NOP ;  /* 0x0000000000007918 */ /* 0x000fe20000000000 */
.L_x_2:
[----:B------:R-:W5:Y:S01]  /*03b0*/  S2UR UR13, SR_CTAID.X ;  /* 0x00000000000d79c3 */ /* 0x000f620000002500 */
[----:B------:R-:W-:Y:S01]  /*03c0*/  SHF.R.S32.HI R3, RZ, 0x1f, R4 ;  /* 0x0000001fff037819 */ /* 0x000fe20000011404 */
[----:B------:R5:W1:Y:S01]  /*03d0*/  SHFL.IDX PT, R6, R0, RZ, 0x1f ;  /* 0x00001fff00067589 */ /* 0x000a6200000e0000 */
[----:B0-----:R-:W-:Y:S01]  /*03e0*/  ULDC UR4, c[0x0][0x150] ;  /* 0x0000540000047ab9 */ /* 0x001fe20000000800 */
[----:B------:R-:W-:Y:S02]  /*03f0*/  ELECT P0, URZ, PT ;  /* 0x00000000003f782f */ /* 0x000fe40003800000 */
[----:B------:R-:W-:Y:S01]  /*0400*/  LEA.HI R3, R3, R4, RZ, 0x7 ;  /* 0x0000000403037211 */ /* 0x000fe200078f38ff */
[----:B------:R-:W-:Y:S01]  /*0410*/  ULDC UR5, c[0x0][0x154] ;  /* 0x0000550000057ab9 */ /* 0x000fe20000000800 */
[----:B------:R-:W-:Y:S01]  /*0420*/  SHF.R.S32.HI R7, RZ, 0x1f, R2 ;  /* 0x0000001fff077819 */ /* 0x000fe20000011402 */
[----:B------:R-:W0:Y:S01]  /*0430*/  S2UR UR10, SR_CTAID.Y ;  /* 0x00000000000a79c3 */ /* 0x000e220000002600 */
[----:B------:R-:W-:Y:S01]  /*0440*/  LOP3.LUT R3, R3, 0xffffff80, RZ, 0xc0, !PT ;  /* 0xffffff8003037812 */ /* 0x000fe200078ec0ff */
[----:B------:R-:W-:Y:S01]  /*0450*/  ULDC UR8, c[0x0][0x144] ;  /* 0x0000510000087ab9 */ /* 0x000fe20000000800 */
[----:B------:R-:W-:Y:S01]  /*0460*/  LEA.HI R7, R7, R2, RZ, 0x2 ;  /* 0x0000000207077211 */ /* 0x000fe200078f10ff */
[----:B------:R-:W-:Y:S01]  /*0470*/  NOP ;  /* 0x0000000000007918 */ /* 0x000fe20000000000 */
[----:B------:R-:W-:Y:S01]  /*0480*/  NOP ;  /* 0x0000000000007918 */ /* 0x000fe20000000000 */
[----:B------:R-:W-:Y:S01]  /*0490*/  IMAD.IADD R3, R4, 0x1, -R3 ;  /* 0x0000000104037824 */ /* 0x000fe200078e0a03 */
[----:B------:R-:W-:Y:S01]  /*04a0*/  LOP3.LUT R7, R7, 0x3ffffffc, RZ, 0xc0, !PT ;  /* 0x3ffffffc07077812 */ /* 0x000fe200078ec0ff */
[----:B------:R-:W-:-:S03]  /*04b0*/  ULDC UR11, c[0x0][0x148] ;  /* 0x00005200000b7ab9 */ /* 0x000fc60000000800 */
[----:B------:R-:W-:Y:S01]  /*04c0*/  SHF.R.S32.HI R4, RZ, 0x1f, R3 ;  /* 0x0000001fff047819 */ /* 0x000fe20000011403 */
[----:B------:R-:W-:-:S03]  /*04d0*/  IMAD.IADD R2, R2, 0x1, -R7 ;  /* 0x0000000102027824 */ /* 0x000fc600078e0a07 */
[----:B------:R-:W-:Y:S02]  /*04e0*/  LEA.HI R4, R4, R3, RZ, 0x3 ;  /* 0x0000000304047211 */ /* 0x000fe400078f18ff */
[----:B-----5:R-:W-:Y:S02]  /*04f0*/  I2FP.F32.U32 R5, UR13 ;  /* 0x0000000d00057c45 */ /* 0x020fe40008201000 */
[--C-:B------:R-:W-:Y:S02]  /*0500*/  SHF.R.S32.HI R0, RZ, 0x3, R4.reuse ;  /* 0x00000003ff007819 */ /* 0x100fe40000011404 */
[----:B-1----:R-:W-:Y:S01]  /*0510*/  ISETP.NE.OR P0, PT, R6, RZ, !P0 ;  /* 0x000000ff0600720c */ /* 0x002fe20004705670 */
[----:B------:R-:W-:Y:S01]  /*0520*/  FMUL R8, R5, UR4 ;  /* 0x0000000405087c20 */ /* 0x000fe20008400000 */
[----:B------:R-:W-:-:S04]  /*0530*/  SHF.R.S32.HI R5, RZ, 0x1f, R4 ;  /* 0x0000001fff057819 */ /* 0x000fc80000011404 */
[----:B------:R-:W-:Y:S01]  /*0540*/  LEA.HI R5, R5, R0, RZ, 0x2 ;  /* 0x0000000005057211 */ /* 0x000fe200078f10ff */
[----:B------:R-:W1:Y:S03]  /*0550*/  F2I.U32.TRUNC.NTZ R8, R8 ;  /* 0x0000000800087305 */ /* 0x000e66000020f000 */
[----:B------:R-:W-:-:S03]  /*0560*/  LOP3.LUT R5, R5, 0xfffffffc, RZ, 0xc0, !PT ;  /* 0xfffffffc05057812 */ /* 0x000fc600078ec0ff */
[----:B------:R-:W-:Y:S01]  /*0570*/  VOTEU.ALL UP0, P0 ;  /* 0x00000000003f7886 */ /* 0x000fe20000000000 */
[----:B------:R-:W-:Y:S01]  /*0580*/  VOTEU.ALL UP1, P0 ;  /* 0x00000000003f7886 */ /* 0x000fe20000020000 */
[----:B------:R-:W-:Y:S01]  /*0590*/  IMAD.IADD R5, R0, 0x1, -R5 ;  /* 0x0000000100057824 */ /* 0x000fe200078e0a05 */
[----:B0-----:R-:W-:Y:S02]  /*05a0*/  I2FP.F32.U32 R0, UR10 ;  /* 0x0000000a00007c45 */ /* 0x001fe40008201000 */
[----:B------:R-:W0:Y:S01]  /*05b0*/  @!UP0 S2UR UR7, SR_CgaCtaId ;  /* 0x00000000000789c3 */ /* 0x000e220000008800 */
[----:B------:R-:W-:Y:S01]  /*05c0*/  IMAD R2, R2, 0x4, R5 ;  /* 0x0000000402027824 */ /* 0x000fe200078e0205 */
[----:B------:R-:W-:Y:S01]  /*05d0*/  @!UP0 UMOV UR6, 0x400 ;  /* 0x0000040000068882 */ /* 0x000fe20000000000 */
[----:B------:R-:W-:Y:S01]  /*05e0*/  FMUL R4, R0, UR5 ;  /* 0x0000000500047c20 */ /* 0x000fe20008400000 */
[----:B-1----:R-:W-:Y:S02]  /*05f0*/  R2UR UR4, R8 ;  /* 0x00000000080472ca */ /* 0x002fe400000e0000 */
[----:B------:R-:W-:-:S03]  /*0600*/  LEA.HI R0, R2, R2, RZ, 0x1 ;  /* 0x0000000202007211 */ /* 0x000fc600078f08ff */
[----:B------:R-:W1:Y:S01]  /*0610*/  F2I.U32.TRUNC.NTZ R4, R4 ;  /* 0x0000000400047305 */ /* 0x000e62000020f000 */
[----:B------:R-:W-:-:S05]  /*0620*/  LOP3.LUT R5, R0, 0xfffffffe, RZ, 0xc0, !PT ;  /* 0xfffffffe00057812 */ /* 0x000fca00078ec0ff */
[----:B------:R-:W-:Y:S02]  /*0630*/  IMAD.IADD R5, R2, 0x1, -R5 ;  /* 0x0000000102057824 */ /* 0x000fe400078e0a05 */
[----:B------:R-:W-:-:S04]  /*0640*/  UIADD3 UR4, -UR4, URZ, URZ ;  /* 0x0000003f04047290 */ /* 0x000fc8000fffe13f */
[----:B------:R-:W-:Y:S01]  /*0650*/  UIMAD UR8, UR8, UR4, UR13 ;  /* 0x00000004080872a4 */ /* 0x000fe2000f8e020d */
[----:B-1----:R-:W-:Y:S02]  /*0660*/  R2UR UR12, R4 ;  /* 0x00000000040c72ca */ /* 0x002fe400000e0000 */
[----:B------:R-:W-:Y:S01]  /*0670*/  UMOV UR4, 0x20 ;  /* 0x0000002000047882 */ /* 0x000fe20000000000 */
[----:B0-----:R-:W-:Y:S02]  /*0680*/  @!UP0 ULEA UR6, UR7, UR6, 0x18 ;  /* 0x0000000607068291 */ /* 0x001fe4000f8ec03f */
[----:B------:R-:W-:Y:S01]  /*0690*/  ISETP.NE.AND P3, PT, R5, UR8, PT ;  /* 0x0000000805007c0c */ /* 0x000fe2000bf65270 */
[----:B------:R-:W-:-:S04]  /*06a0*/  @!UP0 UIADD3 UR4, -UR4, 0x100000, URZ ;  /* 0x0010000004048890 */ /* 0x000fc8000fffe13f */
[----:B------:R-:W-:Y:S02]  /*06b0*/  @!UP0 USHF.L.U32 UR5, UR4, 0xb, URZ ;  /* 0x0000000b04058899 */ /* 0x000fe4000800063f */
[----:B------:R-:W-:Y:S01]  /*06c0*/  @!UP0 USHF.L.U32 UR4, UR4, 0x1, URZ ;  /* 0x0000000104048899 */ /* 0x000fe2000800063f */
[C---:B------:R-:W-:Y:S01]  /*06d0*/  IMAD.SHL.U32 R5, R2.reuse, 0x4, RZ ;  /* 0x0000000402057824 */ /* 0x040fe200078e00ff */
[----:B------:R-:W-:Y:S01]  /*06e0*/  VOTEU.ALL UP0, P0 ;  /* 0x00000000003f7886 */ /* 0x000fe20000000000 */
[----:B------:R-:W0:Y:S01]  /*06f0*/  LDC R4, c[0x0][0x140] ;  /* 0x00005000ff047b82 */ /* 0x000e220000000800 */
[----:B------:R-:W-:Y:S02]  /*0700*/  LOP3.LUT P0, RZ, R3, 0x7, RZ, 0xc0, !PT ;  /* 0x0000000703ff7812 */ /* 0x000fe4000780c0ff */
[----:B------:R-:W-:Y:S01]  /*0710*/  LOP3.LUT R9, R2, 0xc, R5, 0x78, !PT ;  /* 0x0000000c02097812 */ /* 0x000fe200078e7805 */
[----:B------:R-:W-:-:S03]  /*0720*/  UIADD3 UR12, -UR12, URZ, URZ ;  /* 0x0000003f0c0c7290 */ /* 0x000fc6000fffe13f */
[C---:B------:R-:W-:Y:S01]  /*0730*/  ISETP.LT.U32.AND P0, PT, R9.reuse, 0x2, !P0 ;  /* 0x000000020900780c */ /* 0x040fe20004701070 */
[----:B------:R1:W-:Y:S04]  /*0740*/  STL [R1+0x904], R9 ;  /* 0x0009040901007387 */ /* 0x0003e80000100800 */
[----:B------:R-:W5:Y:S02]  /*0750*/  FENCE.VIEW.ASYNC.S ;  /* 0x00000000000073c6 */ /* 0x000f640000000000 */
[----:B-----5:R-:W0:Y:S01]  /*0760*/  @!UP0 SYNCS.EXCH.64 URZ, [UR6+0x50], UR4 ;  /* 0x00005004063f85b2 */ /* 0x020e220008000100 */
[----:B------:R-:W-:Y:S02]  /*0770*/  @P3 LEA.HI R0, R9, R9, RZ, 0x1 ;  /* 0x0000000909003211 */ /* 0x000fe400078f08ff */
[----:B------:R-:W-:-:S02]  /*0780*/  SEL R3, RZ, 0x1, !P0 ;  /* 0x00000001ff037807 */ /* 0x000fc40004000000 */
[----:B------:R-:W-:Y:S02]  /*0790*/  @P3 SHF.R.S32.HI R0, RZ, 0x1, R0 ;  /* 0x00000001ff003819 */ /* 0x000fe40000011400 */
[----:B0-----:R-:W-:Y:S01]  /*07a0*/  ISETP.EQ.U32.AND P2, PT, R4, 0x1, PT ;  /* 0x000000010400780c */ /* 0x001fe20003f42070 */
[----:B------:R0:W1:Y:S01]  /*07b0*/  @!UP1 SYNCS.EXCH.64 URZ, [UR6+0x58], UR4 ;  /* 0x00005804063f95b2 */ /* 0x0000620008000100 */
[----:B------:R-:W-:Y:S01]  /*07c0*/  NOP ;  /* 0x0000000000007918 */ /* 0x000fe20000000000 */
[----:B0-----:R-:W-:-:S06]  /*07d0*/  UIMAD UR4, UR11, UR12, UR10 ;  /* 0x0000000c0b0472a4 */ /* 0x001fcc000f8e020a */
[----:B------:R-:W-:Y:S01]  /*07e0*/  @P3 ISETP.NE.AND P4, PT, R0, UR4, PT ;  /* 0x0000000400003c0c */ /* 0x000fe2000bf85270 */
[----:B------:R-:W-:-:S03]  /*07f0*/  IMAD.MOV.U32 R0, RZ, RZ, 0x1 ;  /* 0x00000001ff007424 */ /* 0x000fc600078e00ff */
[----:B------:R-:W-:-:S04]  /*0800*/  @P3 SEL R0, RZ, 0x1, P4 ;  /* 0x00000001ff003807 */ /* 0x000fc80002000000 */
[----:B------:R-:W-:-:S05]  /*0810*/  LOP3.LUT R0, R0, R3, RZ, 0xc0, !PT ;  /* 0x0000000300007212 */ /* 0x000fca00078ec0ff */
[----:B------:R0:W-:Y:S01]  /*0820*/  STL [R1+0x900], R0 ;  /* 0x0009000001007387 */ /* 0x0001e20000100800 */
[----:B------:R-:W-:Y:S05]  /*0830*/  @!P2 BRA `(.L_x_3) ;  /* 0x000000000008a947 */ /* 0x000fea0003800000 */
[----:B-1234-:R-:W-:Y:S01]  /*0840*/  UCGABAR_ARV ;  /* 0x00000000000079c7 */ /* 0x01efe20008000000 */
[----:B------:R-:W-:Y:S05]  /*0850*/  BRA `(.L_x_4) ;  /* 0x0000000000047947 */ /* 0x000fea0003800000 */
.L_x_3:
[----:B-1234-:R-:W-:Y:S01]  /*0860*/  NOP ;  /* 0x0000000000007918 */ /* 0x01efe20000000000 */
.L_x_4:
[----:B------:R-:W-:Y:S01]  /*0870*/  ULDC UR4, c[0x0][0x65c] ;  /* 0x0001970000047ab9 */ /* 0x000fe20000000800 */
[----:B------:R-:W-:Y:S01]  /*0880*/  UMOV UR5, URZ ;  /* 0x0000003f00057c82 */ /* 0x000fe20008000000 */
[----:B------:R-:W-:-:S03]  /*0890*/  UISETP.NE.AND UP0, UPT, UR4, 0x1, UPT ;  /* 0x000000010400788c */ /* 0x000fc6000bf05270 */
[----:B------:R-:W-:Y:S01]  /*08a0*/  UMOV UR4, UR13 ;  /* 0x0000000d00047c82 */ /* 0x000fe20008000000 */
[----:B------:R-:W-:Y:S02]  /*08b0*/  UP2UR UR39, UPR, URZ, 0x1 ;  /* 0x000000013f277883 */ /* 0x000fe40008000000 */
[----:B------:R-:W-:Y:S02]  /*08c0*/  PLOP3.LUT P0, PT, PT, PT, UP0, 0x80, 0x0 ;  /* 0x000000000000781c */ /* 0x000fe40003f0f008 */
[----:B------:R-:W-:Y:S02]  /*08d0*/  PLOP3.LUT P3, PT, PT, PT, UP0, 0x80, 0x0 ;  /* 0x000000000000781c */ /* 0x000fe40003f6f008 */
[----:B------:R-:W-:Y:S01]  /*08e0*/  PLOP3.LUT P5, PT, PT, PT, UP0, 0x80, 0x0 ;  /* 0x000000000000781c */ /* 0x000fe20003faf008 */
[----:B------:R-:W-:Y:S01]  /*08f0*/  @UP0 ULDC UR14, c[0x0][0x10] ;  /* 0x00000400000e0ab9 */ /* 0x000fe20000000800 */
[----:B------:R-:W-:Y:S01]  /*0900*/  @UP0 UMOV UR6, UR10 ;  /* 0x0000000a00060c82 */ /* 0x000fe20008000000 */
[----:B------:R-:W-:Y:S01]  /*0910*/  @UP0 UMOV UR7, URZ ;  /* 0x0000003f00070c82 */ /* 0x000fe20008000000 */
[----:B------:R-:W-:Y:S01]  /*0920*/  PLOP3.LUT P4, PT, PT, PT, UP0, 0x80, 0x0 ;  /* 0x000000000000781c */ /* 0x000fe20003f8f008 */
[----:B------:R-:W-:-:S03]  /*0930*/  @UP0 UIMAD.WIDE.U32 UR14, UR13, UR14, UR6 ;  /* 0x0000000e0d0e02a5 */ /* 0x000fc6000f8e0006 */
[----:B------:R-:W-:Y:S01]  /*0940*/  @!UP0 ULDC UR7, c[0x0][0xc] ;  /* 0x0000030000078ab9 */ /* 0x000fe20000000800 */
[----:B------:R-:W-:Y:S01]  /*0950*/  @UP0 UMOV UR6, URZ ;  /* 0x0000003f00060c82 */ /* 0x000fe20008000000 */
[----:B------:R-:W-:Y:S01]  /*0960*/  @!UP0 UIMAD.WIDE.U32 UR4, UR10, UR7, UR4 ;  /* 0x000000070a0482a5 */ /* 0x000fe2000f8e0004 */
[----:B------:R-:W-:Y:S01]  /*0970*/  IMAD.U32 R2, RZ, RZ, UR14 ;  /* 0x0000000eff027e24 */ /* 0x000fe2000f8e00ff */
[----:B------:R-:W-:Y:S02]  /*0980*/  @UP0 UIADD3 UR6, UR15, UR6, URZ ;  /* 0x000000060f060290 */ /* 0x000fe4000fffe03f */
[----:B------:R-:W-:Y:S02]  /*0990*/  IMAD.U32 R3, RZ, RZ, UR15 ;  /* 0x0000000fff037e24 */ /* 0x000fe4000f8e00ff */
[----:B------:R-:W-:Y:S02]  /*09a0*/  @P0 IMAD.MOV.U32 R7, RZ, RZ, R2 ;  /* 0x000000ffff070224 */ /* 0x000fe400078e0002 */
[----:B------:R-:W-:-:S02]  /*09b0*/  IMAD.U32 R5, RZ, RZ, UR5 ;  /* 0x00000005ff057e24 */ /* 0x000fc4000f8e00ff */
[----:B------:R-:W-:Y:S02]  /*09c0*/  IMAD.U32 R2, RZ, RZ, UR4 ;  /* 0x00000004ff027e24 */ /* 0x000fe4000f8e00ff */
[----:B------:R-:W-:Y:S02]  /*09d0*/  @P3 IMAD.U32 R6, RZ, RZ, UR6 ;  /* 0x00000006ff063e24 */ /* 0x000fe4000f8e00ff */
[----:B------:R-:W-:Y:S02]  /*09e0*/  @!P5 IMAD.MOV.U32 R6, RZ, RZ, R5 ;  /* 0x000000ffff06d224 */ /* 0x000fe400078e0005 */
[----:B------:R-:W-:Y:S02]  /*09f0*/  @!P4 IMAD.MOV.U32 R7, RZ, RZ, R2 ;  /* 0x000000ffff07c224 */ /* 0x000fe400078e0002 */
[----:B------:R-:W-:Y:S01]  /*0a00*/  IMAD.U32 R3, RZ, RZ, UR5 ;  /* 0x00000005ff037e24 */ /* 0x000fe2000f8e00ff */
[----:B------:R1:W-:Y:S01]  /*0a10*/  STL [R1+0x910], R6 ;  /* 0x0009100601007387 */ /* 0x0003e20000100800 */
[----:B------:R-:W-:-:S03]  /*0a20*/  IMAD.U32 R4, RZ, RZ, UR4 ;  /* 0x00000004ff047e24 */ /* 0x000fc6000f8e00ff */
[----:B------:R1:W-:Y:S01]  /*0a30*/  STL [R1+0x914], R7 ;  /* 0x0009140701007387 */ /* 0x0003e20000100800 */
[----:B------:R-:W-:Y:S05]  /*0a40*/  @!P2 BRA `(.L_x_5) ;  /* 0x00000000000ca947 */ /* 0x000fea0003800000 */
[----:B------:R-:W-:Y:S01]  /*0a50*/  UCGABAR_WAIT ;  /* 0x0000000000007dc7 */ /* 0x000fe20008000000 */
[----:B------:R-:W-:Y:S01]  /*0a60*/  CCTL.IVALL ;  /* 0x00000000ff00798f */ /* 0x000fe20002000000 */
[----:B------:R-:W-:Y:S05]  /*0a70*/  BRA `(.L_x_6) ;  /* 0x0000000000047947 */ /* 0x000fea0003800000 */
.L_x_5:
[----:B------:R-:W-:Y:S06]  /*0a80*/  BAR.SYNC.DEFER_BLOCKING 0x0 ;  /* 0x0000000000007b1d */ /* 0x000fec0000010000 */
.L_x_6:
[----:B------:R-:W-:Y:S05]  /*0a90*/  @!P1 BRA `(.L_x_7) ;  /* 0x000004f000f89947 */ /* 0x000fea0003800000 */
[----:B------:R-:W-:-:S06]  /*0aa0*/  UISETP.GT.U32.AND UP0, UPT, UR16, 0x1, UPT ;  /* 0x000000011000788c */ /* 0x000fcc000bf04070 */
[----:B------:R-:W-:-:S13]  /*0ab0*/  PLOP3.LUT P0, PT, PT, PT, UP0, 0x80, 0x0 ;  /* 0x000000000000781c */ /* 0x000fda0003f0f008 */
[----:B------:R-:W-:Y:S05]  /*0ac0*/  @P0 EXIT ;  /* 0x000000000000094d */ /* 0x000fea0003800000 */
[----:B------:R-:W-:Y:S01]  /*0ad0*/  ULDC.64 UR4, c[0x0][0x650] ;  /* 0x0001940000047ab9 */ /* 0x000fe20000000a00 */
[----:B------:R-:W-:Y:S01]  /*0ae0*/  UMOV UR40, 0xffffffff ;  /* 0xffffffff00287882 */ /* 0x000fe20000000000 */
[----:B------:R-:W-:Y:S01]  /*0af0*/  ISETP.GE.U32.AND P0, PT, R7, UR4, PT ;  /* 0x0000000407007c0c */ /* 0x000fe2000bf06070 */
[----:B------:R-:W-:Y:S01]  /*0b00*/  UMOV UR41, 0xffffffff ;  /* 0xffffffff00297882 */ /* 0x000fe20000000000 */
[----:B------:R-:W-:Y:S01]  /*0b10*/  UMOV UR42, 0xffffffff ;  /* 0xffffffff002a7882 */ /* 0x000fe20000000000 */
[----:B0-----:R-:W-:Y:S02]  /*0b20*/  PRMT R0, RZ, 0x7610, R0 ;  /* 0x00007610ff007816 */ /* 0x001fe40000000000 */
[----:B------:R-:W-:-:S13]  /*0b30*/  ISETP.GE.U32.AND.EX P0, PT, R6, UR5, PT, P0 ;  /* 0x0000000506007c0c */ /* 0x000fda000bf06100 */
[----:B------:R-:W-:Y:S05]  /*0b40*/  @P0 BRA `(.L_x_8) ;  /* 0x0000000400480947 */ /* 0x000fea0003800000 */
[----:B------:R-:W-:Y:S01]  /*0b50*/  ULDC.64 UR16, c[0x0][0x628] ;  /* 0x00018a0000107ab9 */ /* 0x000fe20000000a00 */
[C---:B------:R-:W-:Y:S01]  /*0b60*/  R2UR UR19, R7.reuse ;  /* 0x00000000071372ca */ /* 0x040fe200000e0000 */
[----:B------:R-:W-:Y:S01]  /*0b70*/  ULDC UR18, c[0x0][0x630] ;  /* 0x00018c0000127ab9 */ /* 0x000fe20000000800 */
[----:B------:R-:W-:Y:S02]  /*0b80*/  ISETP.NE.U32.AND P0, PT, RZ, UR16, PT ;  /* 0x00000010ff007c0c */ /* 0x000fe4000bf05070 */
[----:B------:R-:W-:Y:S02]  /*0b90*/  R2UR UR4, R7 ;  /* 0x00000000070472ca */ /* 0x000fe400000e0000 */
[----:B------:R-:W-:Y:S02]  /*0ba0*/  ISETP.NE.AND.EX P0, PT, RZ, UR17, PT, P0 ;  /* 0x00000011ff007c0c */ /* 0x000fe4000bf05300 */
[----:B------:R-:W-:-:S11]  /*0bb0*/  R2UR UR5, R6 ;  /* 0x00000000060572ca */ /* 0x000fd600000e0000 */
[----:B------:R-:W-:Y:S05]  /*0bc0*/  @!P0 BRA `(.L_x_9) ;  /* 0x0000000000308947 */ /* 0x000fea0003800000 */
[----:B------:R-:W-:Y:S01]  /*0bd0*/  R2UR UR4, R7 ;  /* 0x00000000070472ca */ /* 0x000fe200000e0000 */
[----:B------:R-:W-:Y:S01]  /*0be0*/  ULDC UR9, c[0x0][0x634] ;  /* 0x00018d0000097ab9 */ /* 0x000fe20000000800 */
[----:B------:R-:W-:-:S11]  /*0bf0*/  R2UR UR13, R6 ;  /* 0x00000000060d72ca */ /* 0x000fd600000e0000 */
[----:B------:R-:W-:-:S04]  /*0c00*/  UIADD3 UR9, UP0, UR4, UR9, URZ ;  /* 0x0000000904097290 */ /* 0x000fc8000ff1e03f */
[----:B------:R-:W-:-:S04]  /*0c10*/  UIADD3.X UR13, URZ, UR13, URZ, UP0, !UPT ;  /* 0x0000000d3f0d7290 */ /* 0x000fc800087fe43f */
[----:B------:R-:W-:-:S04]  /*0c20*/  UIMAD.WIDE.U32 UR4, UR13, UR16, URZ ;  /* 0x000000100d0472a5 */ /* 0x000fc8000f8e003f */
[----:B------:R-:W-:Y:S02]  /*0c30*/  UIMAD.WIDE.U32 UR6, UP0, UR9, UR17, UR4 ;  /* 0x00000011090672a5 */ /* 0x000fe4000f800004 */
[----:B------:R-:W-:Y:S02]  /*0c40*/  UIMAD.WIDE.U32 UR4, UR9, UR16, URZ ;  /* 0x00000010090472a5 */ /* 0x000fe4000f8e003f */
[----:B------:R-:W-:Y:S02]  /*0c50*/  UIADD3.X UR15, URZ, URZ, URZ, UP0, !UPT ;  /* 0x0000003f3f0f7290 */ /* 0x000fe400087fe43f */
[----:B------:R-:W-:Y:S01]  /*0c60*/  UIADD3 URZ, UP0, UR5, UR6, URZ ;  /* 0x00000006053f7290 */ /* 0x000fe2000ff1e03f */
[----:B------:R-:W-:-:S03]  /*0c70*/  UMOV UR14, UR7 ;  /* 0x00000007000e7c82 */ /* 0x000fc60008000000 */
[----:B------:R-:W-:-:S12]  /*0c80*/  UIMAD.WIDE.U32.X UR4, UR13, UR17, UR14, UP0 ;  /* 0x000000110d0472a5 */ /* 0x000fd800080e040e */
.L_x_9:
[----:B------:R-:W-:Y:S01]  /*0c90*/  USHF.R.U64 UR42, UR4, UR18, UR5 ;  /* 0x00000012042a7299 */ /* 0x000fe20008001205 */
[----:B------:R-:W-:Y:S01]  /*0ca0*/  R2UR UR7, R6 ;  /* 0x00000000060772ca */ /* 0x000fe200000e0000 */
[----:B------:R-:W-:Y:S02]  /*0cb0*/  USHF.R.U32.HI UR4, URZ, UR18, UR5 ;  /* 0x000000123f047299 */ /* 0x000fe40008011605 */
[----:B------:R-:W-:Y:S01]  /*0cc0*/  UIADD3 UR5, UP0, URZ, -UR42, URZ ;  /* 0x8000002a3f057290 */ /* 0x000fe2000ff1e03f */
[----:B------:R-:W-:Y:S01]  /*0cd0*/  ULDC.64 UR14, c[0x0][0x620] ;  /* 0x00018800000e7ab9 */ /* 0x000fe20000000a00 */
[----:B------:R-:W-:Y:S02]  /*0ce0*/  UMOV UR6, UR19 ;  /* 0x0000001300067c82 */ /* 0x000fe40008000000 */
[----:B------:R-:W-:Y:S01]  /*0cf0*/  UIADD3.X UR4, URZ, ~UR4, URZ, UP0, !UPT ;  /* 0x800000043f047290 */ /* 0x000fe200087fe43f */
[----:B------:R-:W-:Y:S01]  /*0d00*/  ULDC UR9, c[0x0][0x618] ;  /* 0x0001860000097ab9 */ /* 0x000fe20000000800 */
[----:B------:R-:W-:-:S02]  /*0d10*/  UIMAD UR12, UR11, UR12, UR10 ;  /* 0x0000000c0b0c72a4 */ /* 0x000fc4000f8e020a */
[----:B------:R-:W-:Y:S02]  /*0d20*/  UIMAD UR4, UR4, UR14, URZ ;  /* 0x0000000e040472a4 */ /* 0x000fe4000f8e023f */
[----:B------:R-:W-:Y:S02]  /*0d30*/  UIMAD.WIDE.U32 UR6, UR5, UR14, UR6 ;  /* 0x0000000e050672a5 */ /* 0x000fe4000f8e0006 */
[----:B------:R-:W-:Y:S01]  /*0d40*/  UIMAD UR4, UR5, UR15, UR4 ;  /* 0x0000000f050472a4 */ /* 0x000fe2000f8e0204 */
[----:B------:R-:W-:Y:S01]  /*0d50*/  ULDC UR10, c[0x0][0x608] ;  /* 0x00018200000a7ab9 */ /* 0x000fe20000000800 */
[----:B------:R-:W-:Y:S02]  /*0d60*/  ULDC UR18, c[0x0][0x658] ;  /* 0x0001960000127ab9 */ /* 0x000fe40000000800 */
[----:B------:R-:W-:Y:S01]  /*0d70*/  UIADD3 UR7, UR7, UR4, URZ ;  /* 0x0000000407077290 */ /* 0x000fe2000fffe03f */
[----:B------:R-:W-:Y:S02]  /*0d80*/  UMOV UR11, 0xffffffff ;  /* 0xffffffff000b7882 */ /* 0x000fe40000000000 */
[----:B------:R-:W-:Y:S01]  /*0d90*/  ULDC.64 UR4, c[0x0][0x640] ;  /* 0x0001900000047ab9 */ /* 0x000fe20000000a00 */
[----:B------:R-:W-:Y:S01]  /*0da0*/  USHF.R.U64 UR16, UR6, UR9, UR7 ;  /* 0x0000000906107299 */ /* 0x000fe20008001207 */
[----:B------:R-:W-:Y:S01]  /*0db0*/  ISETP.NE.U32.AND P0, PT, RZ, UR4, PT ;  /* 0x00000004ff007c0c */ /* 0x000fe2000bf05070 */
[----:B------:R-:W-:-:S02]  /*0dc0*/  USHF.R.U32.HI UR7, URZ, UR9, UR7 ;  /* 0x000000093f077299 */ /* 0x000fc40008011607 */
[----:B------:R-:W-:Y:S01]  /*0dd0*/  USHF.L.U32 UR6, UR11, UR18, URZ ;  /* 0x000000120b067299 */ /* 0x000fe2000800063f */
[----:B------:R-:W-:Y:S01]  /*0de0*/  ISETP.NE.AND.EX P0, PT, RZ, UR5, PT, P0 ;  /* 0x00000005ff007c0c */ /* 0x000fe2000bf05300 */
[----:B------:R-:W-:Y:S02]  /*0df0*/  USHF.R.U64 UR22, UR16, UR10, UR7 ;  /* 0x0000000a10167299 */ /* 0x000fe40008001207 */
[----:B------:R-:W-:Y:S02]  /*0e00*/  USHF.R.U32.HI UR7, URZ, UR10, UR7 ;  /* 0x0000000a3f077299 */ /* 0x000fe40008011607 */
[----:B------:R-:W-:Y:S02]  /*0e10*/  UISETP.NE.AND UP1, UPT, UR39, URZ, UPT ;  /* 0x0000003f2700728c */ /* 0x000fe4000bf25270 */
[----:B------:R-:W-:Y:S01]  /*0e20*/  USHF.R.U64 UR23, UR22, UR18, UR7 ;  /* 0x0000001216177299 */ /* 0x000fe20008001207 */
[----:B------:R-:W-:Y:S01]  /*0e30*/  ULDC UR17, c[0x0][0x600] ;  /* 0x0001800000117ab9 */ /* 0x000fe20000000800 */
[----:B------:R-:W-:-:S02]  /*0e40*/  ULOP3.LUT UR13, URZ, UR6, URZ, 0x33, !UPT ;  /* 0x000000063f0d7292 */ /* 0x000fc4000f8e333f */
[----:B------:R-:W-:Y:S02]  /*0e50*/  UIADD3 UR15, UR17, -0x1, URZ ;  /* 0xffffffff110f7890 */ /* 0x000fe4000fffe03f */
[----:B------:R-:W-:Y:S02]  /*0e60*/  USEL UR12, UR8, UR12, !UP1 ;  /* 0x0000000c080c7287 */ /* 0x000fe4000c800000 */
[----:B------:R-:W-:Y:S01]  /*0e70*/  USHF.R.U32.HI UR7, URZ, UR18, UR7 ;  /* 0x000000123f077299 */ /* 0x000fe20008011607 */
[----:B------:R-:W-:Y:S01]  /*0e80*/  ULDC UR19, c[0x0][0x648] ;  /* 0x0001920000137ab9 */ /* 0x000fe20000000800 */
[----:B------:R-:W-:Y:S01]  /*0e90*/  ULDC UR20, c[0x0][0x638] ;  /* 0x00018e0000147ab9 */ /* 0x000fe20000000800 */
[----:B------:R-:W-:Y:S01]  /*0ea0*/  UMOV UR21, 0x1 ;  /* 0x0000000100157882 */ /* 0x000fe20000000000 */
[----:B------:R-:W-:Y:S01]  /*0eb0*/  UMOV UR6, UR23 ;  /* 0x0000001700067c82 */ /* 0x000fe20008000000 */
[----:B------:R-:W-:Y:S07]  /*0ec0*/  @!P0 BRA `(.L_x_10) ;  /* 0x0000000000308947 */ /* 0x000fee0003800000 */
[----:B------:R-:W-:Y:S02]  /*0ed0*/  ULDC UR10, c[0x0][0x64c] ;  /* 0x00019300000a7ab9 */ /* 0x000fe40000000800 */
        /* <DEDUP_REMOVED lines=8> */
[----:B------:R-:W-:-:S07]  /*0f60*/  UIMAD.WIDE.U32.X UR4, UR14, UR5, UR10, UP0 ;  /* 0x000000050e0472a5 */ /* 0x000fce00080e040a */
[----:B------:R-:W-:Y:S01]  /*0f70*/  UMOV UR6, UR4 ;  /* 0x0000000400067c82 */ /* 0x000fe20008000000 */
[----:B------:R-:W-:-:S05]  /*0f80*/  UMOV UR7, UR5 ;  /* 0x0000000500077c82 */ /* 0x000fca0008000000 */
.L_x_10:
[----:B------:R-:W-:Y:S01]  /*0f90*/  USHF.R.U64 UR5, UR6, UR19, UR7 ;  /* 0x0000001306057299 */ /* 0x000fe20008001207 */
[----:B------:R-:W-:Y:S01]  /*0fa0*/  MOV R0, 0x1 ;  /* 0x0000000100007802 */ /* 0x000fe20000000f00 */
[----:B------:R-:W-:Y:S02]  /*0fb0*/  USHF.L.U32 UR4, UR21, UR18, URZ ;  /* 0x0000001215047299 */ /* 0x000fe4000800063f */
[----:B------:R-:W-:Y:S02]  /*0fc0*/  ULOP3.LUT UR13, UR22, UR13, URZ, 0xc0, !UPT ;  /* 0x0000000d160d7292 */ /* 0x000fe4000f8ec03f */
[----:B------:R-:W-:Y:S02]  /*0fd0*/  UIADD3 UR6, -UR5, URZ, URZ ;  /* 0x0000003f05067290 */ /* 0x000fe4000fffe13f */
[----:B------:R-:W-:Y:S02]  /*0fe0*/  UIMAD UR13, UR4, UR5, UR13 ;  /* 0x00000005040d72a4 */ /* 0x000fe4000f8e020d */
[----:B------:R-:W-:-:S02]  /*0ff0*/  ULOP3.LUT UR15, UR16, UR15, URZ, 0xc0, !UPT ;  /* 0x0000000f100f7292 */ /* 0x000fc4000f8ec03f */
[----:B------:R-:W-:Y:S01]  /*1000*/  UIMAD UR4, UR6, UR20, UR23 ;  /* 0x00000014060472a4 */ /* 0x000fe2000f8e0217 */
[----:B------:R-:W-:Y:S01]  /*1010*/  ULDC UR5, c[0x0][0x610] ;  /* 0x0001840000057ab9 */ /* 0x000fe20000000800 */
[----:B------:R-:W-:Y:S02]  /*1020*/  UISETP.NE.AND UP0, UPT, UR39, URZ, UPT ;  /* 0x0000003f2700728c */ /* 0x000fe4000bf05270 */
[----:B------:R-:W-:Y:S02]  /*1030*/  UIMAD UR12, UR13, UR5, UR12 ;  /* 0x000000050d0c72a4 */ /* 0x000fe4000f8e020c */
[----:B------:R-:W-:-:S04]  /*1040*/  UIMAD UR4, UR4, UR17, UR15 ;  /* 0x00000011040472a4 */ /* 0x000fc8000f8e020f */
[----:B------:R-:W-:Y:S02]  /*1050*/  USEL UR41, UR4, UR12, !UP0 ;  /* 0x0000000c04297287 */ /* 0x000fe4000c000000 */
[----:B------:R-:W-:-:S12]  /*1060*/  USEL UR40, UR12, UR4, !UP0 ;  /* 0x000000040c287287 */ /* 0x000fd8000c000000 */
.L_x_8:
[----:B------:R-:W-:-:S08]  /*1070*/  NOP ;  /* 0x0000000000007918 */ /* 0x000fd00000000000 */
[----:B------:R-:W0:Y:S02]  /*1080*/  USETMAXREG.TRY_ALLOC.CTAPOOL UP0, 0xf0 ;  /* 0x000000f0000079c8 */ /* 0x000e240008000600 */
[----:B0-----:R-:W-:-:S13]  /*1090*/  PLOP3.LUT P0, PT, PT, PT, UP0, 0x80, 0x0 ;  /* 0x000000000000781c */ /* 0x001fda0003f0f008 */
[----:B------:R-:W-:Y:S05]  /*10a0*/  @!P0 BRA `(.L_x_8) ;  /* 0xfffffffc00f08947 */ /* 0x000fea000383ffff */
[----:B------:R-:W-:Y:S01]  /*10b0*/  ULDC.64 UR4, c[0x0][0x598] ;  /* 0x0001660000047ab9 */ /* 0x000fe20000000a00 */
[----:B------:R-:W-:Y:S01]  /*10c0*/  ULDC.64 UR46, c[0x0][0x208] ;  /* 0x00008200002e7ab9 */ /* 0x000fe20000000a00 */
[----:B------:R-:W-:-:S04]  /*10d0*/  ISETP.NE.U32.AND P0, PT, RZ, UR4, PT ;  /* 0x00000004ff007c0c */ /* 0x000fc8000bf05070 */
[----:B------:R-:W-:-:S13]  /*10e0*/  ISETP.NE.AND.EX P0, PT, RZ, UR5, PT, P0 ;  /* 0x00000005ff007c0c */ /* 0x000fda000bf05300 */
[----:B------:R-:W-:Y:S05]  /*10f0*/  @!P0 BRA `(.L_x_11) ;  /* 0x00000000001c8947 */ /* 0x000fea0003800000 */
[----:B------:R-:W0:Y:S02]  /*1100*/  LDC.64 R2, c[0x0][0x598] ;  /* 0x00016600ff027b82 */ /* 0x000e240000000a00 */
[----:B0-----:R-:W2:Y:S02]  /*1110*/  LDG.E.64 R2, desc[UR46][R2.64] ;  /* 0x0000002e02027981 */ /* 0x001ea4000c1e1b00 */
[----:B--2---:R-:W-:-:S04]  /*1120*/  ISETP.NE.U32.AND P0, PT, R2, RZ, PT ;  /* 0x000000ff0200720c */ /* 0x004fc80003f05070 */
[----:B------:R-:W-:-:S13]  /*1130*/  ISETP.NE.AND.EX P0, PT, R3, RZ, PT, P0 ;  /* 0x000000ff0300720c */ /* 0x000fda0003f05300 */
[----:B------:R-:W-:Y:S05]  /*1140*/  @!P0 BRA `(.L_x_11) ;  /* 0x0000000000088947 */ /* 0x000fea0003800000 */
[----:B------:R0:W5:Y:S01]  /*1150*/  LD.E R2, desc[UR46][R2.64] ;  /* 0x0000002e02027980 */ /* 0x000162000c101900 */
[----:B------:R-:W-:Y:S05]  /*1160*/  BRA `(.L_x_12) ;  /* 0x0000000000247947 */ /* 0x000fea0003800000 */
.L_x_11:
[----:B------:R-:W-:Y:S02]  /*1170*/  ULDC.64 UR4, c[0x0][0x588] ;  /* 0x0001620000047ab9 */ /* 0x000fe40000000a00 */
[----:B------:R-:W-:-:S04]  /*1180*/  ISETP.NE.U32.AND P0, PT, RZ, UR4, PT ;  /* 0x00000004ff007c0c */ /* 0x000fc8000bf05070 */
[----:B------:R-:W-:-:S13]  /*1190*/  ISETP.NE.AND.EX P0, PT, RZ, UR5, PT, P0 ;  /* 0x00000005ff007c0c */ /* 0x000fda000bf05300 */
[----:B------:R-:W-:Y:S05]  /*11a0*/  @!P0 BRA `(.L_x_13) ;  /* 0x00000000000c8947 */ /* 0x000fea0003800000 */
[----:B------:R-:W0:Y:S02]  /*11b0*/  LDC.64 R2, c[0x0][0x588] ;  /* 0x00016200ff027b82 */ /* 0x000e240000000a00 */
[----:B0-----:R2:W5:Y:S01]  /*11c0*/  LDG.E R2, desc[UR46][R2.64] ;  /* 0x0000002e02027981 */ /* 0x001562000c1e1900 */
[----:B------:R-:W-:Y:S05]  /*11d0*/  BRA `(.L_x_12) ;  /* 0x0000000000087947 */ /* 0x000fea0003800000 */
.L_x_13:
[----:B------:R-:W-:Y:S02]  /*11e0*/  ULDC UR4, c[0x0][0x580] ;  /* 0x0001600000047ab9 */ /* 0x000fe40000000800 */
[----:B------:R-:W-:-:S07]  /*11f0*/  IMAD.U32 R2, RZ, RZ, UR4 ;  /* 0x00000004ff027e24 */ /* 0x000fce000f8e00ff */
.L_x_12:
[----:B------:R-:W-:Y:S02]  /*1200*/  ULDC.64 UR4, c[0x0][0x5a0] ;  /* 0x0001680000047ab9 */ /* 0x000fe40000000a00 */
[----:B------:R-:W-:-:S04]  /*1210*/  ISETP.NE.U32.AND P0, PT, RZ, UR4, PT ;  /* 0x00000004ff007c0c */ /* 0x000fc8000bf05070 */
[----:B------:R-:W-:-:S13]  /*1220*/  ISETP.NE.AND.EX P0, PT, RZ, UR5, PT, P0 ;  /* 0x00000005ff007c0c */ /* 0x000fda000bf05300 */
[----:B------:R-:W-:Y:S05]  /*1230*/  @!P0 BRA `(.L_x_14) ;  /* 0x00000000001c8947 */ /* 0x000fea0003800000 */
[----:B------:R-:W3:Y:S02]  /*1240*/  LDC.64 R4, c[0x0][0x5a0] ;  /* 0x00016800ff047b82 */ /* 0x000ee40000000a00 */
[----:B---3--:R-:W3:Y:S02]  /*1250*/  LDG.E.64 R4, desc[UR46][R4.64] ;  /* 0x0000002e04047981 */ /* 0x008ee4000c1e1b00 */
[----:B---3--:R-:W-:-:S04]  /*1260*/  ISETP.NE.U32.AND P0, PT, R4, RZ, PT ;  /* 0x000000ff0400720c */ /* 0x008fc80003f05070 */
[----:B------:R-:W-:-:S13]  /*1270*/  ISETP.NE.AND.EX P0, PT, R5, RZ, PT, P0 ;  /* 0x000000ff0500720c */ /* 0x000fda0003f05300 */
[----:B------:R-:W-:Y:S05]  /*1280*/  @!P0 BRA `(.L_x_14) ;  /* 0x0000000000088947 */ /* 0x000fea0003800000 */
[----:B------:R3:W5:Y:S01]  /*1290*/  LD.E R16, desc[UR46][R4.64] ;  /* 0x0000002e04107980 */ /* 0x000762000c101900 */
[----:B------:R-:W-:Y:S05]  /*12a0*/  BRA `(.L_x_15) ;  /* 0x0000000000247947 */ /* 0x000fea0003800000 */
.L_x_14:
[----:B------:R-:W-:Y:S02]  /*12b0*/  ULDC.64 UR4, c[0x0][0x590] ;  /* 0x0001640000047ab9 */ /* 0x000fe40000000a00 */
[----:B------:R-:W-:-:S04]  /*12c0*/  ISETP.NE.U32.AND P0, PT, RZ, UR4, PT ;  /* 0x00000004ff007c0c */ /* 0x000fc8000bf05070 */
[----:B------:R-:W-:-:S13]  /*12d0*/  ISETP.NE.AND.EX P0, PT, RZ, UR5, PT, P0 ;  /* 0x00000005ff007c0c */ /* 0x000fda000bf05300 */
[----:B------:R-:W-:Y:S05]  /*12e0*/  @!P0 BRA `(.L_x_16) ;  /* 0x00000000000c8947 */ /* 0x000fea0003800000 */
[----:B------:R-:W3:Y:S02]  /*12f0*/  LDC.64 R16, c[0x0][0x590] ;  /* 0x00016400ff107b82 */ /* 0x000ee40000000a00 */
[----:B---3--:R4:W5:Y:S01]  /*1300*/  LDG.E R16, desc[UR46][R16.64] ;  /* 0x0000002e10107981 */ /* 0x008962000c1e1900 */
[----:B------:R-:W-:Y:S05]  /*1310*/  BRA `(.L_x_15) ;  /* 0x0000000000087947 */ /* 0x000fea0003800000 */
.L_x_16:
[----:B------:R-:W-:Y:S02]  /*1320*/  ULDC UR4, c[0x0][0x584] ;  /* 0x0001610000047ab9 */ /* 0x000fe40000000800 */
[----:B------:R-:W-:-:S07]  /*1330*/  IMAD.U32 R16, RZ, RZ, UR4 ;  /* 0x00000004ff107e24 */ /* 0x000fce000f8e00ff */
.L_x_15:
[----:B------:R-:W-:-:S13]  /*1340*/  LOP3.LUT P0, RZ, R0, 0xff, RZ, 0xc0, !PT ;  /* 0x000000ff00ff7812 */ /* 0x000fda000780c0ff */
[----:B------:R-:W-:Y:S05]  /*1350*/  @!P0 EXIT ;  /* 0x000000000000894d */ /* 0x000fea0003800000 */
[----:B------:R-:W-:Y:S01]  /*1360*/  ULDC UR4, c[0x0][0x28c] ;  /* 0x0000a30000047ab9 */ /* 0x000fe20000000800 */
[----:B------:R-:W-:Y:S01]  /*1370*/  UMOV UR36, URZ ;  /* 0x0000003f00247c82 */ /* 0x000fe20008000000 */
[----:B------:R-:W-:Y:S01]  /*1380*/  UIADD3 UR4, UR4, 0x1f, URZ ;  /* 0x0000001f04047890 */ /* 0x000fe2000fffe03f */
[----:B------:R-:W-:-:S03]  /*1390*/  UMOV UR37, URZ ;  /* 0x0000003f00257c82 */ /* 0x000fc60008000000 */
[----:B------:R-:W-:-:S04]  /*13a0*/  USHF.R.S32.HI UR5, URZ, 0x1f, UR4 ;  /* 0x0000001f3f057899 */ /* 0x000fc80008011404 */
[----:B------:R-:W-:-:S04]  /*13b0*/  ULEA.HI UR5, UR5, UR4, URZ, 0x5 ;  /* 0x0000000405057291 */ /* 0x000fc8000f8f283f */
[----:B------:R-:W-:-:S12]  /*13c0*/  USHF.R.S32.HI UR43, URZ, 0x5, UR5 ;  /* 0x000000053f2b7899 */ /* 0x000fd80008011405 */
.L_x_1564:
[----:B------:R-:W0:Y:S01]  /*13d0*/  S2R R0, SR_TID.X ;  /* 0x0000000000007919 */ /* 0x000e220000002100 */
[----:B------:R-:W1:Y:S01]  /*13e0*/  S2UR UR6, SR_CgaCtaId ;  /* 0x00000000000679c3 */ /* 0x000e620000008800 */
[----:B------:R-:W-:Y:S02]  /*13f0*/  UMOV UR44, 0x400 ;  /* 0x00000400002c7882 */ /* 0x000fe40000000000 */
[----:B-1----:R-:W-:Y:S01]  /*1400*/  ULEA UR44, UR6, UR44, 0x18 ;  /* 0x0000002c062c7291 */ /* 0x002fe2000f8ec03f */
[----:B0-----:R-:W-:-:S04]  /*1410*/  LOP3.LUT R0, R0, 0x80, RZ, 0xc0, !PT ;  /* 0x0000008000007812 */ /* 0x001fc800078ec0ff */
[----:B------:R-:W-:-:S06]  /*1420*/  SHF.R.U32.HI R0, RZ, 0x7, R0 ;  /* 0x00000007ff007819 */ /* 0x000fcc0000011600 */
[----:B------:R-:W0:Y:S02]  /*1430*/  SHFL.IDX PT, R0, R0, RZ, 0x1f ;  /* 0x00001fff00007589 */ /* 0x000e2400000e0000 */
[----:B0-----:R-:W-:-:S13]  /*1440*/  R2UR UR4, R0 ;  /* 0x00000000000472ca */ /* 0x001fda00000e0000 */
[----:B------:R-:W-:-:S04]  /*1450*/  ULEA.HI UR5, UR4, UR4, URZ, 0x1 ;  /* 0x0000000404057291 */ /* 0x000fc8000f8f083f */
[----:B------:R-:W-:-:S04]  /*1460*/  ULOP3.LUT UR5, UR5, 0xffffe, URZ, 0xc0, !UPT ;  /* 0x000ffffe05057892 */ /* 0x000fc8000f8ec03f */
[----:B------:R-:W-:-:S03]  /*1470*/  UIADD3 UR5, UR4, -UR5, URZ ;  /* 0x8000000504057290 */ /* 0x000fc6000fffe03f */
[----:B------:R-:W-:Y:S01]  /*1480*/  ULDC UR4, c[0x0][0x28c] ;  /* 0x0000a30000047ab9 */ /* 0x000fe20000000800 */
[----:B------:R-:W-:Y:S01]  /*1490*/  ULEA UR5, UR5, UR44, 0xc ;  /* 0x0000002c05057291 */ /* 0x000fe2000f8e603f */
[----:B------:R-:W-:-:S03]  /*14a0*/  ISETP.LT.AND P0, PT, RZ, UR4, PT ;  /* 0x00000004ff007c0c */ /* 0x000fc6000bf01270 */
[----:B------:R-:W-:-:S04]  /*14b0*/  UIADD3 UR5, UR5, 0x100, URZ ;  /* 0x0000010005057890 */ /* 0x000fc8000fffe03f */
[----:B------:R-:W-:-:S04]  /*14c0*/  USHF.R.U32.HI UR5, URZ, 0x4, UR5 ;  /* 0x000000043f057899 */ /* 0x000fc80008011605 */
[----:B------:R-:W-:Y:S02]  /*14d0*/  ULOP3.LUT UR45, UR5, 0x3fff, URZ, 0xc0, !UPT ;  /* 0x00003fff052d7892 */ /* 0x000fe4000f8ec03f */
[----:B---34-:R-:W-:Y:S10]  /*14e0*/  @P0 BRA `(.L_x_17) ;  /* 0x0000000000400947 */ /* 0x018ff40003800000 */
[----:B------:R-:W-:Y:S01]  /*14f0*/  MOV R0, 0x0 ;  /* 0x0000000000007802 */ /* 0x000fe20000000f00 */
[----:B------:R-:W-:Y:S01]  /*1500*/  ULDC.64 UR4, c[0x4][0x68] ;  /* 0x01001a0000047ab9 */ /* 0x000fe20000000a00 */
[----:B------:R-:W-:Y:S01]  /*1510*/  ULDC.64 UR6, c[0x4][0x8] ;  /* 0x0100020000067ab9 */ /* 0x000fe20000000a00 */
[----:B---3--:R-:W-:Y:S01]  /*1520*/  IMAD.U32 R4, RZ, RZ, UR4 ;  /* 0x00000004ff047e24 */ /* 0x008fe2000f8e00ff */
[----:B------:R0:W1:Y:S01]  /*1530*/  LDC.64 R14, c[0x4][R0] ;  /* 0x01000000000e7b82 */ /* 0x0000620000000a00 */
[----:B------:R-:W-:Y:S01]  /*1540*/  IMAD.U32 R5, RZ, RZ, UR5 ;  /* 0x00000005ff057e24 */ /* 0x000fe2000f8e00ff */
[----:B------:R-:W-:Y:S01]  /*1550*/  ULDC.64 UR4, c[0x4][0x70] ;  /* 0x01001c0000047ab9 */ /* 0x000fe20000000a00 */
[----:B------:R-:W-:Y:S02]  /*1560*/  IMAD.U32 R10, RZ, RZ, UR6 ;  /* 0x00000006ff0a7e24 */ /* 0x000fe4000f8e00ff */
[----:B------:R-:W-:Y:S02]  /*1570*/  IMAD.U32 R6, RZ, RZ, UR4 ;  /* 0x00000004ff067e24 */ /* 0x000fe4000f8e00ff */
[----:B------:R-:W-:-:S02]  /*1580*/  IMAD.U32 R7, RZ, RZ, UR5 ;  /* 0x00000005ff077e24 */ /* 0x000fc4000f8e00ff */
[----:B------:R-:W-:Y:S02]  /*1590*/  IMAD.U32 R11, RZ, RZ, UR7 ;  /* 0x00000007ff0b7e24 */ /* 0x000fe4000f8e00ff */
[----:B------:R-:W-:Y:S02]  /*15a0*/  IMAD.MOV.U32 R8, RZ, RZ, 0x1e1 ;  /* 0x000001e1ff087424 */ /* 0x000fe400078e00ff */
[----:B------:R-:W-:Y:S02]  /*15b0*/  IMAD.MOV.U32 R12, RZ, RZ, 0x1 ;  /* 0x00000001ff0c7424 */ /* 0x000fe400078e00ff */
[----:B0-----:R-:W-:-:S07]  /*15c0*/  IMAD.MOV.U32 R13, RZ, RZ, RZ ;  /* 0x000000ffff0d7224 */ /* 0x001fce00078e00ff */
[----:B------:R-:W-:-:S07]  /*15d0*/  LEPC R20, `(.L_x_17) ;  /* 0x000000001014794e */ /* 0x000fce0000000000 */
[----:B-12-45:R-:W-:Y:S05]  /*15e0*/  CALL.ABS.NOINC R14 ;  /* 0x000000000e007343 */ /* 0x036fea0003c00000 */
.L_x_17:
[----:B------:R-:W-:-:S06]  /*15f0*/  ULOP3.LUT UR4, UR38, 0x1, URZ, 0xfc, !UPT ;  /* 0x0000000126047892 */ /* 0x000fcc000f8efc3f */
[----:B------:R-:W-:-:S05]  /*1600*/  IMAD.U32 R0, RZ, RZ, UR4 ;  /* 0x00000004ff007e24 */ /* 0x000fca000f8e00ff */
[----:B------:R-:W-:-:S13]  /*1610*/  ISETP.NE.AND P0, PT, R0, 0x3, PT ;  /* 0x000000030000780c */ /* 0x000fda0003f05270 */
[----:B------:R-:W-:Y:S05]  /*1620*/  @!P0 BRA `(.L_x_18) ;  /* 0x0000000000048947 */ /* 0x000fea0003800000 */
[----:B------:R-:W-:Y:S01]  /*1630*/  BPT.TRAP 0x1 ;  /* 0x000000040000795c */ /* 0x000fe20000300000 */
.L_x_18:
[----:B--2---:R-:W-:Y:S02]  /*1640*/  IMAD.U32 R3, RZ, RZ, UR37 ;  /* 0x00000025ff037e24 */ /* 0x004fe4000f8e00ff */
[----:B------:R-:W-:-:S03]  /*1650*/  IMAD.U32 R0, RZ, RZ, UR36 ;  /* 0x00000024ff007e24 */ /* 0x000fc6000f8e00ff */
[----:B------:R-:W-:Y:S02]  /*1660*/  LEA R3, R3, UR44, 0x3 ;  /* 0x0000002c03037c11 */ /* 0x000fe4000f8e18ff */
[----:B------:R-:W-:-:S04]  /*1670*/  SHF.L.U32 R0, R0, 0x1f, RZ ;  /* 0x0000001f00007819 */ /* 0x000fc800000006ff */
[----:B------:R0:W1:Y:S01]  /*1680*/  SYNCS.PHASECHK.TRANS64.TRYWAIT P1, [R3+URZ], R0 ;  /* 0x00000000030075a7 */ /* 0x000062000802017f */
[----:B------:R-:W-:Y:S05]  /*1690*/  @!P0 BRA `(.L_x_19) ;  /* 0x0000000000048947 */ /* 0x000fea0003800000 */
[----:B------:R-:W-:Y:S01]  /*16a0*/  BPT.TRAP 0x1 ;  /* 0x000000040000795c */ /* 0x000fe20000300000 */
.L_x_19:
[----:B-1----:R-:W-:Y:S05]  /*16b0*/  @P1 BRA `(.L_x_20) ;  /* 0x0000000000081947 */ /* 0x002fea0003800000 */
[----:B------:R-:W1:Y:S02]  /*16c0*/  SYNCS.PHASECHK.TRANS64.TRYWAIT P1, [R3+URZ], R0 ;  /* 0x00000000030075a7 */ /* 0x000e64000802017f */
[----:B-1----:R-:W-:Y:S05]  /*16d0*/  @!P1 BRA `(.L_x_21) ;  /* 0x000004fc00b49947 */ /* 0x002fea0003800000 */
.L_x_20:
[----:B------:R-:W-:-:S04]  /*16e0*/  UISETP.LT.AND UP0, UPT, UR43, 0x1, UPT ;  /* 0x000000012b00788c */ /* 0x000fc8000bf01270 */
[----:B------:R-:W-:-:S06]  /*16f0*/  USEL UR4, UR43, 0x1, UP0 ;  /* 0x000000012b047887 */ /* 0x000fcc0008000000 */
[----:B---3--:R-:W-:Y:S01]  /*1700*/  IMAD.U32 R5, RZ, RZ, UR4 ;  /* 0x00000004ff057e24 */ /* 0x008fe2000f8e00ff */
[----:B------:R-:W-:Y:S05]  /*1710*/  WARPSYNC.ALL ;  /* 0x0000000000007948 */ /* 0x000fea0003800000 */
[----:B------:R-:W-:-:S04]  /*1720*/  IADD3 R5, -R5, UR43, RZ ;  /* 0x0000002b05057c10 */ /* 0x000fc8000fffe1ff */
[----:B------:R-:W-:Y:S01]  /*1730*/  ISETP.GE.AND P1, PT, R5, 0x1, PT ;  /* 0x000000010500780c */ /* 0x000fe20003f26270 */
[----:B------:R-:W-:Y:S01]  /*1740*/  UIADD3 UR4, UR44, 0x20100, URZ ;  /* 0x000201002c047890 */ /* 0x000fe2000fffe03f */
[----:B------:R-:W-:Y:S01]  /*1750*/  WARPGROUP.ARRIVE ;  /* 0x00000000000079c5 */ /* 0x000fe20000000000 */
[----:B------:R-:W-:Y:S01]  /*1760*/  UMOV UR13, 0x80000020 ;  /* 0x80000020000d7882 */ /* 0x000fe20000000000 */
[----:B------:R-:W-:Y:S01]  /*1770*/  UMOV UR15, 0x80000020 ;  /* 0x80000020000f7882 */ /* 0x000fe20000000000 */
[----:B------:R-:W-:Y:S01]  /*1780*/  USHF.R.U32.HI UR4, URZ, 0x4, UR4 ;  /* 0x000000043f047899 */ /* 0x000fe20008011604 */
[----:B------:R-:W-:Y:S01]  /*1790*/  STL [R1+0xa58], R18 ;  /* 0x000a581201007387 */ /* 0x000fe20000100800 */
[----:B------:R-:W-:Y:S01]  /*17a0*/  UMOV UR9, UR13 ;  /* 0x0000000d00097c82 */ /* 0x000fe20008000000 */
[----:B------:R-:W-:Y:S01]  /*17b0*/  UMOV UR11, 0x80000020 ;  /* 0x80000020000b7882 */ /* 0x000fe20000000000 */
[----:B------:R-:W-:Y:S01]  /*17c0*/  ULOP3.LUT UR5, UR4, 0x3fff, URZ, 0xc0, !UPT ;  /* 0x00003fff04057892 */ /* 0x000fe2000f8ec03f */
[----:B------:R4:W-:Y:S01]  /*17d0*/  STL [R1+0xa54], R17 ;  /* 0x000a541101007387 */ /* 0x0009e20000100800 */
[----:B------:R-:W-:-:S02]  /*17e0*/  ULOP3.LUT UR4, UR45, 0x10000, URZ, 0xfc, !UPT ;  /* 0x000100002d047892 */ /* 0x000fc4000f8efc3f */
[----:B------:R-:W-:Y:S01]  /*17f0*/  ULOP3.LUT UR5, UR5, 0x10000, URZ, 0xfc, !UPT ;  /* 0x0001000005057892 */ /* 0x000fe2000f8efc3f */
[----:B-----5:R2:W-:Y:S01]  /*1800*/  STL [R1+0xa50], R16 ;  /* 0x000a501001007387 */ /* 0x0205e20000100800 */
[----:B------:R-:W-:Y:S02]  /*1810*/  ULEA UR6, UR37, UR4, 0xb ;  /* 0x0000000425067291 */ /* 0x000fe4000f8e583f */
[----:B------:R-:W-:Y:S01]  /*1820*/  UIMAD UR7, UR37, 0x600, UR5 ;  /* 0x00000600250778a4 */ /* 0x000fe2000f8e0205 */
[----:B------:R3:W-:Y:S03]  /*1830*/  STL [R1+0xa4c], R5 ;  /* 0x000a4c0501007387 */ /* 0x0007e60000100800 */
[----:B------:R-:W-:Y:S01]  /*1840*/  UIADD3 UR10, UR7, 0x300, URZ ;  /* 0x00000300070a7890 */ /* 0x000fe2000fffe03f */
[----:B------:R0:W-:Y:S01]  /*1850*/  STL [R1+0xa48], R2 ;  /* 0x000a480201007387 */ /* 0x0001e20000100800 */
[----:B------:R-:W-:Y:S01]  /*1860*/  UMOV UR12, UR6 ;  /* 0x00000006000c7c82 */ /* 0x000fe20008000000 */
[----:B------:R-:W-:Y:S01]  /*1870*/  UMOV UR14, UR7 ;  /* 0x00000007000e7c82 */ /* 0x000fe20008000000 */
[----:B------:R-:W-:Y:S01]  /*1880*/  UMOV UR8, UR12 ;  /* 0x0000000c00087c82 */ /* 0x000fe20008000000 */
[----:B------:R-:W-:Y:S03]  /*1890*/  HGMMA.64x192x16.F32.BF16 R100, gdesc[UR12], RZ, !UPT, gsb0 ;  /* 0x02e000000c6479f0 */ /* 0x000fe6000c0018ff */
[----:B------:R-:W-:-:S02]  /*18a0*/  WARPGROUP.DEPBAR.LE gsb0, 0x0 ;  /* 0x00008000000079c5 */ /* 0x000fc40000010000 */
[----:B------:R-:W-:Y:S01]  /*18b0*/  IMAD.MOV.U32 R76, RZ, RZ, R120 ;  /* 0x000000ffff4c7224 */ /* 0x000fe200078e0078 */
[----:B------:R-:W-:Y:S01]  /*18c0*/  MOV R74, R122 ;  /* 0x0000007a004a7202 */ /* 0x000fe20000000f00 */
[----:B------:R-:W-:Y:S01]  /*18d0*/  IMAD.MOV.U32 R75, RZ, RZ, R121 ;  /* 0x000000ffff4b7224 */ /* 0x000fe200078e0079 */
[----:B------:R-:W-:Y:S01]  /*18e0*/  MOV R55, R141 ;  /* 0x0000008d00377202 */ /* 0x000fe20000000f00 */
[----:B------:R-:W-:Y:S01]  /*18f0*/  IMAD.MOV.U32 R73, RZ, RZ, R123 ;  /* 0x000000ffff497224 */ /* 0x000fe200078e007b */
[----:B------:R-:W-:Y:S01]  /*1900*/  MOV R36, R160 ;  /* 0x000000a000247202 */ /* 0x000fe20000000f00 */
[----:B------:R-:W-:Y:S01]  /*1910*/  IMAD.MOV.U32 R72, RZ, RZ, R124 ;  /* 0x000000ffff487224 */ /* 0x000fe200078e007c */
[----:B----4-:R-:W-:Y:S01]  /*1920*/  MOV R17, R179 ;  /* 0x000000b300117202 */ /* 0x010fe20000000f00 */
[----:B------:R-:W-:Y:S01]  /*1930*/  IMAD.MOV.U32 R71, RZ, RZ, R125 ;  /* 0x000000ffff477224 */ /* 0x000fe200078e007d */
[----:B------:R-:W-:Y:S01]  /*1940*/  MOV R93, R103 ;  /* 0x00000067005d7202 */ /* 0x000fe20000000f00 */
[----:B------:R-:W-:-:S02]  /*1950*/  IMAD.MOV.U32 R70, RZ, RZ, R126 ;  /* 0x000000ffff467224 */ /* 0x000fc400078e007e */
[----:B------:R-:W-:Y:S02]  /*1960*/  IMAD.MOV.U32 R69, RZ, RZ, R127 ;  /* 0x000000ffff457224 */ /* 0x000fe400078e007f */
[----:B------:R-:W-:Y:S02]  /*1970*/  IMAD.MOV.U32 R68, RZ, RZ, R128 ;  /* 0x000000ffff447224 */ /* 0x000fe400078e0080 */
[----:B------:R-:W-:Y:S02]  /*1980*/  IMAD.MOV.U32 R67, RZ, RZ, R129 ;  /* 0x000000ffff437224 */ /* 0x000fe400078e0081 */
[----:B------:R-:W-:Y:S02]  /*1990*/  IMAD.MOV.U32 R66, RZ, RZ, R130 ;  /* 0x000000ffff427224 */ /* 0x000fe400078e0082 */
[----:B------:R-:W-:Y:S02]  /*19a0*/  IMAD.MOV.U32 R65, RZ, RZ, R131 ;  /* 0x000000ffff417224 */ /* 0x000fe400078e0083 */
        /* <DEDUP_REMOVED lines=45> */
[----:B--2---:R-:W-:Y:S02]  /*1c80*/  IMAD.MOV.U32 R16, RZ, RZ, R180 ;  /* 0x000000ffff107224 */ /* 0x004fe400078e00b4 */
        /* <DEDUP_REMOVED lines=10> */
[----:B---3--:R-:W-:Y:S02]  /*1d30*/  IMAD.MOV.U32 R5, RZ, RZ, R191 ;  /* 0x000000ffff057224 */ /* 0x008fe400078e00bf */
[----:B------:R-:W-:Y:S02]  /*1d40*/  IMAD.MOV.U32 R4, RZ, RZ, R192 ;  /* 0x000000ffff047224 */ /* 0x000fe400078e00c0 */
[----:B01----:R-:W-:Y:S02]  /*1d50*/  IMAD.MOV.U32 R3, RZ, RZ, R193 ;  /* 0x000000ffff037224 */ /* 0x003fe400078e00c1 */
[----:B------:R-:W-:Y:S02]  /*1d60*/  IMAD.MOV.U32 R2, RZ, RZ, R194 ;  /* 0x000000ffff027224 */ /* 0x000fe400078e00c2 */
[----:B------:R-:W-:-:S02]  /*1d70*/  IMAD.MOV.U32 R0, RZ, RZ, R195 ;  /* 0x000000ffff007224 */ /* 0x000fc400078e00c3 */
[----:B------:R-:W-:Y:S01]  /*1d80*/  WARPGROUP.ARRIVE ;  /* 0x00000000000079c5 */ /* 0x000fe20000000000 */
[----:B------:R-:W-:Y:S02]  /*1d90*/  IMAD.MOV.U32 R77, RZ, RZ, R119 ;  /* 0x000000ffff4d7224 */ /* 0x000fe400078e0077 */
[----:B------:R-:W-:Y:S01]  /*1da0*/  STL [R1+0x14dc], R0 ;  /* 0x0014dc0001007387 */ /* 0x000fe20000100800 */
[----:B------:R-:W-:Y:S02]  /*1db0*/  IMAD.MOV.U32 R78, RZ, RZ, R118 ;  /* 0x000000ffff4e7224 */ /* 0x000fe400078e0076 */
[----:B------:R-:W-:Y:S01]  /*1dc0*/  HGMMA.64x192x16.F32.BF16 R120, gdesc[UR8], RZ, !UPT, gsb0 ;  /* 0x02e00000087879f0 */ /* 0x000fe2000c0018ff */
[----:B------:R-:W-:Y:S01]  /*1dd0*/  STL [R1+0x14d8], R2 ;  /* 0x0014d80201007387 */ /* 0x000fe20000100800 */
[----:B------:R-:W-:Y:S01]  /*1de0*/  IMAD.MOV.U32 R79, RZ, RZ, R117 ;  /* 0x000000ffff4f7224 */ /* 0x000fe200078e0075 */
[----:B------:R-:W-:Y:S01]  /*1df0*/  UIADD3 UR8, UR6, 0x200, URZ ;  /* 0x0000020006087890 */ /* 0x000fe2000fffe03f */
[----:B------:R-:W-:Y:S01]  /*1e00*/  IMAD.MOV.U32 R80, RZ, RZ, R116 ;  /* 0x000000ffff507224 */ /* 0x000fe200078e0074 */
[----:B------:R-:W-:Y:S01]  /*1e10*/  STL [R1+0x14d4], R3 ;  /* 0x0014d40301007387 */ /* 0x000fe20000100800 */
[----:B------:R-:W-:Y:S01]  /*1e20*/  IMAD.MOV.U32 R81, RZ, RZ, R115 ;  /* 0x000000ffff517224 */ /* 0x000fe200078e0073 */
[----:B------:R-:W-:Y:S01]  /*1e30*/  UMOV UR9, 0x80000020 ;  /* 0x8000002000097882 */ /* 0x000fe20000000000 */
[----:B------:R-:W-:Y:S01]  /*1e40*/  IMAD.MOV.U32 R82, RZ, RZ, R114 ;  /* 0x000000ffff527224 */ /* 0x000fe200078e0072 */
[----:B------:R-:W-:Y:S01]  /*1e50*/  STL [R1+0x14d0], R4 ;  /* 0x0014d00401007387 */ /* 0x000fe20000100800 */
[----:B------:R-:W-:Y:S01]  /*1e60*/  IMAD.MOV.U32 R83, RZ, RZ, R113 ;  /* 0x000000ffff537224 */ /* 0x000fe200078e0071 */
[----:B------:R-:W-:Y:S01]  /*1e70*/  UMOV UR12, UR8 ;  /* 0x00000008000c7c82 */ /* 0x000fe20008000000 */
[----:B------:R-:W-:Y:S01]  /*1e80*/  IMAD.MOV.U32 R84, RZ, RZ, R112 ;  /* 0x000000ffff547224 */ /* 0x000fe200078e0070 */
[----:B------:R-:W-:Y:S01]  /*1e90*/  STL [R1+0x14cc], R5 ;  /* 0x0014cc0501007387 */ /* 0x000fe20000100800 */
[----:B------:R-:W-:Y:S01]  /*1ea0*/  IMAD.MOV.U32 R85, RZ, RZ, R111 ;  /* 0x000000ffff557224 */ /* 0x000fe200078e006f */
[----:B------:R-:W-:Y:S01]  /*1eb0*/  UMOV UR13, UR9 ;  /* 0x00000009000d7c82 */ /* 0x000fe20008000000 */
[----:B------:R-:W-:Y:S01]  /*1ec0*/  IMAD.MOV.U32 R86, RZ, RZ, R110 ;  /* 0x000000ffff567224 */ /* 0x000fe200078e006e */
[----:B------:R-:W-:Y:S01]  /*1ed0*/  STL [R1+0x14c8], R6 ;  /* 0x0014c80601007387 */ /* 0x000fe20000100800 */
[----:B------:R-:W-:-:S02]  /*1ee0*/  IMAD.MOV.U32 R87, RZ, RZ, R109 ;  /* 0x000000ffff577224 */ /* 0x000fc400078e006d */
[----:B------:R-:W-:Y:S01]  /*1ef0*/  IMAD.MOV.U32 R88, RZ, RZ, R108 ;  /* 0x000000ffff587224 */ /* 0x000fe200078e006c */
[----:B------:R-:W-:Y:S01]  /*1f00*/  STL [R1+0x14c4], R7 ;  /* 0x0014c40701007387 */ /* 0x000fe20000100800 */
[----:B------:R-:W-:Y:S02]  /*1f10*/  IMAD.MOV.U32 R89, RZ, RZ, R107 ;  /* 0x000000ffff597224 */ /* 0x000fe400078e006b */
[----:B------:R-:W-:Y:S01]  /*1f20*/  IMAD.MOV.U32 R90, RZ, RZ, R106 ;  /* 0x000000ffff5a7224 */ /* 0x000fe200078e006a */
[----:B------:R-:W-:Y:S01]  /*1f30*/  STL [R1+0x14c0], R8 ;  /* 0x0014c00801007387 */ /* 0x000fe20000100800 */
[----:B------:R-:W-:Y:S02]  /*1f40*/  IMAD.MOV.U32 R91, RZ, RZ, R105 ;  /* 0x000000ffff5b7224 */ /* 0x000fe400078e0069 */
[----:B------:R-:W-:Y:S01]  /*1f50*/  IMAD.MOV.U32 R92, RZ, RZ, R104 ;  /* 0x000000ffff5c7224 */ /* 0x000fe200078e0068 */
[----:B------:R-:W-:Y:S01]  /*1f60*/  STL [R1+0x14bc], R9 ;  /* 0x0014bc0901007387 */ /* 0x000fe20000100800 */
[----:B------:R-:W-:-:S02]  /*1f70*/  IMAD.MOV.U32 R94, RZ, RZ, R102 ;  /* 0x000000ffff5e7224 */ /* 0x000fc400078e0066 */
[----:B------:R-:W-:Y:S01]  /*1f80*/  IMAD.MOV.U32 R95, RZ, RZ, R101 ;  /* 0x000000ffff5f7224 */ /* 0x000fe200078e0065 */
[----:B------:R-:W-:Y:S01]  /*1f90*/  STL [R1+0x14b8], R10 ;  /* 0x0014b80a01007387 */ /* 0x000fe20000100800 */
[----:B------:R-:W-:-:S03]  /*1fa0*/  IMAD.MOV.U32 R96, RZ, RZ, R100 ;  /* 0x000000ffff607224 */ /* 0x000fc600078e0064 */
[----:B------:R-:W-:Y:S04]  /*1fb0*/  STL [R1+0x14b4], R11 ;  /* 0x0014b40b01007387 */ /* 0x000fe80000100800 */
        /* <DEDUP_REMOVED lines=39> */
[----:B------:R-:W-:Y:S01]  /*2230*/  STL [R1+0x1414], R51 ;  /* 0x0014143301007387 */ /* 0x000fe20000100800 */
[----:B------:R-:W-:-:S02]  /*2240*/  WARPGROUP.DEPBAR.LE gsb0, 0x0 ;  /* 0x00008000000079c5 */ /* 0x000fc40000010000 */
[----:B------:R-:W-:Y:S01]  /*2250*/  IMAD.MOV.U32 R235, RZ, RZ, R173 ;  /* 0x000000ffffeb7224 */ /* 0x000fe200078e00ad */
[----:B------:R-:W-:Y:S01]  /*2260*/  STL [R1+0x1410], R52 ;  /* 0x0014103401007387 */ /* 0x000fe20000100800 */
[----:B------:R-:W-:Y:S01]  /*2270*/  IMAD.MOV.U32 R234, RZ, RZ, R174 ;  /* 0x000000ffffea7224 */ /* 0x000fe200078e00ae */
[----:B------:R-:W-:Y:S01]  /*2280*/  MOV R233, R175 ;  /* 0x000000af00e97202 */ /* 0x000fe20000000f00 */
        /* <DEDUP_REMOVED lines=84> */
[----:B------:R-:W-:Y:S04]  /*27d0*/  STL.64 [R1+0x180], R120 ;  /* 0x0001807801007387 */ /* 0x000fe80000100a00 */
        /* <DEDUP_REMOVED lines=25> */
[----:B------:R0:W-:Y:S04]  /*2970*/  STL [R1+0x250], R172 ;  /* 0x000250ac01007387 */ /* 0x0001e80000100800 */
[----:B------:R1:W-:Y:S04]  /*2980*/  STL [R1+0x1588], R97 ;  /* 0x0015886101007387 */ /* 0x0003e80000100800 */
[----:B------:R2:W-:Y:S01]  /*2990*/  STL [R1+0x1584], R98 ;  /* 0x0015846201007387 */ /* 0x0005e20000100800 */
[----:B0-----:R-:W-:-:S03]  /*29a0*/  WARPGROUP.ARRIVE ;  /* 0x00000000000079c5 */ /* 0x001fc60000000000 */
[----:B------:R-:W-:Y:S03]  /*29b0*/  STL [R1+0x1580], R99 ;  /* 0x0015806301007387 */ /* 0x000fe60000100800 */
[----:B------:R-:W-:Y:S01]  /*29c0*/  HGMMA.64x192x16.F32.BF16 R120, gdesc[UR8], RZ, !UPT, gsb0 ;  /* 0x02e00000087879f0 */ /* 0x000fe2000c0018ff */
        /* <DEDUP_REMOVED lines=12> */
[----:B------:R0:W-:Y:S04]  /*2a90*/  STL [R1+0x154c], R112 ;  /* 0x00154c7001007387 */ /* 0x0001e80000100800 */
        /* <DEDUP_REMOVED lines=19> */
[----:B------:R4:W-:Y:S04]  /*2bd0*/  STL [R1+0x14fc], R228 ;  /* 0x0014fce401007387 */ /* 0x0009e80000100800 */
[----:B------:R4:W-:Y:S04]  /*2be0*/  STL [R1+0x14f8], R229 ;  /* 0x0014f8e501007387 */ /* 0x0009e80000100800 */
[----:B------:R4:W-:Y:S04]  /*2bf0*/  STL [R1+0x14f4], R230 ;  /* 0x0014f4e601007387 */ /* 0x0009e80000100800 */
[----:B------:R4:W-:Y:S04]  /*2c00*/  STL [R1+0x14f0], R231 ;  /* 0x0014f0e701007387 */ /* 0x0009e80000100800 */
[----:B------:R4:W-:Y:S04]  /*2c10*/  STL [R1+0x14ec], R232 ;  /* 0x0014ece801007387 */ /* 0x0009e80000100800 */
[----:B------:R4:W-:Y:S04]  /*2c20*/  STL [R1+0x14e8], R233 ;  /* 0x0014e8e901007387 */ /* 0x0009e80000100800 */
[----:B------:R4:W-:Y:S04]  /*2c30*/  STL [R1+0x14e4], R234 ;  /* 0x0014e4ea01007387 */ /* 0x0009e80000100800 */
[----:B------:R4:W-:Y:S01]  /*2c40*/  STL [R1+0x14e0], R235 ;  /* 0x0014e0eb01007387 */ /* 0x0009e20000100800 */
        /* <DEDUP_REMOVED lines=97> */
[----:B------:R-:W-:-:S03]  /*3260*/  WARPGROUP.ARRIVE ;  /* 0x00000000000079c5 */ /* 0x000fc60000000000 */
[----:B------:R-:W-:Y:S03]  /*3270*/  STL [R1+0x1708], R96 ;  /* 0x0017086001007387 */ /* 0x000fe60000100800 */
[----:B------:R-:W-:Y:S01]  /*3280*/  HGMMA.64x192x16.F32.BF16 R120, gdesc[UR12], RZ, !UPT, gsb0 ;  /* 0x02e000000c7879f0 */ /* 0x000fe2000c0018ff */
[----:B------:R-:W-:Y:S01]  /*3290*/  STL [R1+0x1704], R95 ;  /* 0x0017045f01007387 */ /* 0x000fe20000100800 */
[----:B------:R-:W-:Y:S01]  /*32a0*/  UIADD3 UR12, UR6, 0x400, URZ ;  /* 0x00000400060c7890 */ /* 0x000fe2000fffe03f */
[----:B------:R-:W-:Y:S02]  /*32b0*/  UMOV UR13, 0x80000020 ;  /* 0x80000020000d7882 */ /* 0x000fe40000000000 */
[----:B------:R-:W-:Y:S01]  /*32c0*/  STL [R1+0x1700], R94 ;  /* 0x0017005e01007387 */ /* 0x000fe20000100800 */
[----:B------:R-:W-:-:S03]  /*32d0*/  UMOV UR9, UR13 ;  /* 0x0000000d00097c82 */ /* 0x000fc60008000000 */
[----:B------:R-:W-:Y:S01]  /*32e0*/  STL [R1+0x16fc], R93 ;  /* 0x0016fc5d01007387 */ /* 0x000fe20000100800 */
[----:B------:R-:W-:-:S03]  /*32f0*/  UMOV UR8, UR12 ;  /* 0x0000000c00087c82 */ /* 0x000fc60008000000 */
        /* <DEDUP_REMOVED lines=48> */
[----:B-1----:R-:W-:Y:S01]  /*3600*/  IMAD.MOV.U32 R97, RZ, RZ, R173 ;  /* 0x000000ffff617224 */ /* 0x002fe200078e00ad */
[----:B------:R-:W-:Y:S01]  /*3610*/  STL [R1+0x163c], R45 ;  /* 0x00163c2d01007387 */ /* 0x000fe20000100800 */
[----:B--2---:R-:W-:Y:S01]  /*3620*/  IMAD.MOV.U32 R98, RZ, RZ, R174 ;  /* 0x000000ffff627224 */ /* 0x004fe200078e00ae */
[----:B0-----:R-:W-:Y:S01]  /*3630*/  MOV R112, R188 ;  /* 0x000000bc00707202 */ /* 0x001fe20000000f00 */
[----:B------:R-:W-:Y:S01]  /*3640*/  IMAD.MOV.U32 R99, RZ, RZ, R175 ;  /* 0x000000ffff637224 */ /* 0x000fe200078e00af */
[----:B------:R-:W-:Y:S01]  /*3650*/  STL [R1+0x1638], R44 ;  /* 0x0016382c01007387 */ /* 0x000fe20000100800 */
[----:B------:R-:W-:Y:S01]  /*3660*/  IMAD.MOV.U32 R100, RZ, RZ, R176 ;  /* 0x000000ffff647224 */ /* 0x000fe200078e00b0 */
[----:B---3--:R-:W-:Y:S01]  /*3670*/  MOV R227, R207 ;  /* 0x000000cf00e37202 */ /* 0x008fe20000000f00 */
        /* <DEDUP_REMOVED lines=44> */
[----:B----4-:R-:W-:Y:S02]  /*3940*/  IMAD.MOV.U32 R228, RZ, RZ, R208 ;  /* 0x000000ffffe47224 */ /* 0x010fe400078e00d0 */
        /* <DEDUP_REMOVED lines=61> */
[----:B------:R0:W-:Y:S02]  /*3d20*/  STL [R1+0x6d0], R172 ;  /* 0x0006d0ac01007387 */ /* 0x0001e40000100800 */
[----:B0-----:R-:W-:-:S06]  /*3d30*/  WARPGROUP.ARRIVE ;  /* 0x00000000000079c5 */ /* 0x001fcc0000000000 */
[----:B------:R-:W-:Y:S03]  /*3d40*/  HGMMA.64x192x16.F32.BF16 R120, gdesc[UR12], RZ, !UPT, gsb0 ;  /* 0x02e000000c7879f0 */ /* 0x000fe6000c0018ff */
[----:B------:R-:W-:Y:S02]  /*3d50*/  WARPGROUP.DEPBAR.LE gsb0, 0x0 ;  /* 0x00008000000079c5 */ /* 0x000fe40000010000 */
        /* <DEDUP_REMOVED lines=96> */
[----:B------:R-:W-:-:S06]  /*4360*/  WARPGROUP.ARRIVE ;  /* 0x00000000000079c5 */ /* 0x000fcc0000000000 */
[----:B------:R-:W-:Y:S03]  /*4370*/  HGMMA.64x192x16.F32.BF16 R120, gdesc[UR8], RZ, !UPT, gsb0 ;  /* 0x02e00000087879f0 */ /* 0x000fe6000c0018ff */
[----:B------:R-:W-:Y:S02]  /*4380*/  WARPGROUP.DEPBAR.LE gsb0, 0x0 ;  /* 0x00008000000079c5 */ /* 0x000fe40000010000 */
        /* <DEDUP_REMOVED lines=44> */
[----:B------:R0:W-:Y:S04]  /*4650*/  STL.64 [R1+0xa78], R126 ;  /* 0x000a787e01007387 */ /* 0x0001e80000100a00 */
[----:B------:R1:W-:Y:S04]  /*4660*/  STL.64 [R1+0xa70], R124 ;  /* 0x000a707c01007387 */ /* 0x0003e80000100a00 */
[----:B------:R2:W-:Y:S04]  /*4670*/  STL.64 [R1+0xa68], R122 ;  /* 0x000a687a01007387 */ /* 0x0005e80000100a00 */
[----:B------:R3:W-:Y:S01]  /*4680*/  STL.64 [R1+0xa60], R120 ;  /* 0x000a607801007387 */ /* 0x0007e20000100a00 */
[----:B0-----:R-:W-:-:S02]  /*4690*/  IMAD.MOV.U32 R126, RZ, RZ, R90 ;  /* 0x000000ffff7e7224 */ /* 0x001fc400078e005a */
[----:B-1----:R-:W-:Y:S02]  /*46a0*/  IMAD.MOV.U32 R124, RZ, RZ, R92 ;  /* 0x000000ffff7c7224 */ /* 0x002fe400078e005c */
[----:B--2---:R-:W-:Y:S02]  /*46b0*/  IMAD.MOV.U32 R122, RZ, RZ, R94 ;  /* 0x000000ffff7a7224 */ /* 0x004fe400078e005e */
[----:B---3--:R-:W-:Y:S02]  /*46c0*/  IMAD.MOV.U32 R120, RZ, RZ, R96 ;  /* 0x000000ffff787224 */ /* 0x008fe400078e0060 */
[----:B------:R-:W2:Y:S01]  /*46d0*/  LDL.LU R96, [R1+0x1708] ;  /* 0x0017080001607983 */ /* 0x000ea20000300800 */
[----:B------:R-:W-:Y:S02]  /*46e0*/  IMAD.MOV.U32 R121, RZ, RZ, R95 ;  /* 0x000000ffff797224 */ /* 0x000fe400078e005f */
[----:B------:R-:W-:Y:S01]  /*46f0*/  IMAD.MOV.U32 R123, RZ, RZ, R93 ;  /* 0x000000ffff7b7224 */ /* 0x000fe200078e005d */
[----:B------:R-:W3:Y:S01]  /*4700*/  LDL.LU R95, [R1+0x1704] ;  /* 0x00170400015f7983 */ /* 0x000ee20000300800 */
[----:B------:R-:W-:-:S03]  /*4710*/  IMAD.MOV.U32 R125, RZ, RZ, R91 ;  /* 0x000000ffff7d7224 */ /* 0x000fc600078e005b */
[----:B------:R-:W4:Y:S01]  /*4720*/  LDL.LU R94, [R1+0x1700] ;  /* 0x00170000015e7983 */ /* 0x000f220000300800 */
[----:B------:R-:W-:-:S03]  /*4730*/  IMAD.MOV.U32 R127, RZ, RZ, R89 ;  /* 0x000000ffff7f7224 */ /* 0x000fc600078e0059 */
[----:B------:R-:W2:Y:S01]  /*4740*/  LDL.LU R93, [R1+0x16fc] ;  /* 0x0016fc00015d7983 */ /* 0x000ea20000300800 */
[----:B------:R-:W-:-:S03]  /*4750*/  IMAD.MOV.U32 R128, RZ, RZ, R88 ;  /* 0x000000ffff807224 */ /* 0x000fc600078e0058 */
[----:B------:R-:W3:Y:S01]  /*4760*/  LDL.LU R92, [R1+0x16f8] ;  /* 0x0016f800015c7983 */ /* 0x000ee20000300800 */
[----:B------:R-:W-:-:S03]  /*4770*/  MOV R129, R87 ;  /* 0x0000005700817202 */ /* 0x000fc60000000f00 */
[----:B------:R-:W4:Y:S01]  /*4780*/  LDL.LU R91, [R1+0x16f4] ;  /* 0x0016f400015b7983 */ /* 0x000f220000300800 */
[----:B------:R-:W-:-:S03]  /*4790*/  IMAD.MOV.U32 R130, RZ, RZ, R86 ;  /* 0x000000ffff827224 */ /* 0x000fc600078e0056 */
[----:B------:R-:W2:Y:S01]  /*47a0*/  LDL.LU R90, [R1+0x16f0] ;  /* 0x0016f000015a7983 */ /* 0x000ea20000300800 */
[----:B------:R-:W-:-:S03]  /*47b0*/  IMAD.MOV.U32 R131, RZ, RZ, R85 ;  /* 0x000000ffff837224 */ /* 0x000fc600078e0055 */
[----:B------:R-:W3:Y:S01]  /*47c0*/  LDL.LU R89, [R1+0x16ec] ;  /* 0x0016ec0001597983 */ /* 0x000ee20000300800 */
[----:B------:R-:W-:-:S03]  /*47d0*/  IMAD.MOV.U32 R132, RZ, RZ, R84 ;  /* 0x000000ffff847224 */ /* 0x000fc600078e0054 */
        /* <DEDUP_REMOVED lines=31> */
[----:B------:R-:W-:-:S03]  /*49d0*/  MOV R148, R68 ;  /* 0x0000004400947202 */ /* 0x000fc60000000f00 */
        /* <DEDUP_REMOVED lines=37> */
[----:B------:R-:W-:-:S03]  /*4c30*/  MOV R167, R49 ;  /* 0x0000003100a77202 */ /* 0x000fc60000000f00 */
        /* <DEDUP_REMOVED lines=96> */
[----:B------:R-:W3:Y:S04]  /*5240*/  LDL.LU R5, [R1+0x159c] ;  /* 0x00159c0001057983 */ /* 0x000ee80000300800 */
[----:B------:R-:W2:Y:S04]  /*5250*/  LDL.LU R4, [R1+0x1598] ;  /* 0x0015980001047983 */ /* 0x000ea80000300800 */
[----:B------:R-:W2:Y:S04]  /*5260*/  LDL.LU R3, [R1+0x1594] ;  /* 0x0015940001037983 */ /* 0x000ea80000300800 */
[----:B------:R-:W2:Y:S04]  /*5270*/  LDL.LU R2, [R1+0x1590] ;  /* 0x0015900001027983 */ /* 0x000ea80000300800 */
[----:B------:R-:W2:Y:S04]  /*5280*/  LDL.LU R0, [R1+0x158c] ;  /* 0x00158c0001007983 */ /* 0x000ea80000300800 */
        /* <DEDUP_REMOVED lines=48> */
[----:B0-----:R-:W4:Y:S04]  /*5590*/  LDL.LU R120, [R1+0x600] ;  /* 0x0006000001787983 */ /* 0x001f280000300800 */
[----:B------:R-:W4:Y:S04]  /*55a0*/  LDL.LU R121, [R1+0x604] ;  /* 0x0006040001797983 */ /* 0x000f280000300800 */
[----:B------:R-:W3:Y:S04]  /*55b0*/  LDL.LU R122, [R1+0x608] ;  /* 0x00060800017a7983 */ /* 0x000ee80000300800 */
[----:B------:R-:W3:Y:S04]  /*55c0*/  LDL.LU R123, [R1+0x60c] ;  /* 0x00060c00017b7983 */ /* 0x000ee80000300800 */
[----:B------:R-:W2:Y:S04]  /*55d0*/  LDL.LU R124, [R1+0x610] ;  /* 0x00061000017c7983 */ /* 0x000ea80000300800 */
[----:B------:R-:W2:Y:S04]  /*55e0*/  LDL.LU R125, [R1+0x614] ;  /* 0x00061400017d7983 */ /* 0x000ea80000300800 */
[----:B------:R-:W4:Y:S04]  /*55f0*/  LDL.LU R126, [R1+0x618] ;  /* 0x00061800017e7983 */ /* 0x000f280000300800 */
        /* <DEDUP_REMOVED lines=45> */
[----:B------:R-:W2:Y:S01]  /*58d0*/  LDL.LU R172, [R1+0x6d0] ;  /* 0x0006d00001ac7983 */ /* 0x000ea20000300800 */
[----:B------:R-:W-:-:S02]  /*58e0*/  IMAD.MOV.U32 R173, RZ, RZ, R97 ;  /* 0x000000ffffad7224 */ /* 0x000fc400078e0061 */
[----:B------:R-:W-:Y:S01]  /*58f0*/  IMAD.MOV.U32 R174, RZ, RZ, R98 ;  /* 0x000000ffffae7224 */ /* 0x000fe200078e0062 */
[----:B------:R-:W4:Y:S01]  /*5900*/  LDL.LU R97, [R1+0x1588] ;  /* 0x0015880001617983 */ /* 0x000f220000300800 */
[----:B------:R-:W-:Y:S02]  /*5910*/  IMAD.MOV.U32 R175, RZ, RZ, R99 ;  /* 0x000000ffffaf7224 */ /* 0x000fe400078e0063 */
[----:B------:R-:W-:Y:S01]  /*5920*/  IMAD.MOV.U32 R176, RZ, RZ, R100 ;  /* 0x000000ffffb07224 */ /* 0x000fe200078e0064 */
[----:B------:R-:W4:Y:S01]  /*5930*/  LDL.LU R98, [R1+0x1584] ;  /* 0x0015840001627983 */ /* 0x000f220000300800 */
[----:B------:R-:W-:-:S03]  /*5940*/  IMAD.MOV.U32 R177, RZ, RZ, R101 ;  /* 0x000000ffffb17224 */ /* 0x000fc600078e0065 */
[----:B------:R-:W4:Y:S01]  /*5950*/  LDL.LU R99, [R1+0x1580] ;  /* 0x0015800001637983 */ /* 0x000f220000300800 */
[----:B------:R-:W-:-:S03]  /*5960*/  IMAD.MOV.U32 R178, RZ, RZ, R102 ;  /* 0x000000ffffb27224 */ /* 0x000fc600078e0066 */
[----:B------:R-:W4:Y:S01]  /*5970*/  LDL.LU R100, [R1+0x157c] ;  /* 0x00157c0001647983 */ /* 0x000f220000300800 */
[----:B------:R-:W-:-:S03]  /*5980*/  IMAD.MOV.U32 R179, RZ, RZ, R103 ;  /* 0x000000ffffb37224 */ /* 0x000fc600078e0067 */
[----:B------:R-:W4:Y:S01]  /*5990*/  LDL.LU R101, [R1+0x1578] ;  /* 0x0015780001657983 */ /* 0x000f220000300800 */
[----:B------:R-:W-:Y:S01]  /*59a0*/  IMAD.MOV.U32 R180, RZ, RZ, R104 ;  /* 0x000000ffffb47224 */ /* 0x000fe200078e0068 */
[----:B------:R-:W-:Y:S02]  /*59b0*/  MOV R181, R105 ;  /* 0x0000006900b57202 */ /* 0x000fe40000000f00 */
[----:B------:R-:W4:Y:S01]  /*59c0*/  LDL.LU R102, [R1+0x1574] ;  /* 0x0015740001667983 */ /* 0x000f220000300800 */
[----:B------:R-:W-:-:S03]  /*59d0*/  IMAD.MOV.U32 R182, RZ, RZ, R106 ;  /* 0x000000ffffb67224 */ /* 0x000fc600078e006a */
        /* <DEDUP_REMOVED lines=35> */
[----:B------:R-:W-:-:S03]  /*5c10*/  MOV R200, R220 ;  /* 0x000000dc00c87202 */ /* 0x000fc60000000f00 */
        /* <DEDUP_REMOVED lines=25> */
[----:B------:R-:W-:Y:S02]  /*5db0*/  IMAD.MOV.U32 R214, RZ, RZ, R234 ;  /* 0x000000ffffd67224 */ /* 0x000fe400078e00ea */
[----:B------:R-:W-:Y:S01]  /*5dc0*/  IMAD.MOV.U32 R215, RZ, RZ, R235 ;  /* 0x000000ffffd77224 */ /* 0x000fe200078e00eb */
[----:B------:R-:W4:Y:S01]  /*5dd0*/  LDL.LU R230, [R1+0x14f4] ;  /* 0x0014f40001e67983 */ /* 0x000f220000300800 */
[----:B------:R-:W-:-:S03]  /*5de0*/  IMAD.MOV.U32 R213, RZ, RZ, R233 ;  /* 0x000000ffffd57224 */ /* 0x000fc600078e00e9 */
[----:B------:R-:W4:Y:S04]  /*5df0*/  LDL.LU R231, [R1+0x14f0] ;  /* 0x0014f00001e77983 */ /* 0x000f280000300800 */
[----:B------:R-:W4:Y:S04]  /*5e00*/  LDL.LU R232, [R1+0x14ec] ;  /* 0x0014ec0001e87983 */ /* 0x000f280000300800 */
[----:B------:R-:W4:Y:S04]  /*5e10*/  LDL.LU R233, [R1+0x14e8] ;  /* 0x0014e80001e97983 */ /* 0x000f280000300800 */
[----:B------:R-:W4:Y:S04]  /*5e20*/  LDL.LU R234, [R1+0x14e4] ;  /* 0x0014e40001ea7983 */ /* 0x000f280000300800 */
[----:B------:R-:W4:Y:S04]  /*5e30*/  LDL.LU R235, [R1+0x14e0] ;  /* 0x0014e00001eb7983 */ /* 0x000f280000300800 */
        /* <DEDUP_REMOVED lines=21> */
[----:B--2---:R-:W-:Y:S04]  /*5f90*/  STL.64 [R1+0xe30], R172 ;  /* 0x000e30ac01007387 */ /* 0x004fe80000100a00 */
[----:B---3--:R-:W-:Y:S04]  /*5fa0*/  STL.64 [R1+0xe28], R170 ;  /* 0x000e28aa01007387 */ /* 0x008fe80000100a00 */
[----:B----4-:R-:W-:Y:S04]  /*5fb0*/  STL.64 [R1+0xe20], R168 ;  /* 0x000e20a801007387 */ /* 0x010fe80000100a00 */
        /* <DEDUP_REMOVED lines=26> */
[----:B--2---:R-:W-:Y:S01]  /*6160*/  IMAD.MOV.U32 R122, RZ, RZ, R3 ;  /* 0x000000ffff7a7224 */ /* 0x004fe200078e0003 */
[----:B------:R-:W-:Y:S01]  /*6170*/  MOV R123, R4 ;  /* 0x00000004007b7202 */ /* 0x000fe20000000f00 */
[----:B---3--:R-:W-:Y:S02]  /*6180*/  IMAD.MOV.U32 R120, RZ, RZ, R0 ;  /* 0x000000ffff787224 */ /* 0x008fe400078e0000 */
        /* <DEDUP_REMOVED lines=44> */
[----:B------:R-:W3:Y:S01]  /*6450*/  LDL.LU R23, [R1+0x1484] ;  /* 0x0014840001177983 */ /* 0x000ee20000300800 */
        /* <DEDUP_REMOVED lines=242> */
[----:B------:R-:W4:Y:S01]  /*7380*/  LDL.LU R172, [R1+0x250] ;  /* 0x0002500001ac7983 */ /* 0x000f220000300800 */
[----:B------:R-:W-:Y:S01]  /*7390*/  IMAD.MOV.U32 R214, RZ, RZ, R98 ;  /* 0x000000ffffd67224 */ /* 0x000fe200078e0062 */
[----:B------:R-:W-:Y:S01]  /*73a0*/  MOV R213, R99 ;  /* 0x0000006300d57202 */ /* 0x000fe20000000f00 */
[----:B------:R-:W-:Y:S01]  /*73b0*/  IMAD.MOV.U32 R215, RZ, RZ, R97 ;  /* 0x000000ffffd77224 */ /* 0x000fe200078e0061 */
[----:B------:R-:W-:Y:S01]  /*73c0*/  MOV R194, R118 ;  /* 0x0000007600c27202 */ /* 0x000fe20000000f00 */
[----:B------:R-:W-:Y:S01]  /*73d0*/  IMAD.MOV.U32 R212, RZ, RZ, R100 ;  /* 0x000000ffffd47224 */ /* 0x000fe200078e0064 */
[----:B------:R-:W-:Y:S01]  /*73e0*/  MOV R175, R233 ;  /* 0x000000e900af7202 */ /* 0x000fe20000000f00 */
[----:B------:R-:W-:Y:S01]  /*73f0*/  IMAD.MOV.U32 R210, RZ, RZ, R102 ;  /* 0x000000ffffd27224 */ /* 0x000fe200078e0066 */
[----:B------:R-:W-:Y:S01]  /*7400*/  STL.64 [R1+0x11d8], R214 ;  /* 0x0011d8d601007387 */ /* 0x000fe20000100a00 */
[----:B------:R-:W-:Y:S01]  /*7410*/  IMAD.MOV.U32 R211, RZ, RZ, R101 ;  /* 0x000000ffffd37224 */ /* 0x000fe200078e0065 */
[----:B------:R-:W-:Y:S01]  /*7420*/  UIADD3 UR8, UR6, 0x600, URZ ;  /* 0x0000060006087890 */ /* 0x000fe2000fffe03f */
[----:B------:R-:W-:Y:S01]  /*7430*/  IMAD.MOV.U32 R208, RZ, RZ, R104 ;  /* 0x000000ffffd07224 */ /* 0x000fe200078e0068 */
[----:B------:R2:W-:Y:S01]  /*7440*/  STL.64 [R1+0x11d0], R212 ;  /* 0x0011d0d401007387 */ /* 0x0005e20000100a00 */
[----:B------:R-:W-:Y:S01]  /*7450*/  IMAD.MOV.U32 R209, RZ, RZ, R103 ;  /* 0x000000ffffd17224 */ /* 0x000fe200078e0067 */
[----:B------:R-:W-:Y:S01]  /*7460*/  UMOV UR9, 0x80000020 ;  /* 0x8000002000097882 */ /* 0x000fe20000000000 */
[----:B------:R-:W-:Y:S01]  /*7470*/  IMAD.MOV.U32 R206, RZ, RZ, R106 ;  /* 0x000000ffffce7224 */ /* 0x000fe200078e006a */
[----:B------:R-:W-:Y:S01]  /*7480*/  STL.64 [R1+0x11c8], R210 ;  /* 0x0011c8d201007387 */ /* 0x000fe20000100a00 */
[----:B------:R-:W-:Y:S01]  /*7490*/  IMAD.MOV.U32 R207, RZ, RZ, R105 ;  /* 0x000000ffffcf7224 */ /* 0x000fe200078e0069 */
[----:B------:R-:W-:Y:S01]  /*74a0*/  UIADD3 UR12, UR6, 0x2, URZ ;  /* 0x00000002060c7890 */ /* 0x000fe2000fffe03f */
[----:B------:R-:W-:Y:S01]  /*74b0*/  IMAD.MOV.U32 R204, RZ, RZ, R108 ;  /* 0x000000ffffcc7224 */ /* 0x000fe200078e006c */
[----:B------:R-:W-:Y:S01]  /*74c0*/  STL.64 [R1+0x11c0], R208 ;  /* 0x0011c0d001007387 */ /* 0x000fe20000100a00 */
[----:B------:R-:W-:-:S02]  /*74d0*/  IMAD.MOV.U32 R205, RZ, RZ, R107 ;  /* 0x000000ffffcd7224 */ /* 0x000fc400078e006b */
[----:B------:R-:W-:Y:S01]  /*74e0*/  IMAD.MOV.U32 R202, RZ, RZ, R110 ;  /* 0x000000ffffca7224 */ /* 0x000fe200078e006e */
[----:B------:R-:W-:Y:S01]  /*74f0*/  STL.64 [R1+0x11b8], R206 ;  /* 0x0011b8ce01007387 */ /* 0x000fe20000100a00 */
[----:B------:R-:W-:Y:S01]  /*7500*/  IMAD.MOV.U32 R203, RZ, RZ, R109 ;  /* 0x000000ffffcb7224 */ /* 0x000fe200078e006d */
[----:B--2---:R-:W-:Y:S01]  /*7510*/  MOV R212, R4 ;  /* 0x0000000400d47202 */ /* 0x004fe20000000f00 */
[----:B------:R-:W-:Y:S01]  /*7520*/  IMAD.MOV.U32 R200, RZ, RZ, R112 ;  /* 0x000000ffffc87224 */ /* 0x000fe200078e0070 */
[----:B------:R-:W-:Y:S01]  /*7530*/  STL.64 [R1+0x11b0], R204 ;  /* 0x0011b0cc01007387 */ /* 0x000fe20000100a00 */
[----:B------:R-:W-:Y:S02]  /*7540*/  IMAD.MOV.U32 R201, RZ, RZ, R111 ;  /* 0x000000ffffc97224 */ /* 0x000fe400078e006f */
[----:B------:R-:W-:Y:S01]  /*7550*/  IMAD.MOV.U32 R198, RZ, RZ, R114 ;  /* 0x000000ffffc67224 */ /* 0x000fe200078e0072 */
[----:B------:R-:W-:Y:S01]  /*7560*/  STL.64 [R1+0x11a8], R202 ;  /* 0x0011a8ca01007387 */ /* 0x000fe20000100a00 */
[----:B------:R-:W-:-:S02]  /*7570*/  IMAD.MOV.U32 R199, RZ, RZ, R113 ;  /* 0x000000ffffc77224 */ /* 0x000fc400078e0071 */
[----:B------:R-:W-:Y:S01]  /*7580*/  IMAD.MOV.U32 R196, RZ, RZ, R116 ;  /* 0x000000ffffc47224 */ /* 0x000fe200078e0074 */
[----:B------:R-:W-:Y:S01]  /*7590*/  STL.64 [R1+0x11a0], R200 ;  /* 0x0011a0c801007387 */ /* 0x000fe20000100a00 */
[----:B------:R-:W-:Y:S02]  /*75a0*/  IMAD.MOV.U32 R197, RZ, RZ, R115 ;  /* 0x000000ffffc57224 */ /* 0x000fe400078e0073 */
        /* <DEDUP_REMOVED lines=10> */
[----:B------:R3:W-:Y:S01]  /*7650*/  STL.64 [R1+0x1180], R192 ;  /* 0x001180c001007387 */ /* 0x0007e20000100a00 */
        /* <DEDUP_REMOVED lines=9> */
[----:B------:R-:W-:Y:S01]  /*76f0*/  IMAD.MOV.U32 R180, RZ, RZ, R228 ;  /* 0x000000ffffb47224 */ /* 0x000fe200078e00e4 */
[----:B---3--:R-:W-:Y:S01]  /*7700*/  MOV R193, R23 ;  /* 0x0000001700c17202 */ /* 0x008fe20000000f00 */
[----:B------:R-:W-:Y:S01]  /*7710*/  IMAD.MOV.U32 R181, RZ, RZ, R227 ;  /* 0x000000ffffb57224 */ /* 0x000fe200078e00e3 */
[----:B------:R4:W-:Y:S01]  /*7720*/  STL.64 [R1+0x1160], R184 ;  /* 0x001160b801007387 */ /* 0x0009e20000100a00 */
[----:B------:R-:W-:-:S02]  /*7730*/  IMAD.MOV.U32 R178, RZ, RZ, R230 ;  /* 0x000000ffffb27224 */ /* 0x000fc400078e00e6 */
[----:B------:R-:W-:Y:S01]  /*7740*/  IMAD.MOV.U32 R179, RZ, RZ, R229 ;  /* 0x000000ffffb37224 */ /* 0x000fe200078e00e5 */
[----:B------:R0:W-:Y:S01]  /*7750*/  STL.64 [R1+0x1158], R182 ;  /* 0x001158b601007387 */ /* 0x0001e20000100a00 */
[----:B------:R-:W-:Y:S02]  /*7760*/  IMAD.MOV.U32 R176, RZ, RZ, R232 ;  /* 0x000000ffffb07224 */ /* 0x000fe400078e00e8 */
[----:B------:R-:W-:Y:S01]  /*7770*/  IMAD.MOV.U32 R177, RZ, RZ, R231 ;  /* 0x000000ffffb17224 */ /* 0x000fe200078e00e7 */
[----:B------:R1:W-:Y:S01]  /*7780*/  STL.64 [R1+0x1150], R180 ;  /* 0x001150b401007387 */ /* 0x0003e20000100a00 */
[----:B------:R-:W-:Y:S02]  /*7790*/  IMAD.MOV.U32 R174, RZ, RZ, R234 ;  /* 0x000000ffffae7224 */ /* 0x000fe400078e00ea */
[----:B------:R-:W-:Y:S01]  /*77a0*/  IMAD.MOV.U32 R173, RZ, RZ, R235 ;  /* 0x000000ffffad7224 */ /* 0x000fe200078e00eb */
[----:B------:R2:W-:Y:S01]  /*77b0*/  STL.64 [R1+0x1148], R178 ;  /* 0x001148b201007387 */ /* 0x0005e20000100a00 */
[----:B----4-:R-:W-:-:S02]  /*77c0*/  IMAD.MOV.U32 R184, RZ, RZ, R32 ;  /* 0x000000ffffb87224 */ /* 0x010fc400078e0020 */
[----:B------:R-:W-:Y:S01]  /*77d0*/  IMAD.MOV.U32 R185, RZ, RZ, R31 ;  /* 0x000000ffffb97224 */ /* 0x000fe200078e001f */
[----:B------:R3:W-:Y:S01]  /*77e0*/  STL.64 [R1+0x1140], R176 ;  /* 0x001140b001007387 */ /* 0x0007e20000100a00 */
[----:B0-----:R-:W-:Y:S02]  /*77f0*/  IMAD.MOV.U32 R182, RZ, RZ, R34 ;  /* 0x000000ffffb67224 */ /* 0x001fe400078e0022 */
[----:B------:R-:W-:Y:S01]  /*7800*/  IMAD.MOV.U32 R183, RZ, RZ, R33 ;  /* 0x000000ffffb77224 */ /* 0x000fe200078e0021 */
[----:B------:R0:W-:Y:S01]  /*7810*/  STL.64 [R1+0x1138], R174 ;  /* 0x001138ae01007387 */ /* 0x0001e20000100a00 */
[----:B-1----:R-:W-:Y:S02]  /*7820*/  IMAD.MOV.U32 R180, RZ, RZ, R36 ;  /* 0x000000ffffb47224 */ /* 0x002fe400078e0024 */
[----:B------:R-:W-:Y:S02]  /*7830*/  IMAD.MOV.U32 R181, RZ, RZ, R35 ;  /* 0x000000ffffb57224 */ /* 0x000fe400078e0023 */
[----:B--2---:R-:W-:-:S02]  /*7840*/  IMAD.MOV.U32 R178, RZ, RZ, R38 ;  /* 0x000000ffffb27224 */ /* 0x004fc400078e0026 */
[----:B------:R-:W-:Y:S02]  /*7850*/  IMAD.MOV.U32 R179, RZ, RZ, R37 ;  /* 0x000000ffffb37224 */ /* 0x000fe400078e0025 */
[----:B---3--:R-:W-:Y:S02]  /*7860*/  IMAD.MOV.U32 R176, RZ, RZ, R40 ;  /* 0x000000ffffb07224 */ /* 0x008fe400078e0028 */
[----:B------:R-:W-:Y:S01]  /*7870*/  IMAD.MOV.U32 R177, RZ, RZ, R39 ;  /* 0x000000ffffb17224 */ /* 0x000fe200078e0027 */
[----:B0-----:R-:W-:Y:S01]  /*7880*/  MOV R174, R42 ;  /* 0x0000002a00ae7202 */ /* 0x001fe20000000f00 */
        /* <DEDUP_REMOVED lines=28> */
[----:B------:R-:W-:Y:S01]  /*7a50*/  IMAD.MOV.U32 R195, RZ, RZ, R21 ;  /* 0x000000ffffc37224 */ /* 0x000fe200078e0015 */
[----:B------:R0:W-:Y:S04]  /*7a60*/  STL.64 [R1+0x1130], R172 ;  /* 0x001130ac01007387 */ /* 0x0001e80000100a00 */
[----:B------:R1:W-:Y:S04]  /*7a70*/  STL.64 [R1+0x1128], R170 ;  /* 0x001128aa01007387 */ /* 0x0003e80000100a00 */
[----:B------:R2:W-:Y:S04]  /*7a80*/  STL.64 [R1+0x1120], R168 ;  /* 0x001120a801007387 */ /* 0x0005e80000100a00 */
[----:B------:R3:W-:Y:S01]  /*7a90*/  STL.64 [R1+0x1118], R166 ;  /* 0x001118a601007387 */ /* 0x0007e20000100a00 */
[----:B0-----:R-:W-:-:S02]  /*7aa0*/  IMAD.MOV.U32 R172, RZ, RZ, R44 ;  /* 0x000000ffffac7224 */ /* 0x001fc400078e002c */
[----:B------:R-:W-:Y:S01]  /*7ab0*/  IMAD.MOV.U32 R173, RZ, RZ, R43 ;  /* 0x000000ffffad7224 */ /* 0x000fe200078e002b */
[----:B------:R0:W-:Y:S01]  /*7ac0*/  STL.64 [R1+0x1110], R164 ;  /* 0x001110a401007387 */ /* 0x0001e20000100a00 */
[----:B-1----:R-:W-:Y:S02]  /*7ad0*/  IMAD.MOV.U32 R170, RZ, RZ, R46 ;  /* 0x000000ffffaa7224 */ /* 0x002fe400078e002e */
[----:B------:R-:W-:Y:S01]  /*7ae0*/  IMAD.MOV.U32 R171, RZ, RZ, R45 ;  /* 0x000000ffffab7224 */ /* 0x000fe200078e002d */
[----:B------:R1:W-:Y:S01]  /*7af0*/  STL.64 [R1+0x1108], R162 ;  /* 0x001108a201007387 */ /* 0x0003e20000100a00 */
[----:B--2---:R-:W-:Y:S02]  /*7b00*/  IMAD.MOV.U32 R168, RZ, RZ, R48 ;  /* 0x000000ffffa87224 */ /* 0x004fe400078e0030 */
[----:B------:R-:W-:Y:S01]  /*7b10*/  IMAD.MOV.U32 R169, RZ, RZ, R47 ;  /* 0x000000ffffa97224 */ /* 0x000fe200078e002f */
[----:B------:R2:W-:Y:S01]  /*7b20*/  STL.64 [R1+0x1100], R160 ;  /* 0x001100a001007387 */ /* 0x0005e20000100a00 */
[----:B---3--:R-:W-:-:S02]  /*7b30*/  IMAD.MOV.U32 R166, RZ, RZ, R50 ;  /* 0x000000ffffa67224 */ /* 0x008fc400078e0032 */
[----:B------:R-:W-:Y:S01]  /*7b40*/  IMAD.MOV.U32 R167, RZ, RZ, R49 ;  /* 0x000000ffffa77224 */ /* 0x000fe200078e0031 */
[----:B------:R3:W-:Y:S01]  /*7b50*/  STL.64 [R1+0x10f8], R158 ;  /* 0x0010f89e01007387 */ /* 0x0007e20000100a00 */
[----:B0-----:R-:W-:Y:S02]  /*7b60*/  IMAD.MOV.U32 R164, RZ, RZ, R52 ;  /* 0x000000ffffa47224 */ /* 0x001fe400078e0034 */
[----:B------:R-:W-:Y:S01]  /*7b70*/  IMAD.MOV.U32 R165, RZ, RZ, R51 ;  /* 0x000000ffffa57224 */ /* 0x000fe200078e0033 */
[----:B------:R0:W-:Y:S01]  /*7b80*/  STL.64 [R1+0x10f0], R156 ;  /* 0x0010f09c01007387 */ /* 0x0001e20000100a00 */
[----:B-1----:R-:W-:Y:S02]  /*7b90*/  IMAD.MOV.U32 R162, RZ, RZ, R54 ;  /* 0x000000ffffa27224 */ /* 0x002fe400078e0036 */
[----:B------:R-:W-:Y:S01]  /*7ba0*/  IMAD.MOV.U32 R163, RZ, RZ, R53 ;  /* 0x000000ffffa37224 */ /* 0x000fe200078e0035 */
[----:B------:R1:W-:Y:S01]  /*7bb0*/  STL.64 [R1+0x10e8], R154 ;  /* 0x0010e89a01007387 */ /* 0x0003e20000100a00 */
[----:B--2---:R-:W-:-:S02]  /*7bc0*/  IMAD.MOV.U32 R160, RZ, RZ, R56 ;  /* 0x000000ffffa07224 */ /* 0x004fc400078e0038 */
[----:B------:R-:W-:Y:S01]  /*7bd0*/  IMAD.MOV.U32 R161, RZ, RZ, R55 ;  /* 0x000000ffffa17224 */ /* 0x000fe200078e0037 */
[----:B------:R2:W-:Y:S01]  /*7be0*/  STL.64 [R1+0x10e0], R152 ;  /* 0x0010e09801007387 */ /* 0x0005e20000100a00 */
[----:B---3--:R-:W-:Y:S02]  /*7bf0*/  IMAD.MOV.U32 R158, RZ, RZ, R58 ;  /* 0x000000ffff9e7224 */ /* 0x008fe400078e003a */
[----:B------:R-:W-:Y:S01]  /*7c00*/  IMAD.MOV.U32 R159, RZ, RZ, R57 ;  /* 0x000000ffff9f7224 */ /* 0x000fe200078e0039 */
[----:B------:R3:W-:Y:S01]  /*7c10*/  STL.64 [R1+0x10d8], R150 ;  /* 0x0010d89601007387 */ /* 0x0007e20000100a00 */
[----:B0-----:R-:W-:Y:S02]  /*7c20*/  IMAD.MOV.U32 R156, RZ, RZ, R60 ;  /* 0x000000ffff9c7224 */ /* 0x001fe400078e003c */
[----:B------:R-:W-:Y:S01]  /*7c30*/  IMAD.MOV.U32 R157, RZ, RZ, R59 ;  /* 0x000000ffff9d7224 */ /* 0x000fe200078e003b */
[----:B------:R0:W-:Y:S01]  /*7c40*/  STL.64 [R1+0x10d0], R148 ;  /* 0x0010d09401007387 */ /* 0x0001e20000100a00 */
[----:B-1----:R-:W-:Y:S01]  /*7c50*/  IMAD.MOV.U32 R154, RZ, RZ, R62 ;  /* 0x000000ffff9a7224 */ /* 0x002fe200078e003e */
[----:B------:R-:W-:-:S02]  /*7c60*/  MOV R155, R61 ;  /* 0x0000003d009b7202 */ /* 0x000fc40000000f00 */
[----:B------:R1:W-:Y:S01]  /*7c70*/  STL.64 [R1+0x10c8], R146 ;  /* 0x0010c89201007387 */ /* 0x0003e20000100a00 */
[----:B--2---:R-:W-:Y:S02]  /*7c80*/  IMAD.MOV.U32 R152, RZ, RZ, R64 ;  /* 0x000000ffff987224 */ /* 0x004fe400078e0040 */
        /* <DEDUP_REMOVED lines=8> */
[----:B-1----:R-:W-:-:S02]  /*7d10*/  IMAD.MOV.U32 R146, RZ, RZ, R70 ;  /* 0x000000ffff927224 */ /* 0x002fc400078e0046 */
[----:B------:R-:W-:Y:S01]  /*7d20*/  IMAD.MOV.U32 R147, RZ, RZ, R69 ;  /* 0x000000ffff937224 */ /* 0x000fe200078e0045 */
[----:B------:R1:W-:Y:S01]  /*7d30*/  STL.64 [R1+0x10a8], R138 ;  /* 0x0010a88a01007387 */ /* 0x0003e20000100a00 */
[----:B--2---:R-:W-:Y:S02]  /*7d40*/  IMAD.MOV.U32 R144, RZ, RZ, R72 ;  /* 0x000000ffff907224 */ /* 0x004fe400078e0048 */
[----:B------:R-:W-:Y:S01]  /*7d50*/  IMAD.MOV.U32 R145, RZ, RZ, R71 ;  /* 0x000000ffff917224 */ /* 0x000fe200078e0047 */
[----:B------:R2:W-:Y:S01]  /*7d60*/  STL.64 [R1+0x10a0], R136 ;  /* 0x0010a08801007387 */ /* 0x0005e20000100a00 */
[----:B---3--:R-:W-:Y:S02]  /*7d70*/  IMAD.MOV.U32 R142, RZ, RZ, R74 ;  /* 0x000000ffff8e7224 */ /* 0x008fe400078e004a */
[----:B------:R-:W-:Y:S01]  /*7d80*/  IMAD.MOV.U32 R143, RZ, RZ, R73 ;  /* 0x000000ffff8f7224 */ /* 0x000fe200078e0049 */
[----:B------:R3:W-:Y:S01]  /*7d90*/  STL.64 [R1+0x1098], R134 ;  /* 0x0010988601007387 */ /* 0x0007e20000100a00 */
[----:B0-----:R-:W-:-:S02]  /*7da0*/  IMAD.MOV.U32 R140, RZ, RZ, R76 ;  /* 0x000000ffff8c7224 */ /* 0x001fc400078e004c */
[----:B------:R-:W-:Y:S01]  /*7db0*/  IMAD.MOV.U32 R141, RZ, RZ, R75 ;  /* 0x000000ffff8d7224 */ /* 0x000fe200078e004b */
[----:B------:R0:W-:Y:S01]  /*7dc0*/  STL.64 [R1+0x1090], R132 ;  /* 0x0010908401007387 */ /* 0x0001e20000100a00 */
[----:B-1----:R-:W-:Y:S02]  /*7dd0*/  IMAD.MOV.U32 R138, RZ, RZ, R78 ;  /* 0x000000ffff8a7224 */ /* 0x002fe400078e004e */
[----:B------:R-:W-:Y:S01]  /*7de0*/  IMAD.MOV.U32 R139, RZ, RZ, R77 ;  /* 0x000000ffff8b7224 */ /* 0x000fe200078e004d */
[----:B------:R1:W-:Y:S01]  /*7df0*/  STL.64 [R1+0x1088], R130 ;  /* 0x0010888201007387 */ /* 0x0003e20000100a00 */
[----:B--2---:R-:W-:Y:S01]  /*7e00*/  MOV R136, R80 ;  /* 0x0000005000887202 */ /* 0x004fe20000000f00 */
[----:B------:R-:W-:Y:S02]  /*7e10*/  IMAD.MOV.U32 R137, RZ, RZ, R79 ;  /* 0x000000ffff897224 */ /* 0x000fe400078e004f */
        /* <DEDUP_REMOVED lines=15> */
[----:B------:R-:W-:Y:S01]  /*7f10*/  STL.64 [R1+0x1358], R214 ;  /* 0x001358d601007387 */ /* 0x000fe20000100a00 */
[----:B0-----:R-:W-:Y:S02]  /*7f20*/  IMAD.MOV.U32 R124, RZ, RZ, R92 ;  /* 0x000000ffff7c7224 */ /* 0x001fe400078e005c */
[----:B------:R-:W-:Y:S01]  /*7f30*/  IMAD.MOV.U32 R125, RZ, RZ, R91 ;  /* 0x000000ffff7d7224 */ /* 0x000fe200078e005b */
[----:B------:R-:W-:Y:S01]  /*7f40*/  STL.64 [R1+0x1350], R212 ;  /* 0x001350d401007387 */ /* 0x000fe20000100a00 */
[----:B-1----:R-:W-:-:S02]  /*7f50*/  IMAD.MOV.U32 R122, RZ, RZ, R94 ;  /* 0x000000ffff7a7224 */ /* 0x002fc400078e005e */
[----:B------:R-:W-:Y:S01]  /*7f60*/  IMAD.MOV.U32 R123, RZ, RZ, R93 ;  /* 0x000000ffff7b7224 */ /* 0x000fe200078e005d */
[----:B------:R-:W-:Y:S01]  /*7f70*/  STL.64 [R1+0x1348], R210 ;  /* 0x001348d201007387 */ /* 0x000fe20000100a00 */
[----:B--2---:R-:W-:Y:S02]  /*7f80*/  IMAD.MOV.U32 R120, RZ, RZ, R96 ;  /* 0x000000ffff787224 */ /* 0x004fe400078e0060 */
[----:B------:R-:W-:Y:S01]  /*7f90*/  IMAD.MOV.U32 R121, RZ, RZ, R95 ;  /* 0x000000ffff797224 */ /* 0x000fe200078e005f */
[----:B------:R-:W-:Y:S01]  /*7fa0*/  STL.64 [R1+0x1340], R208 ;  /* 0x001340d001007387 */ /* 0x000fe20000100a00 */
[----:B------:R-:W-:-:S03]  /*7fb0*/  WARPGROUP.ARRIVE ;  /* 0x00000000000079c5 */ /* 0x000fc60000000000 */
[----:B------:R-:W-:Y:S03]  /*7fc0*/  STL.64 [R1+0x1338], R206 ;  /* 0x001338ce01007387 */ /* 0x000fe60000100a00 */
[----:B------:R-:W-:Y:S01]  /*7fd0*/  HGMMA.64x192x16.F32.BF16 R24, gdesc[UR8], RZ, !UPT, gsb0 ;  /* 0x02e00000081879f0 */ /* 0x000fe2000c0018ff */
[----:B------:R-:W-:Y:S01]  /*7fe0*/  STL.64 [R1+0x1330], R204 ;  /* 0x001330cc01007387 */ /* 0x000fe20000100a00 */
[----:B------:R-:W-:Y:S01]  /*7ff0*/  UMOV UR10, UR14 ;  /* 0x0000000e000a7c82 */ /* 0x000fe20008000000 */
[----:B------:R-:W-:Y:S02]  /*8000*/  UMOV UR11, UR15 ;  /* 0x0000000f000b7c82 */ /* 0x000fe40008000000 */
        /* <DEDUP_REMOVED lines=41> */
[----:B------:R0:W-:Y:S01]  /*82a0*/  STL.64 [R1+0x11e0], R120 ;  /* 0x0011e07801007387 */ /* 0x0001e20000100a00 */
[----:B------:R-:W-:-:S02]  /*82b0*/  WARPGROUP.DEPBAR.LE gsb0, 0x0 ;  /* 0x00008000000079c5 */ /* 0x000fc40000010000 */
[----:B0-----:R-:W-:-:S06]  /*82c0*/  WARPGROUP.ARRIVE ;  /* 0x00000000000079c5 */ /* 0x001fcc0000000000 */
[----:B------:R-:W-:Y:S03]  /*82d0*/  HGMMA.64x192x16.F32.BF16 R120, gdesc[UR8], RZ, !UPT, gsb0 ;  /* 0x02e00000087879f0 */ /* 0x000fe6000c0018ff */
[----:B------:R-:W-:Y:S02]  /*82e0*/  WARPGROUP.DEPBAR.LE gsb0, 0x0 ;  /* 0x00008000000079c5 */ /* 0x000fe40000010000 */
[----:B------:R-:W-:Y:S01]  /*82f0*/  STL.64 [R1+0x300], R120 ;  /* 0x0003007801007387 */ /* 0x000fe20000100a00 */
[----:B------:R-:W-:Y:S01]  /*8300*/  IMAD.MOV.U32 R3, RZ, RZ, R214 ;  /* 0x000000ffff037224 */ /* 0x000fe200078e00d6 */
[----:B------:R-:W-:Y:S01]  /*8310*/  MOV R11, R207 ;  /* 0x000000cf000b7202 */ /* 0x000fe20000000f00 */
[----:B------:R-:W-:Y:S01]  /*8320*/  IMAD.MOV.U32 R0, RZ, RZ, R215 ;  /* 0x000000ffff007224 */ /* 0x000fe200078e00d7 */
[----:B------:R-:W-:Y:S01]  /*8330*/  STL.64 [R1+0x308], R122 ;  /* 0x0003087a01007387 */ /* 0x000fe20000100a00 */
[----:B------:R-:W-:Y:S01]  /*8340*/  IMAD.MOV.U32 R6, RZ, RZ, R212 ;  /* 0x000000ffff067224 */ /* 0x000fe200078e00d4 */
[----:B------:R-:W-:Y:S01]  /*8350*/  MOV R225, R188 ;  /* 0x000000bc00e17202 */ /* 0x000fe20000000f00 */
        /* <DEDUP_REMOVED lines=56> */
[----:B------:R-:W-:-:S03]  /*86e0*/  IMAD.MOV.U32 R18, RZ, RZ, R173 ;  /* 0x000000ffff127224 */ /* 0x000fc600078e00ad */
[----:B------:R-:W-:Y:S04]  /*86f0*/  STL.64 [R1+0x3a8], R162 ;  /* 0x0003a8a201007387 */ /* 0x000fe80000100a00 */
[----:B------:R-:W-:Y:S04]  /*8700*/  STL.64 [R1+0x3b0], R164 ;  /* 0x0003b0a401007387 */ /* 0x000fe80000100a00 */
[----:B------:R-:W-:Y:S04]  /*8710*/  STL.64 [R1+0x3b8], R166 ;  /* 0x0003b8a601007387 */ /* 0x000fe80000100a00 */
[----:B------:R-:W-:Y:S04]  /*8720*/  STL.64 [R1+0x3c0], R168 ;  /* 0x0003c0a801007387 */ /* 0x000fe80000100a00 */
[----:B------:R-:W-:Y:S04]  /*8730*/  STL.64 [R1+0x3c8], R170 ;  /* 0x0003c8aa01007387 */ /* 0x000fe80000100a00 */
[----:B------:R0:W-:Y:S04]  /*8740*/  STL [R1+0x3d0], R172 ;  /* 0x0003d0ac01007387 */ /* 0x0001e80000100800 */
[----:B------:R-:W2:Y:S04]  /*8750*/  LDL.LU.64 R214, [R1+0x1358] ;  /* 0x0013580001d67983 */ /* 0x000ea80000300a00 */
        /* <DEDUP_REMOVED lines=20> */
[----:B0-----:R-:W2:Y:S04]  /*88a0*/  LDL.LU.64 R172, [R1+0x12b0] ;  /* 0x0012b00001ac7983 */ /* 0x001ea80000300a00 */
        /* <DEDUP_REMOVED lines=25> */
[----:B------:R-:W2:Y:S01]  /*8a40*/  LDL.LU.64 R120, [R1+0x11e0] ;  /* 0x0011e00001787983 */ /* 0x000ea20000300a00 */
[----:B------:R-:W-:Y:S01]  /*8a50*/  UIADD3 UR14, UR7, 0x2, URZ ;  /* 0x00000002070e7890 */ /* 0x000fe2000fffe03f */
[----:B------:R-:W-:Y:S01]  /*8a60*/  UMOV UR13, 0x80000020 ;  /* 0x80000020000d7882 */ /* 0x000fe20000000000 */
[----:B------:R-:W-:Y:S01]  /*8a70*/  UMOV UR15, 0x80000020 ;  /* 0x80000020000f7882 */ /* 0x000fe20000000000 */
[----:B--2---:R-:W-:-:S06]  /*8a80*/  WARPGROUP.ARRIVE ;  /* 0x00000000000079c5 */ /* 0x004fcc0000000000 */
[----:B------:R-:W-:Y:S03]  /*8a90*/  HGMMA.64x192x16.F32.BF16 R120, gdesc[UR12], R120, gsb0 ;  /* 0x02e000000c7879f0 */ /* 0x000fe60008001878 */
        /* <DEDUP_REMOVED lines=98> */
[----:B------:R-:W-:Y:S01]  /*90c0*/  UMOV UR8, UR12 ;  /* 0x0000000c00087c82 */ /* 0x000fe20008000000 */
[----:B------:R-:W-:Y:S01]  /*90d0*/  UMOV UR9, UR13 ;  /* 0x0000000d00097c82 */ /* 0x000fe20008000000 */
        /* <DEDUP_REMOVED lines=102> */
[----:B--2---:R-:W-:-:S07]  /*9740*/  WARPGROUP.ARRIVE ;  /* 0x00000000000079c5 */ /* 0x004fce0000000000 */
[----:B------:R-:W-:Y:S03]  /*9750*/  HGMMA.64x192x16.F32.BF16 R120, gdesc[UR8], R120, gsb0 ;  /* 0x02e00000087879f0 */ /* 0x000fe60008001878 */
[----:B------:R-:W-:Y:S02]  /*9760*/  WARPGROUP.DEPBAR.LE gsb0, 0x0 ;  /* 0x00008000000079c5 */ /* 0x000fe40000010000 */
[----:B------:R-:W-:Y:S04]  /*9770*/  STL.64 [R1], R120 ;  /* 0x0000007801007387 */ /* 0x000fe80000100a00 */
        /* <DEDUP_REMOVED lines=95> */
[----:B------:R-:W-:Y:S01]  /*9d70*/  UMOV UR12, UR8 ;  /* 0x00000008000c7c82 */ /* 0x000fe20008000000 */
[----:B------:R-:W-:Y:S01]  /*9d80*/  UMOV UR13, UR9 ;  /* 0x00000009000d7c82 */ /* 0x000fe20008000000 */
        /* <DEDUP_REMOVED lines=243> */
[----:B0-----:R-:W2:Y:S04]  /*acc0*/  LDL.LU R140, [R1+0x300] ;  /* 0x00030000018c7983 */ /* 0x001ea80000300800 */
[----:B------:R-:W2:Y:S04]  /*acd0*/  LDL.LU R141, [R1+0x304] ;  /* 0x00030400018d7983 */ /* 0x000ea80000300800 */
        /* <DEDUP_REMOVED lines=50> */
[----:B------:R-:W2:Y:S01]  /*b000*/  LDL.LU R192, [R1+0x3d0] ;  /* 0x0003d00001c07983 */ /* 0x000ea20000300800 */
[----:B------:R-:W-:Y:S01]  /*b010*/  UIADD3 UR8, UR6, 0x602, URZ ;  /* 0x0000060206087890 */ /* 0x000fe2000fffe03f */
[----:B------:R-:W-:Y:S01]  /*b020*/  WARPGROUP.ARRIVE ;  /* 0x00000000000079c5 */ /* 0x000fe20000000000 */
[----:B------:R-:W-:Y:S01]  /*b030*/  UMOV UR9, 0x80000020 ;  /* 0x8000002000097882 */ /* 0x000fe20000000000 */
[----:B------:R-:W-:Y:S01]  /*b040*/  IMAD.MOV.U32 R198, RZ, RZ, R235 ;  /* 0x000000ffffc67224 */ /* 0x000fe200078e00eb */
[----:B------:R-:W-:Y:S01]  /*b050*/  MOV R203, R230 ;  /* 0x000000e600cb7202 */ /* 0x000fe20000000f00 */
[----:B------:R-:W-:-:S02]  /*b060*/  IMAD.MOV.U32 R199, RZ, RZ, R234 ;  /* 0x000000ffffc77224 */ /* 0x000fc400078e00ea */
[----:B------:R-:W-:Y:S02]  /*b070*/  IMAD.MOV.U32 R200, RZ, RZ, R233 ;  /* 0x000000ffffc87224 */ /* 0x000fe400078e00e9 */
[----:B------:R-:W-:Y:S01]  /*b080*/  HGMMA.64x192x16.F32.BF16 R24, gdesc[UR8], R24, gsb0 ;  /* 0x02e00000081879f0 */ /* 0x000fe20008001818 */
[----:B------:R-:W-:Y:S02]  /*b090*/  IMAD.MOV.U32 R201, RZ, RZ, R232 ;  /* 0x000000ffffc97224 */ /* 0x000fe400078e00e8 */
[----:B------:R-:W-:Y:S02]  /*b0a0*/  IMAD.MOV.U32 R202, RZ, RZ, R231 ;  /* 0x000000ffffca7224 */ /* 0x000fe400078e00e7 */
[----:B------:R-:W-:Y:S02]  /*b0b0*/  IMAD.MOV.U32 R204, RZ, RZ, R229 ;  /* 0x000000ffffcc7224 */ /* 0x000fe400078e00e5 */
[----:B------:R-:W-:Y:S02]  /*b0c0*/  IMAD.MOV.U32 R205, RZ, RZ, R228 ;  /* 0x000000ffffcd7224 */ /* 0x000fe400078e00e4 */
[----:B------:R-:W-:-:S02]  /*b0d0*/  IMAD.MOV.U32 R206, RZ, RZ, R227 ;  /* 0x000000ffffce7224 */ /* 0x000fc400078e00e3 */
[----:B------:R-:W-:Y:S02]  /*b0e0*/  IMAD.MOV.U32 R207, RZ, RZ, R226 ;  /* 0x000000ffffcf7224 */ /* 0x000fe400078e00e2 */
[----:B------:R-:W-:Y:S02]  /*b0f0*/  IMAD.MOV.U32 R208, RZ, RZ, R225 ;  /* 0x000000ffffd07224 */ /* 0x000fe400078e00e1 */
[----:B------:R-:W-:Y:S01]  /*b100*/  IMAD.MOV.U32 R209, RZ, RZ, R224 ;  /* 0x000000ffffd17224 */ /* 0x000fe200078e00e0 */
[----:B------:R-:W-:Y:S01]  /*b110*/  MOV R224, R14 ;  /* 0x0000000e00e07202 */ /* 0x000fe20000000f00 */
        /* <DEDUP_REMOVED lines=14> */
[----:B------:R-:W-:Y:S01]  /*b200*/  IMAD.MOV.U32 R235, RZ, RZ, R0 ;  /* 0x000000ffffeb7224 */ /* 0x000fe200078e0000 */
[----:B------:R-:W-:Y:S01]  /*b210*/  UMOV UR10, UR14 ;  /* 0x0000000e000a7c82 */ /* 0x000fe20008000000 */
[----:B------:R-:W-:Y:S01]  /*b220*/  IMAD.MOV.U32 R218, RZ, RZ, R23 ;  /* 0x000000ffffda7224 */ /* 0x000fe200078e0017 */
[----:B------:R-:W-:Y:S01]  /*b230*/  UMOV UR11, UR15 ;  /* 0x0000000f000b7c82 */ /* 0x000fe20008000000 */
[----:B------:R-:W-:Y:S01]  /*b240*/  IMAD.MOV.U32 R219, RZ, RZ, R22 ;  /* 0x000000ffffdb7224 */ /* 0x000fe200078e0016 */
[----:B------:R0:W5:Y:S01]  /*b250*/  LDL.LU R18, [R1+0xa58] ;  /* 0x000a580001127983 */ /* 0x0001620000300800 */
[----:B------:R-:W-:-:S02]  /*b260*/  IMAD.MOV.U32 R220, RZ, RZ, R21 ;  /* 0x000000ffffdc7224 */ /* 0x000fc400078e0015 */
[----:B------:R-:W-:Y:S01]  /*b270*/  IMAD.MOV.U32 R221, RZ, RZ, R20 ;  /* 0x000000ffffdd7224 */ /* 0x000fe200078e0014 */
[----:B------:R0:W5:Y:S01]  /*b280*/  LDL.LU R17, [R1+0xa54] ;  /* 0x000a540001117983 */ /* 0x0001620000300800 */
[----:B------:R-:W-:Y:S02]  /*b290*/  IMAD.MOV.U32 R222, RZ, RZ, R19 ;  /* 0x000000ffffde7224 */ /* 0x000fe400078e0013 */
[----:B------:R-:W-:Y:S01]  /*b2a0*/  IMAD.MOV.U32 R223, RZ, RZ, R15 ;  /* 0x000000ffffdf7224 */ /* 0x000fe200078e000f */
[----:B------:R0:W5:Y:S01]  /*b2b0*/  LDL.LU R16, [R1+0xa50] ;  /* 0x000a500001107983 */ /* 0x0001620000300800 */
[----:B------:R-:W-:Y:S02]  /*b2c0*/  IMAD.MOV.U32 R225, RZ, RZ, R13 ;  /* 0x000000ffffe17224 */ /* 0x000fe400078e000d */
[----:B------:R-:W-:Y:S01]  /*b2d0*/  IMAD.MOV.U32 R226, RZ, RZ, R12 ;  /* 0x000000ffffe27224 */ /* 0x000fe200078e000c */
[----:B------:R0:W5:Y:S01]  /*b2e0*/  LDL.LU R5, [R1+0xa4c] ;  /* 0x000a4c0001057983 */ /* 0x0001620000300800 */
[----:B------:R-:W-:-:S02]  /*b2f0*/  IMAD.MOV.U32 R227, RZ, RZ, R11 ;  /* 0x000000ffffe37224 */ /* 0x000fc400078e000b */
[----:B------:R-:W-:Y:S01]  /*b300*/  IMAD.MOV.U32 R228, RZ, RZ, R10 ;  /* 0x000000ffffe47224 */ /* 0x000fe200078e000a */
[----:B------:R0:W5:Y:S01]  /*b310*/  LDL.LU R2, [R1+0xa48] ;  /* 0x000a480001027983 */ /* 0x0001620000300800 */
[----:B------:R-:W-:Y:S02]  /*b320*/  IMAD.MOV.U32 R229, RZ, RZ, R9 ;  /* 0x000000ffffe57224 */ /* 0x000fe400078e0009 */
[----:B------:R-:W-:Y:S02]  /*b330*/  IMAD.MOV.U32 R231, RZ, RZ, R7 ;  /* 0x000000ffffe77224 */ /* 0x000fe400078e0007 */
[----:B------:R-:W-:Y:S01]  /*b340*/  IMAD.MOV.U32 R232, RZ, RZ, R6 ;  /* 0x000000ffffe87224 */ /* 0x000fe200078e0006 */
[----:B------:R-:W-:-:S05]  /*b350*/  WARPGROUP.DEPBAR.LE gsb0, 0x0 ;  /* 0x00008000000079c5 */ /* 0x000fca0000010000 */
        /* <DEDUP_REMOVED lines=51> */
[----:B-1----:R0:W5:Y:S04]  /*b690*/  LDL.LU.64 R214, [R1+0xa40] ;  /* 0x000a400001d67983 */ /* 0x0021680000300a00 */
[----:B------:R0:W5:Y:S04]  /*b6a0*/  LDL.LU.64 R212, [R1+0xa38] ;  /* 0x000a380001d47983 */ /* 0x0001680000300a00 */
        /* <DEDUP_REMOVED lines=35> */
[----:B------:R0:W5:Y:S01]  /*b8e0*/  LDL.LU.64 R140, [R1+0x918] ;  /* 0x00091800018c7983 */ /* 0x0001620000300a00 */
[----:B------:R-:W-:Y:S05]  /*b8f0*/  @!P1 BRA `(.L_x_22) ;  /* 0x000000c4007c9947 */ /* 0x000fea0003800000 */
[----:B------:R-:W-:Y:S01]  /*b900*/  UIADD3 UR7, UR37, 0x1, URZ ;  /* 0x0000000125077890 */ /* 0x000fe2000fffe03f */
[----:B-----5:R-:W-:-:S03]  /*b910*/  IMAD.MOV.U32 R0, RZ, RZ, R5 ;  /* 0x000000ffff007224 */ /* 0x020fc600078e0005 */
[----:B------:R-:W-:-:S04]  /*b920*/  UISETP.NE.AND UP0, UPT, UR7, 0x4, UPT ;  /* 0x000000040700788c */ /* 0x000fc8000bf05270 */
[----:B------:R-:W-:Y:S02]  /*b930*/  USEL UR6, URZ, 0x1, UP0 ;  /* 0x000000013f067887 */ /* 0x000fe40008000000 */
[----:B------:R-:W-:Y:S02]  /*b940*/  USEL UR7, UR7, URZ, UP0 ;  /* 0x0000003f07077287 */ /* 0x000fe40008000000 */
[----:B------:R-:W-:-:S06]  /*b950*/  ULOP3.LUT UR6, UR36, UR6, URZ, 0x3c, !UPT ;  /* 0x0000000624067292 */ /* 0x000fcc000f8e3c3f */
[----:B------:R-:W-:Y:S01]  /*b960*/  IMAD.U32 R3, RZ, RZ, UR6 ;  /* 0x00000006ff037e24 */ /* 0x000fe2000f8e00ff */
[----:B------:R-:W-:-:S06]  /*b970*/  UMOV UR6, UR37 ;  /* 0x0000002500067c82 */ /* 0x000fcc0008000000 */
.L_x_29:
[----:B------:R-:W-:Y:S05]  /*b980*/  @!P0 BRA `(.L_x_23) ;  /* 0x0000000000048947 */ /* 0x000fea0003800000 */
[----:B------:R-:W-:Y:S01]  /*b990*/  BPT.TRAP 0x1 ;  /* 0x000000040000795c */ /* 0x000fe20000300000 */
.L_x_23:
[----:B------:R-:W-:Y:S01]  /*b9a0*/  ULEA UR8, UR7, UR44, 0x3 ;  /* 0x0000002c07087291 */ /* 0x000fe2000f8e183f */
[----:B------:R-:W-:-:S08]  /*b9b0*/  SHF.L.U32 R4, R3, 0x1f, RZ ;  /* 0x0000001f03047819 */ /* 0x000fd000000006ff */
[----:B------:R1:W2:Y:S01]  /*b9c0*/  SYNCS.PHASECHK.TRANS64.TRYWAIT P1, [UR8], R4 ;  /* 0x00000004ff0075a7 */ /* 0x0002a20008020148 */
[----:B------:R-:W-:Y:S05]  /*b9d0*/  @!P0 BRA `(.L_x_24) ;  /* 0x0000000000048947 */ /* 0x000fea0003800000 */
[----:B------:R-:W-:Y:S01]  /*b9e0*/  BPT.TRAP 0x1 ;  /* 0x000000040000795c */ /* 0x000fe20000300000 */
.L_x_24:
[----:B--2---:R-:W-:Y:S05]  /*b9f0*/  @P1 BRA `(.L_x_25) ;  /* 0x0000000000081947 */ /* 0x004fea0003800000 */
[----:B------:R-:W2:Y:S02]  /*ba00*/  SYNCS.PHASECHK.TRANS64.TRYWAIT P1, [UR8], R4 ;  /* 0x00000004ff0075a7 */ /* 0x000ea40008020148 */
[----:B--2---:R-:W-:Y:S05]  /*ba10*/  @!P1 BRA `(.L_x_26) ;  /* 0x0000045800f89947 */ /* 0x004fea0003800000 */
.L_x_25:
        /* <DEDUP_REMOVED lines=48> */
[----:B---3--:R-:W3:Y:S04]  /*bd20*/  LDL.LU.64 R120, [R1+0x780] ;  /* 0x0007800001787983 */ /* 0x008ee80000300a00 */
[----:B------:R-:W3:Y:S04]  /*bd30*/  LDL.LU.64 R122, [R1+0x788] ;  /* 0x00078800017a7983 */ /* 0x000ee80000300a00 */
        /* <DEDUP_REMOVED lines=45> */
[----:B------:R-:W3:Y:S01]  /*c010*/  LDL.LU.64 R214, [R1+0x8f8] ;  /* 0x0008f80001d67983 */ /* 0x000ee20000300a00 */
[----:B------:R-:W-:-:S02]  /*c020*/  ULEA UR16, UR7, UR4, 0xb ;  /* 0x0000000407107291 */ /* 0x000fc4000f8e583f */
[----:B------:R-:W-:Y:S01]  /*c030*/  UIMAD UR17, UR7, 0x600, UR5 ;  /* 0x00000600071178a4 */ /* 0x000fe2000f8e0205 */
[----:B------:R-:W-:Y:S01]  /*c040*/  STL [R1+0x14e4], R24 ;  /* 0x0014e41801007387 */ /* 0x000fe20000100800 */
[----:B------:R-:W-:Y:S01]  /*c050*/  UMOV UR9, 0x80000020 ;  /* 0x8000002000097882 */ /* 0x000fe20000000000 */
[----:B------:R-:W-:Y:S02]  /*c060*/  UMOV UR11, 0x80000020 ;  /* 0x80000020000b7882 */ /* 0x000fe40000000000 */
[----:B------:R-:W-:Y:S01]  /*c070*/  UMOV UR8, UR16 ;  /* 0x0000001000087c82 */ /* 0x000fe20008000000 */
        /* <DEDUP_REMOVED lines=74> */
[----:B---3--:R-:W-:-:S03]  /*c520*/  WARPGROUP.ARRIVE ;  /* 0x00000000000079c5 */ /* 0x008fc60000000000 */
[----:B------:R-:W-:Y:S04]  /*c530*/  STL [R1+0x13bc], R98 ;  /* 0x0013bc6201007387 */ /* 0x000fe80000100800 */
[----:B------:R-:W-:Y:S01]  /*c540*/  STL [R1+0x13b8], R99 ;  /* 0x0013b86301007387 */ /* 0x000fe20000100800 */
[----:B------:R-:W-:Y:S03]  /*c550*/  HGMMA.64x192x16.F32.BF16 R120, gdesc[UR8], R120, gsb0 ;  /* 0x02e00000087879f0 */ /* 0x000fe60008001878 */
        /* <DEDUP_REMOVED lines=26> */
[----:B------:R2:W-:Y:S01]  /*c700*/  STL [R1+0xa48], R0 ;  /* 0x000a480001007387 */ /* 0x0005e20000100800 */
[----:B------:R-:W-:-:S03]  /*c710*/  WARPGROUP.DEPBAR.LE gsb0, 0x0 ;  /* 0x00008000000079c5 */ /* 0x000fc60000010000 */
[----:B------:R2:W-:Y:S01]  /*c720*/  STL.64 [R1+0x780], R120 ;  /* 0x0007807801007387 */ /* 0x0005e20000100a00 */
[----:B0-----:R-:W-:Y:S01]  /*c730*/  IMAD.MOV.U32 R235, RZ, RZ, R173 ;  /* 0x000000ffffeb7224 */ /* 0x001fe200078e00ad */
[----:B------:R-:W-:Y:S01]  /*c740*/  MOV R230, R178 ;  /* 0x000000b200e67202 */ /* 0x000fe20000000f00 */
[----:B------:R-:W-:Y:S01]  /*c750*/  IMAD.MOV.U32 R234, RZ, RZ, R174 ;  /* 0x000000ffffea7224 */ /* 0x000fe200078e00ae */
[----:B------:R0:W-:Y:S01]  /*c760*/  STL.64 [R1+0x788], R122 ;  /* 0x0007887a01007387 */ /* 0x0001e20000100a00 */
[----:B------:R-:W-:Y:S01]  /*c770*/  IMAD.MOV.U32 R233, RZ, RZ, R175 ;  /* 0x000000ffffe97224 */ /* 0x000fe200078e00af */
[----:B------:R-:W-:Y:S01]  /*c780*/  MOV R19, R197 ;  /* 0x000000c500137202 */ /* 0x000fe20000000f00 */
[----:B------:R-:W-:Y:S01]  /*c790*/  IMAD.MOV.U32 R232, RZ, RZ, R176 ;  /* 0x000000ffffe87224 */ /* 0x000fe200078e00b0 */
[----:B------:R0:W-:Y:S01]  /*c7a0*/  STL.64 [R1+0x790], R124 ;  /* 0x0007907c01007387 */ /* 0x0001e20000100a00 */
[----:B------:R-:W-:Y:S02]  /*c7b0*/  IMAD.MOV.U32 R231, RZ, RZ, R177 ;  /* 0x000000ffffe77224 */ /* 0x000fe400078e00b1 */
        /* <DEDUP_REMOVED lines=27> */
[----:B---3--:R-:W-:Y:S01]  /*c970*/  IMAD.MOV.U32 R18, RZ, RZ, R198 ;  /* 0x000000ffff127224 */ /* 0x008fe200078e00c6 */
[----:B------:R3:W-:Y:S01]  /*c980*/  STL.64 [R1+0x7e0], R144 ;  /* 0x0007e09001007387 */ /* 0x0007e20000100a00 */
[----:B----4-:R-:W-:-:S02]  /*c990*/  IMAD.MOV.U32 R17, RZ, RZ, R199 ;  /* 0x000000ffff117224 */ /* 0x010fc400078e00c7 */
[----:B-1----:R-:W-:Y:S01]  /*c9a0*/  IMAD.MOV.U32 R16, RZ, RZ, R200 ;  /* 0x000000ffff107224 */ /* 0x002fe200078e00c8 */
        /* <DEDUP_REMOVED lines=14> */
[----:B--2---:R-:W-:Y:S01]  /*ca90*/  IMAD.MOV.U32 R6, RZ, RZ, R210 ;  /* 0x000000ffff067224 */ /* 0x004fe200078e00d2 */
[----:B------:R2:W-:Y:S01]  /*caa0*/  STL.64 [R1+0x810], R156 ;  /* 0x0008109c01007387 */ /* 0x0005e20000100a00 */
[----:B------:R-:W-:-:S02]  /*cab0*/  IMAD.MOV.U32 R5, RZ, RZ, R211 ;  /* 0x000000ffff057224 */ /* 0x000fc400078e00d3 */
[----:B------:R-:W-:Y:S01]  /*cac0*/  IMAD.MOV.U32 R4, RZ, RZ, R212 ;  /* 0x000000ffff047224 */ /* 0x000fe200078e00d4 */
[----:B------:R2:W-:Y:S01]  /*cad0*/  STL.64 [R1+0x818], R158 ;  /* 0x0008189e01007387 */ /* 0x0005e20000100a00 */
[----:B------:R-:W-:Y:S02]  /*cae0*/  IMAD.MOV.U32 R3, RZ, RZ, R213 ;  /* 0x000000ffff037224 */ /* 0x000fe400078e00d5 */
[----:B------:R-:W-:Y:S01]  /*caf0*/  IMAD.MOV.U32 R2, RZ, RZ, R214 ;  /* 0x000000ffff027224 */ /* 0x000fe200078e00d6 */
[----:B------:R2:W-:Y:S01]  /*cb00*/  STL.64 [R1+0x820], R160 ;  /* 0x000820a001007387 */ /* 0x0005e20000100a00 */
[----:B------:R-:W-:-:S03]  /*cb10*/  IMAD.MOV.U32 R0, RZ, RZ, R215 ;  /* 0x000000ffff007224 */ /* 0x000fc600078e00d7 */
[----:B------:R2:W-:Y:S04]  /*cb20*/  STL.64 [R1+0x828], R162 ;  /* 0x000828a201007387 */ /* 0x0005e80000100a00 */
[----:B------:R2:W-:Y:S04]  /*cb30*/  STL.64 [R1+0x830], R164 ;  /* 0x000830a401007387 */ /* 0x0005e80000100a00 */
[----:B------:R2:W-:Y:S04]  /*cb40*/  STL.64 [R1+0x838], R166 ;  /* 0x000838a601007387 */ /* 0x0005e80000100a00 */
[----:B------:R2:W-:Y:S04]  /*cb50*/  STL.64 [R1+0x840], R168 ;  /* 0x000840a801007387 */ /* 0x0005e80000100a00 */
[----:B------:R2:W-:Y:S04]  /*cb60*/  STL.64 [R1+0x848], R170 ;  /* 0x000848aa01007387 */ /* 0x0005e80000100a00 */
[----:B------:R2:W-:Y:S04]  /*cb70*/  STL [R1+0x850], R172 ;  /* 0x000850ac01007387 */ /* 0x0005e80000100800 */
        /* <DEDUP_REMOVED lines=12> */
[----:B---3--:R-:W3:Y:S04]  /*cc40*/  LDL.LU.64 R144, [R1+0x1e0] ;  /* 0x0001e00001907983 */ /* 0x008ee80000300a00 */
[----:B-1----:R-:W3:Y:S04]  /*cc50*/  LDL.LU.64 R146, [R1+0x1e8] ;  /* 0x0001e80001927983 */ /* 0x002ee80000300a00 */
[----:B----4-:R-:W3:Y:S04]  /*cc60*/  LDL.LU.64 R148, [R1+0x1f0] ;  /* 0x0001f00001947983 */ /* 0x010ee80000300a00 */
[----:B------:R-:W3:Y:S04]  /*cc70*/  LDL.LU.64 R150, [R1+0x1f8] ;  /* 0x0001f80001967983 */ /* 0x000ee80000300a00 */
[----:B------:R-:W3:Y:S04]  /*cc80*/  LDL.LU.64 R152, [R1+0x200] ;  /* 0x0002000001987983 */ /* 0x000ee80000300a00 */
[----:B------:R-:W3:Y:S04]  /*cc90*/  LDL.LU.64 R154, [R1+0x208] ;  /* 0x00020800019a7983 */ /* 0x000ee80000300a00 */
[----:B--2---:R-:W3:Y:S04]  /*cca0*/  LDL.LU.64 R156, [R1+0x210] ;  /* 0x00021000019c7983 */ /* 0x004ee80000300a00 */
        /* <DEDUP_REMOVED lines=29> */
[----:B------:R-:W-:Y:S01]  /*ce80*/  UIADD3 UR14, UR17, 0x300, URZ ;  /* 0x00000300110e7890 */ /* 0x000fe2000fffe03f */
[----:B------:R-:W-:Y:S01]  /*ce90*/  UMOV UR12, UR8 ;  /* 0x00000008000c7c82 */ /* 0x000fe20008000000 */
[----:B------:R-:W-:Y:S01]  /*cea0*/  UMOV UR13, UR9 ;  /* 0x00000009000d7c82 */ /* 0x000fe20008000000 */
[----:B------:R-:W-:Y:S01]  /*ceb0*/  UMOV UR15, 0x80000020 ;  /* 0x80000020000f7882 */ /* 0x000fe20000000000 */
        /* <DEDUP_REMOVED lines=43> */
[----:B---3--:R-:W-:-:S06]  /*d170*/  WARPGROUP.ARRIVE ;  /* 0x00000000000079c5 */ /* 0x008fcc0000000000 */
[----:B------:R-:W-:Y:S03]  /*d180*/  HGMMA.64x192x16.F32.BF16 R120, gdesc[UR12], R120, gsb0 ;  /* 0x02e000000c7879f0 */ /* 0x000fe60008001878 */
[----:B------:R-:W-:Y:S02]  /*d190*/  WARPGROUP.DEPBAR.LE gsb0, 0x0 ;  /* 0x00008000000079c5 */ /* 0x000fe40000010000 */
[----:B------:R-:W-:Y:S01]  /*d1a0*/  MOV R24, R120 ;  /* 0x0000007800187202 */ /* 0x000fe20000000f00 */
[----:B------:R-:W-:Y:S01]  /*d1b0*/  IMAD.MOV.U32 R25, RZ, RZ, R121 ;  /* 0x000000ffff197224 */ /* 0x000fe200078e0079 */
[----:B------:R-:W-:Y:S01]  /*d1c0*/  MOV R43, R139 ;  /* 0x0000008b002b7202 */ /* 0x000fe20000000f00 */
[----:B------:R-:W-:Y:S01]  /*d1d0*/  IMAD.MOV.U32 R26, RZ, RZ, R122 ;  /* 0x000000ffff1a7224 */ /* 0x000fe200078e007a */
[----:B------:R-:W2:Y:S01]  /*d1e0*/  LDL.LU.64 R120, [R1] ;  /* 0x0000000001787983 */ /* 0x000ea20000300a00 */
[----:B------:R-:W-:Y:S01]  /*d1f0*/  IMAD.MOV.U32 R27, RZ, RZ, R123 ;  /* 0x000000ffff1b7224 */ /* 0x000fe200078e007b */
[----:B------:R-:W-:Y:S01]  /*d200*/  MOV R62, R158 ;  /* 0x0000009e003e7202 */ /* 0x000fe20000000f00 */
[----:B------:R-:W-:Y:S01]  /*d210*/  IMAD.MOV.U32 R28, RZ, RZ, R124 ;  /* 0x000000ffff1c7224 */ /* 0x000fe200078e007c */
[----:B------:R-:W2:Y:S01]  /*d220*/  LDL.LU.64 R122, [R1+0x8] ;  /* 0x00000800017a7983 */ /* 0x000ea20000300a00 */
        /* <DEDUP_REMOVED lines=12> */
[----:B------:R-:W-:-:S02]  /*d2f0*/  IMAD.MOV.U32 R35, RZ, RZ, R131 ;  /* 0x000000ffff237224 */ /* 0x000fc400078e0083 */
[----:B------:R-:W-:Y:S01]  /*d300*/  IMAD.MOV.U32 R36, RZ, RZ, R132 ;  /* 0x000000ffff247224 */ /* 0x000fe200078e0084 */
[----:B------:R-:W2:Y:S01]  /*d310*/  LDL.LU.64 R130, [R1+0x28] ;  /* 0x0000280001827983 */ /* 0x000ea20000300a00 */
[----:B------:R-:W-:Y:S02]  /*d320*/  IMAD.MOV.U32 R37, RZ, RZ, R133 ;  /* 0x000000ffff257224 */ /* 0x000fe400078e0085 */
[----:B------:R-:W-:Y:S01]  /*d330*/  IMAD.MOV.U32 R38, RZ, RZ, R134 ;  /* 0x000000ffff267224 */ /* 0x000fe200078e0086 */
[----:B------:R-:W2:Y:S01]  /*d340*/  LDL.LU.64 R132, [R1+0x30] ;  /* 0x0000300001847983 */ /* 0x000ea20000300a00 */
[----:B------:R-:W-:Y:S02]  /*d350*/  IMAD.MOV.U32 R39, RZ, RZ, R135 ;  /* 0x000000ffff277224 */ /* 0x000fe400078e0087 */
        /* <DEDUP_REMOVED lines=112> */
[----:B------:R-:W2:Y:S04]  /*da60*/  LDL.LU.64 R208, [R1+0x160] ;  /* 0x0001600001d07983 */ /* 0x000ea80000300a00 */
[----:B------:R-:W2:Y:S04]  /*da70*/  LDL.LU.64 R210, [R1+0x168] ;  /* 0x0001680001d27983 */ /* 0x000ea80000300a00 */
[----:B------:R-:W2:Y:S04]  /*da80*/  LDL.LU.64 R212, [R1+0x170] ;  /* 0x0001700001d47983 */ /* 0x000ea80000300a00 */
[----:B------:R-:W2:Y:S01]  /*da90*/  LDL.LU.64 R214, [R1+0x178] ;  /* 0x0001780001d67983 */ /* 0x000ea20000300a00 */
[----:B------:R-:W-:Y:S01]  /*daa0*/  UIADD3 UR12, UR16, 0x200, URZ ;  /* 0x00000200100c7890 */ /* 0x000fe2000fffe03f */
[----:B------:R-:W-:-:S02]  /*dab0*/  UMOV UR13, 0x80000020 ;  /* 0x80000020000d7882 */ /* 0x000fc40000000000 */
        /* <DEDUP_REMOVED lines=50> */
[----:B--2---:R-:W-:-:S06]  /*dde0*/  WARPGROUP.ARRIVE ;  /* 0x00000000000079c5 */ /* 0x004fcc0000000000 */
[----:B------:R-:W-:Y:S01]  /*ddf0*/  HGMMA.64x192x16.F32.BF16 R120, gdesc[UR12], R120, gsb0 ;  /* 0x02e000000c7879f0 */ /* 0x000fe20008001878 */
        /* <DEDUP_REMOVED lines=46> */
[----:B------:R-:W-:-:S03]  /*e0e0*/  WARPGROUP.DEPBAR.LE gsb0, 0x0 ;  /* 0x00008000000079c5 */ /* 0x000fc60000010000 */
[----:B------:R0:W-:Y:S04]  /*e0f0*/  STL.64 [R1], R120 ;  /* 0x0000007801007387 */ /* 0x0001e80000100a00 */
        /* <DEDUP_REMOVED lines=25> */
[----:B------:R4:W-:Y:S04]  /*e290*/  STL [R1+0xd0], R172 ;  /* 0x0000d0ac01007387 */ /* 0x0009e80000100800 */
[----:B0-----:R-:W4:Y:S04]  /*e2a0*/  LDL.LU.64 R120, [R1+0x480] ;  /* 0x0004800001787983 */ /* 0x001f280000300a00 */
[----:B-1----:R-:W4:Y:S04]  /*e2b0*/  LDL.LU.64 R122, [R1+0x488] ;  /* 0x00048800017a7983 */ /* 0x002f280000300a00 */
[----:B--2---:R-:W2:Y:S04]  /*e2c0*/  LDL.LU.64 R124, [R1+0x490] ;  /* 0x00049000017c7983 */ /* 0x004ea80000300a00 */
[----:B---3--:R-:W3:Y:S04]  /*e2d0*/  LDL.LU.64 R126, [R1+0x498] ;  /* 0x00049800017e7983 */ /* 0x008ee80000300a00 */
[----:B----4-:R-:W4:Y:S04]  /*e2e0*/  LDL.LU.64 R128, [R1+0x4a0] ;  /* 0x0004a00001807983 */ /* 0x010f280000300a00 */
[----:B------:R-:W2:Y:S04]  /*e2f0*/  LDL.LU.64 R130, [R1+0x4a8] ;  /* 0x0004a80001827983 */ /* 0x000ea80000300a00 */
[----:B------:R-:W3:Y:S04]  /*e300*/  LDL.LU.64 R132, [R1+0x4b0] ;  /* 0x0004b00001847983 */ /* 0x000ee80000300a00 */
[----:B------:R-:W4:Y:S04]  /*e310*/  LDL.LU.64 R134, [R1+0x4b8] ;  /* 0x0004b80001867983 */ /* 0x000f280000300a00 */
        /* <DEDUP_REMOVED lines=13> */
[----:B------:R-:W3:Y:S01]  /*e3f0*/  LDL.LU.64 R162, [R1+0x528] ;  /* 0x0005280001a27983 */ /* 0x000ee20000300a00 */
[----:B------:R-:W-:-:S03]  /*e400*/  IMAD.MOV.U32 R0, RZ, RZ, R173 ;  /* 0x000000ffff007224 */ /* 0x000fc600078e00ad */
[----:B------:R-:W4:Y:S01]  /*e410*/  LDL.LU.64 R164, [R1+0x530] ;  /* 0x0005300001a47983 */ /* 0x000f220000300a00 */
[----:B------:R-:W-:-:S03]  /*e420*/  IMAD.MOV.U32 R2, RZ, RZ, R174 ;  /* 0x000000ffff027224 */ /* 0x000fc600078e00ae */
[----:B------:R-:W2:Y:S01]  /*e430*/  LDL.LU.64 R166, [R1+0x538] ;  /* 0x0005380001a67983 */ /* 0x000ea20000300a00 */
[----:B------:R-:W-:-:S03]  /*e440*/  IMAD.MOV.U32 R3, RZ, RZ, R175 ;  /* 0x000000ffff037224 */ /* 0x000fc600078e00af */
[----:B------:R-:W3:Y:S01]  /*e450*/  LDL.LU.64 R168, [R1+0x540] ;  /* 0x0005400001a87983 */ /* 0x000ee20000300a00 */
[----:B------:R-:W-:-:S03]  /*e460*/  IMAD.MOV.U32 R4, RZ, RZ, R176 ;  /* 0x000000ffff047224 */ /* 0x000fc600078e00b0 */
[----:B------:R-:W4:Y:S01]  /*e470*/  LDL.LU.64 R170, [R1+0x548] ;  /* 0x0005480001aa7983 */ /* 0x000f220000300a00 */
[----:B------:R-:W-:-:S03]  /*e480*/  IMAD.MOV.U32 R5, RZ, RZ, R177 ;  /* 0x000000ffff057224 */ /* 0x000fc600078e00b1 */
[----:B------:R-:W2:Y:S01]  /*e490*/  LDL.LU.64 R172, [R1+0x550] ;  /* 0x0005500001ac7983 */ /* 0x000ea20000300a00 */
[----:B------:R-:W-:Y:S02]  /*e4a0*/  IMAD.MOV.U32 R6, RZ, RZ, R178 ;  /* 0x000000ffff067224 */ /* 0x000fe400078e00b2 */
[----:B------:R-:W-:Y:S01]  /*e4b0*/  IMAD.MOV.U32 R7, RZ, RZ, R179 ;  /* 0x000000ffff077224 */ /* 0x000fe200078e00b3 */
[----:B------:R-:W3:Y:S01]  /*e4c0*/  LDL.LU.64 R174, [R1+0x558] ;  /* 0x0005580001ae7983 */ /* 0x000ee20000300a00 */
[----:B------:R-:W-:Y:S02]  /*e4d0*/  IMAD.MOV.U32 R8, RZ, RZ, R180 ;  /* 0x000000ffff087224 */ /* 0x000fe400078e00b4 */
[----:B------:R-:W-:Y:S01]  /*e4e0*/  IMAD.MOV.U32 R9, RZ, RZ, R181 ;  /* 0x000000ffff097224 */ /* 0x000fe200078e00b5 */
[----:B------:R-:W4:Y:S01]  /*e4f0*/  LDL.LU.64 R176, [R1+0x560] ;  /* 0x0005600001b07983 */ /* 0x000f220000300a00 */
[----:B------:R-:W-:Y:S02]  /*e500*/  IMAD.MOV.U32 R10, RZ, RZ, R182 ;  /* 0x000000ffff0a7224 */ /* 0x000fe400078e00b6 */
[----:B------:R-:W-:Y:S01]  /*e510*/  IMAD.MOV.U32 R11, RZ, RZ, R183 ;  /* 0x000000ffff0b7224 */ /* 0x000fe200078e00b7 */
[----:B------:R-:W2:Y:S01]  /*e520*/  LDL.LU.64 R178, [R1+0x568] ;  /* 0x0005680001b27983 */ /* 0x000ea20000300a00 */
[----:B------:R-:W-:-:S02]  /*e530*/  IMAD.MOV.U32 R12, RZ, RZ, R184 ;  /* 0x000000ffff0c7224 */ /* 0x000fc400078e00b8 */
[----:B------:R-:W-:Y:S01]  /*e540*/  IMAD.MOV.U32 R13, RZ, RZ, R185 ;  /* 0x000000ffff0d7224 */ /* 0x000fe200078e00b9 */
[----:B------:R-:W3:Y:S01]  /*e550*/  LDL.LU.64 R180, [R1+0x570] ;  /* 0x0005700001b47983 */ /* 0x000ee20000300a00 */
[----:B------:R-:W-:Y:S02]  /*e560*/  IMAD.MOV.U32 R14, RZ, RZ, R186 ;  /* 0x000000ffff0e7224 */ /* 0x000fe400078e00ba */
[----:B------:R-:W-:Y:S01]  /*e570*/  IMAD.MOV.U32 R15, RZ, RZ, R187 ;  /* 0x000000ffff0f7224 */ /* 0x000fe200078e00bb */
[----:B------:R-:W4:Y:S01]  /*e580*/  LDL.LU.64 R182, [R1+0x578] ;  /* 0x0005780001b67983 */ /* 0x000f220000300a00 */
[----:B------:R-:W-:Y:S01]  /*e590*/  IMAD.MOV.U32 R16, RZ, RZ, R188 ;  /* 0x000000ffff107224 */ /* 0x000fe200078e00bc */
[----:B------:R-:W-:Y:S01]  /*e5a0*/  MOV R19, R191 ;  /* 0x000000bf00137202 */ /* 0x000fe20000000f00 */
[----:B------:R-:W-:Y:S01]  /*e5b0*/  IMAD.MOV.U32 R17, RZ, RZ, R189 ;  /* 0x000000ffff117224 */ /* 0x000fe200078e00bd */
[----:B------:R-:W2:Y:S01]  /*e5c0*/  LDL.LU.64 R184, [R1+0x580] ;  /* 0x0005800001b87983 */ /* 0x000ea20000300a00 */
[----:B------:R-:W-:-:S03]  /*e5d0*/  IMAD.MOV.U32 R18, RZ, RZ, R190 ;  /* 0x000000ffff127224 */ /* 0x000fc600078e00be */
[----:B------:R-:W3:Y:S01]  /*e5e0*/  LDL.LU.64 R186, [R1+0x588] ;  /* 0x0005880001ba7983 */ /* 0x000ee20000300a00 */
[----:B------:R-:W-:Y:S02]  /*e5f0*/  IMAD.MOV.U32 R20, RZ, RZ, R192 ;  /* 0x000000ffff147224 */ /* 0x000fe400078e00c0 */
[----:B------:R-:W-:Y:S01]  /*e600*/  IMAD.MOV.U32 R21, RZ, RZ, R193 ;  /* 0x000000ffff157224 */ /* 0x000fe200078e00c1 */
[----:B------:R-:W4:Y:S01]  /*e610*/  LDL.LU.64 R188, [R1+0x590] ;  /* 0x0005900001bc7983 */ /* 0x000f220000300a00 */
[----:B------:R-:W-:Y:S02]  /*e620*/  IMAD.MOV.U32 R22, RZ, RZ, R194 ;  /* 0x000000ffff167224 */ /* 0x000fe400078e00c2 */
[----:B------:R-:W-:Y:S01]  /*e630*/  IMAD.MOV.U32 R23, RZ, RZ, R195 ;  /* 0x000000ffff177224 */ /* 0x000fe200078e00c3 */
[----:B------:R-:W2:Y:S01]  /*e640*/  LDL.LU.64 R190, [R1+0x598] ;  /* 0x0005980001be7983 */ /* 0x000ea20000300a00 */
[----:B------:R-:W-:Y:S02]  /*e650*/  IMAD.MOV.U32 R216, RZ, RZ, R196 ;  /* 0x000000ffffd87224 */ /* 0x000fe400078e00c4 */
[----:B------:R-:W-:Y:S01]  /*e660*/  IMAD.MOV.U32 R217, RZ, RZ, R197 ;  /* 0x000000ffffd97224 */ /* 0x000fe200078e00c5 */
[----:B------:R-:W3:Y:S01]  /*e670*/  LDL.LU.64 R192, [R1+0x5a0] ;  /* 0x0005a00001c07983 */ /* 0x000ee20000300a00 */
[----:B------:R-:W-:-:S02]  /*e680*/  IMAD.MOV.U32 R218, RZ, RZ, R198 ;  /* 0x000000ffffda7224 */ /* 0x000fc400078e00c6 */
        /* <DEDUP_REMOVED lines=14> */
[----:B------:R-:W-:Y:S01]  /*e770*/  IMAD.MOV.U32 R228, RZ, RZ, R208 ;  /* 0x000000ffffe47224 */ /* 0x000fe200078e00d0 */
[----:B------:R-:W-:Y:S01]  /*e780*/  MOV R230, R210 ;  /* 0x000000d200e67202 */ /* 0x000fe20000000f00 */
[----:B------:R-:W-:Y:S01]  /*e790*/  IMAD.MOV.U32 R229, RZ, RZ, R209 ;  /* 0x000000ffffe57224 */ /* 0x000fe200078e00d1 */
[----:B------:R-:W3:Y:S01]  /*e7a0*/  LDL.LU.64 R204, [R1+0x5d0] ;  /* 0x0005d00001cc7983 */ /* 0x000ee20000300a00 */
[----:B------:R-:W-:-:S03]  /*e7b0*/  IMAD.MOV.U32 R231, RZ, RZ, R211 ;  /* 0x000000ffffe77224 */ /* 0x000fc600078e00d3 */
[----:B------:R-:W4:Y:S01]  /*e7c0*/  LDL.LU.64 R206, [R1+0x5d8] ;  /* 0x0005d80001ce7983 */ /* 0x000f220000300a00 */
[----:B------:R-:W-:Y:S02]  /*e7d0*/  IMAD.MOV.U32 R232, RZ, RZ, R212 ;  /* 0x000000ffffe87224 */ /* 0x000fe400078e00d4 */
[----:B------:R-:W-:Y:S01]  /*e7e0*/  IMAD.MOV.U32 R233, RZ, RZ, R213 ;  /* 0x000000ffffe97224 */ /* 0x000fe200078e00d5 */
[----:B------:R-:W2:Y:S01]  /*e7f0*/  LDL.LU.64 R208, [R1+0x5e0] ;  /* 0x0005e00001d07983 */ /* 0x000ea20000300a00 */
[----:B------:R-:W-:Y:S02]  /*e800*/  IMAD.MOV.U32 R234, RZ, RZ, R214 ;  /* 0x000000ffffea7224 */ /* 0x000fe400078e00d6 */
[----:B------:R-:W-:Y:S01]  /*e810*/  IMAD.MOV.U32 R235, RZ, RZ, R215 ;  /* 0x000000ffffeb7224 */ /* 0x000fe200078e00d7 */
[----:B------:R-:W3:Y:S04]  /*e820*/  LDL.LU.64 R210, [R1+0x5e8] ;  /* 0x0005e80001d27983 */ /* 0x000ee80000300a00 */
[----:B------:R-:W4:Y:S04]  /*e830*/  LDL.LU.64 R212, [R1+0x5f0] ;  /* 0x0005f00001d47983 */ /* 0x000f280000300a00 */
[----:B------:R-:W2:Y:S04]  /*e840*/  LDL.LU.64 R214, [R1+0x5f8] ;  /* 0x0005f80001d67983 */ /* 0x000ea80000300a00 */
[----:B--2---:R-:W-:Y:S04]  /*e850*/  STL.64 [R1+0x1ab8], R214 ;  /* 0x001ab8d601007387 */ /* 0x004fe80000100a00 */
[----:B----4-:R-:W-:Y:S04]  /*e860*/  STL.64 [R1+0x1ab0], R212 ;  /* 0x001ab0d401007387 */ /* 0x010fe80000100a00 */
[----:B---3--:R-:W-:Y:S04]  /*e870*/  STL.64 [R1+0x1aa8], R210 ;  /* 0x001aa8d201007387 */ /* 0x008fe80000100a00 */
        /* <DEDUP_REMOVED lines=94> */
[----:B------:R-:W-:-:S02]  /*ee60*/  UMOV UR9, UR13 ;  /* 0x0000000d00097c82 */ /* 0x000fc40008000000 */
        /* <DEDUP_REMOVED lines=43> */
[----:B------:R0:W-:Y:S04]  /*f120*/  STL [R1+0x1718], R2 ;  /* 0x0017180201007387 */ /* 0x0001e80000100800 */
[----:B------:R1:W-:Y:S01]  /*f130*/  STL [R1+0x1714], R0 ;  /* 0x0017140001007387 */ /* 0x0003e20000100800 */
[----:B------:R-:W-:-:S02]  /*f140*/  WARPGROUP.DEPBAR.LE gsb0, 0x0 ;  /* 0x00008000000079c5 */ /* 0x000fc40000010000 */
[----:B------:R-:W-:Y:S02]  /*f150*/  IMAD.MOV.U32 R25, RZ, RZ, R214 ;  /* 0x000000ffff197224 */ /* 0x000fe400078e00d6 */
[----:B------:R-:W-:Y:S02]  /*f160*/  IMAD.MOV.U32 R24, RZ, RZ, R215 ;  /* 0x000000ffff187224 */ /* 0x000fe400078e00d7 */
        /* <DEDUP_REMOVED lines=90> */
[----:B------:R-:W-:-:S03]  /*f710*/  IMAD.MOV.U32 R86, RZ, RZ, R153 ;  /* 0x000000ffff567224 */ /* 0x000fc600078e0099 */
[----:B------:R-:W2:Y:S01]  /*f720*/  LDL.LU.64 R156, [R1+0x19d0] ;  /* 0x0019d000019c7983 */ /* 0x000ea20000300a00 */
[----:B------:R-:W-:Y:S02]  /*f730*/  IMAD.MOV.U32 R89, RZ, RZ, R150 ;  /* 0x000000ffff597224 */ /* 0x000fe400078e0096 */
        /* <DEDUP_REMOVED lines=76> */
[----:B------:R-:W-:Y:S01]  /*fc00*/  STL.64 [R1+0x530], R164 ;  /* 0x000530a401007387 */ /* 0x000fe20000100a00 */
[----:B0-----:R-:W-:-:S03]  /*fc10*/  IMAD.MOV.U32 R2, RZ, RZ, R214 ;  /* 0x000000ffff027224 */ /* 0x001fc600078e00d6 */
[----:B------:R-:W-:Y:S01]  /*fc20*/  STL.64 [R1+0x538], R166 ;  /* 0x000538a601007387 */ /* 0x000fe20000100a00 */
[----:B-1----:R-:W-:-:S03]  /*fc30*/  IMAD.MOV.U32 R0, RZ, RZ, R215 ;  /* 0x000000ffff007224 */ /* 0x002fc600078e00d7 */
[----:B------:R-:W-:Y:S01]  /*fc40*/  STL.64 [R1+0x540], R168 ;  /* 0x000540a801007387 */ /* 0x000fe20000100a00 */
[----:B------:R-:W-:-:S03]  /*fc50*/  IMAD.MOV.U32 R4, RZ, RZ, R212 ;  /* 0x000000ffff047224 */ /* 0x000fc600078e00d4 */
[----:B------:R-:W-:Y:S01]  /*fc60*/  STL.64 [R1+0x548], R170 ;  /* 0x000548aa01007387 */ /* 0x000fe20000100a00 */
[----:B------:R-:W-:-:S03]  /*fc70*/  IMAD.MOV.U32 R3, RZ, RZ, R213 ;  /* 0x000000ffff037224 */ /* 0x000fc600078e00d5 */
[----:B------:R0:W-:Y:S01]  /*fc80*/  STL [R1+0x550], R172 ;  /* 0x000550ac01007387 */ /* 0x0001e20000100800 */
        /* <DEDUP_REMOVED lines=57> */
[----:B------:R-:W-:-:S03]  /*10020*/  IMAD.MOV.U32 R235, RZ, RZ, R173 ;  /* 0x000000ffffeb7224 */ /* 0x000fc600078e00ad */
        /* <DEDUP_REMOVED lines=84> */
[----:B------:R-:W3:Y:S04]  /*10570*/  LDL.LU R122, [R1+0x488] ;  /* 0x00048800017a7983 */ /* 0x000ee80000300800 */
[----:B------:R-:W3:Y:S04]  /*10580*/  LDL.LU R123, [R1+0x48c] ;  /* 0x00048c00017b7983 */ /* 0x000ee80000300800 */
[----:B------:R-:W4:Y:S04]  /*10590*/  LDL.LU R124, [R1+0x490] ;  /* 0x00049000017c7983 */ /* 0x000f280000300800 */
[----:B------:R-:W4:Y:S04]  /*105a0*/  LDL.LU R125, [R1+0x494] ;  /* 0x00049400017d7983 */ /* 0x000f280000300800 */
[----:B------:R-:W2:Y:S04]  /*105b0*/  LDL.LU R126, [R1+0x498] ;  /* 0x00049800017e7983 */ /* 0x000ea80000300800 */
        /* <DEDUP_REMOVED lines=45> */
[----:B------:R-:W4:Y:S01]  /*10890*/  LDL.LU R172, [R1+0x550] ;  /* 0x0005500001ac7983 */ /* 0x000f220000300800 */
[----:B------:R-:W-:-:S02]  /*108a0*/  IMAD.MOV.U32 R173, RZ, RZ, R235 ;  /* 0x000000ffffad7224 */ /* 0x000fc400078e00eb */
[----:B------:R-:W-:Y:S01]  /*108b0*/  IMAD.MOV.U32 R174, RZ, RZ, R234 ;  /* 0x000000ffffae7224 */ /* 0x000fe200078e00ea */
[----:B------:R-:W2:Y:S01]  /*108c0*/  LDL.LU R235, [R1+0x17bc] ;  /* 0x0017bc0001eb7983 */ /* 0x000ea20000300800 */
[----:B------:R-:W-:Y:S02]  /*108d0*/  IMAD.MOV.U32 R175, RZ, RZ, R233 ;  /* 0x000000ffffaf7224 */ /* 0x000fe400078e00e9 */
[----:B------:R-:W-:Y:S01]  /*108e0*/  IMAD.MOV.U32 R176, RZ, RZ, R232 ;  /* 0x000000ffffb07224 */ /* 0x000fe200078e00e8 */
[----:B------:R-:W2:Y:S01]  /*108f0*/  LDL.LU R234, [R1+0x17b8] ;  /* 0x0017b80001ea7983 */ /* 0x000ea20000300800 */
[----:B------:R-:W-:Y:S01]  /*10900*/  IMAD.MOV.U32 R177, RZ, RZ, R231 ;  /* 0x000000ffffb17224 */ /* 0x000fe200078e00e7 */
[----:B------:R-:W-:Y:S02]  /*10910*/  MOV R178, R230 ;  /* 0x000000e600b27202 */ /* 0x000fe40000000f00 */
[----:B------:R-:W2:Y:S01]  /*10920*/  LDL.LU R233, [R1+0x17b4] ;  /* 0x0017b40001e97983 */ /* 0x000ea20000300800 */
[----:B------:R-:W-:-:S03]  /*10930*/  IMAD.MOV.U32 R179, RZ, RZ, R229 ;  /* 0x000000ffffb37224 */ /* 0x000fc600078e00e5 */
        /* <DEDUP_REMOVED lines=33> */
[----:B------:R-:W-:-:S03]  /*10b50*/  MOV R196, R20 ;  /* 0x0000001400c47202 */ /* 0x000fc60000000f00 */
        /* <DEDUP_REMOVED lines=31> */
[----:B------:R-:W-:Y:S01]  /*10d50*/  IMAD.MOV.U32 R212, RZ, RZ, R4 ;  /* 0x000000ffffd47224 */ /* 0x000fe200078e0004 */
[----:B------:R-:W-:Y:S02]  /*10d60*/  MOV R214, R2 ;  /* 0x0000000200d67202 */ /* 0x000fe40000000f00 */
[----:B------:R-:W2:Y:S01]  /*10d70*/  LDL.LU R7, [R1+0x172c] ;  /* 0x00172c0001077983 */ /* 0x000ea20000300800 */
[----:B------:R-:W-:-:S03]  /*10d80*/  IMAD.MOV.U32 R215, RZ, RZ, R0 ;  /* 0x000000ffffd77224 */ /* 0x000fc600078e0000 */
[----:B------:R-:W2:Y:S01]  /*10d90*/  LDL.LU R6, [R1+0x1728] ;  /* 0x0017280001067983 */ /* 0x000ea20000300800 */
[----:B------:R-:W-:-:S03]  /*10da0*/  IMAD.MOV.U32 R213, RZ, RZ, R3 ;  /* 0x000000ffffd57224 */ /* 0x000fc600078e0003 */
[----:B------:R-:W2:Y:S04]  /*10db0*/  LDL.LU R5, [R1+0x1724] ;  /* 0x0017240001057983 */ /* 0x000ea80000300800 */
        /* <DEDUP_REMOVED lines=25> */
[----:B----4-:R-:W-:Y:S04]  /*10f50*/  STL.64 [R1+0xcb8], R172 ;  /* 0x000cb8ac01007387 */ /* 0x010fe80000100a00 */
[----:B---3--:R-:W-:Y:S04]  /*10f60*/  STL.64 [R1+0xcb0], R170 ;  /* 0x000cb0aa01007387 */ /* 0x008fe80000100a00 */
[----:B--2---:R-:W-:Y:S04]  /*10f70*/  STL.64 [R1+0xca8], R168 ;  /* 0x000ca8a801007387 */ /* 0x004fe80000100a00 */
        /* <DEDUP_REMOVED lines=264> */
[----:B0-----:R-:W4:Y:S04]  /*12000*/  LDL.LU R120, [R1] ;  /* 0x0000000001787983 */ /* 0x001f280000300800 */
        /* <DEDUP_REMOVED lines=372> */
[----:B------:R-:W2:Y:S04]  /*13750*/  LDL.LU R114, [R1+0x137c] ;  /* 0x00137c0001727983 */ /* 0x000ea80000300800 */
        /* <DEDUP_REMOVED lines=53> */
[----:B0-----:R-:W3:Y:S04]  /*13ab0*/  LDL.LU R120, [R1+0x780] ;  /* 0x0007800001787983 */ /* 0x001ee80000300800 */
        /* <DEDUP_REMOVED lines=51> */
[----:B------:R-:W2:Y:S01]  /*13df0*/  LDL.LU R172, [R1+0x850] ;  /* 0x0008500001ac7983 */ /* 0x000ea20000300800 */
[----:B------:R-:W-:-:S02]  /*13e00*/  IMAD.MOV.U32 R214, RZ, RZ, R2 ;  /* 0x000000ffffd67224 */ /* 0x000fc400078e0002 */
[----:B------:R-:W-:Y:S02]  /*13e10*/  IMAD.MOV.U32 R215, RZ, RZ, R0 ;  /* 0x000000ffffd77224 */ /* 0x000fe400078e0000 */
[----:B------:R-:W-:Y:S02]  /*13e20*/  IMAD.MOV.U32 R212, RZ, RZ, R4 ;  /* 0x000000ffffd47224 */ /* 0x000fe400078e0004 */
[----:B------:R-:W-:Y:S02]  /*13e30*/  IMAD.MOV.U32 R213, RZ, RZ, R3 ;  /* 0x000000ffffd57224 */ /* 0x000fe400078e0003 */
[----:B------:R-:W-:Y:S02]  /*13e40*/  IMAD.MOV.U32 R210, RZ, RZ, R6 ;  /* 0x000000ffffd27224 */ /* 0x000fe400078e0006 */
[----:B------:R-:W-:Y:S01]  /*13e50*/  IMAD.MOV.U32 R211, RZ, RZ, R5 ;  /* 0x000000ffffd37224 */ /* 0x000fe200078e0005 */
[----:B------:R-:W-:Y:S01]  /*13e60*/  MOV R206, R10 ;  /* 0x0000000a00ce7202 */ /* 0x000fe20000000f00 */
        /* <DEDUP_REMOVED lines=133> */
[----:B------:R-:W-:Y:S01]  /*146c0*/  WARPGROUP.ARRIVE ;  /* 0x00000000000079c5 */ /* 0x000fe20000000000 */
[----:B------:R-:W-:-:S07]  /*146d0*/  UMOV UR13, 0x80000020 ;  /* 0x80000020000d7882 */ /* 0x000fce0000000000 */
[----:B------:R-:W-:Y:S01]  /*146e0*/  HGMMA.64x192x16.F32.BF16 R24, gdesc[UR12], R24, gsb0 ;  /* 0x02e000000c1879f0 */ /* 0x000fe20008001818 */
[----:B------:R-:W-:Y:S01]  /*146f0*/  UMOV UR14, UR10 ;  /* 0x0000000a000e7c82 */ /* 0x000fe20008000000 */
[----:B------:R-:W-:Y:S01]  /*14700*/  UMOV UR15, UR11 ;  /* 0x0000000b000f7c82 */ /* 0x000fe20008000000 */
[----:B------:R-:W-:Y:S02]  /*14710*/  WARPGROUP.DEPBAR.LE gsb0, 0x0 ;  /* 0x00008000000079c5 */ /* 0x000fe40000010000 */
[----:B--2---:R-:W-:-:S15]  /*14720*/  WARPGROUP.ARRIVE ;  /* 0x00000000000079c5 */ /* 0x004fde0000000000 */
        /* <DEDUP_REMOVED lines=25> */
[----:B------:R-:W-:-:S03]  /*148c0*/  IMAD.MOV.U32 R6, RZ, RZ, R214 ;  /* 0x000000ffff067224 */ /* 0x000fc600078e00d6 */
[----:B------:R-:W-:Y:S01]  /*148d0*/  STL.64 [R1+0x3b8], R166 ;  /* 0x0003b8a601007387 */ /* 0x000fe20000100a00 */
[----:B------:R-:W-:-:S03]  /*148e0*/  IMAD.MOV.U32 R4, RZ, RZ, R215 ;  /* 0x000000ffff047224 */ /* 0x000fc600078e00d7 */
        /* <DEDUP_REMOVED lines=92> */
[----:B------:R-:W-:-:S02]  /*14eb0*/  UIADD3 UR8, UR16, 0x2, URZ ;  /* 0x0000000210087890 */ /* 0x000fc4000fffe03f */
        /* <DEDUP_REMOVED lines=606> */
[----:B------:R-:W-:-:S07]  /*174a0*/  UMOV UR13, 0x80000020 ;  /* 0x80000020000d7882 */ /* 0x000fce0000000000 */
[----:B------:R-:W-:Y:S01]  /*174b0*/  HGMMA.64x192x16.F32.BF16 R24, gdesc[UR12], R24, gsb0 ;  /* 0x02e000000c1879f0 */ /* 0x000fe20008001818 */
[----:B------:R-:W-:Y:S01]  /*174c0*/  IMAD.MOV.U32 R200, RZ, RZ, R235 ;  /* 0x000000ffffc87224 */ /* 0x000fe200078e00eb */
[----:B------:R-:W-:Y:S01]  /*174d0*/  MOV R212, R223 ;  /* 0x000000df00d47202 */ /* 0x000fe20000000f00 */
[----:B------:R-:W-:Y:S01]  /*174e0*/  IMAD.MOV.U32 R201, RZ, RZ, R234 ;  /* 0x000000ffffc97224 */ /* 0x000fe200078e00ea */
[----:B------:R-:W-:Y:S01]  /*174f0*/  MOV R194, R17 ;  /* 0x0000001100c27202 */ /* 0x000fe20000000f00 */
        /* <DEDUP_REMOVED lines=135> */
[----:B------:R-:W-:Y:S01]  /*17d70*/  BPT.TRAP 0x1 ;  /* 0x000000040000795c */ /* 0x000fe20000300000 */
.L_x_27:
[----:B------:R-:W2:Y:S04]  /*17d80*/  LDL R4, [R1+0x900] ;  /* 0x0009000001047983 */ /* 0x000ea80000100800 */
[----:B------:R-:W3:Y:S01]  /*17d90*/  LDL R6, [R1+0x904] ;  /* 0x0009040001067983 */ /* 0x000ee20000100800 */
[----:B------:R-:W-:Y:S01]  /*17da0*/  UISETP.GT.U32.AND UP0, UPT, UR38, 0x1, UPT ;  /* 0x000000012600788c */ /* 0x000fe2000bf04070 */
[----:B--2---:R-:W-:Y:S01]  /*17db0*/  ISETP.NE.AND P1, PT, R4, RZ, PT ;  /* 0x000000ff0400720c */ /* 0x004fe20003f25270 */
[----:B------:R-:W-:-:S12]  /*17dc0*/  IMAD.U32 R4, RZ, RZ, UR6 ;  /* 0x00000006ff047e24 */ /* 0x000fd8000f8e00ff */
[----:B------:R-:W-:-:S05]  /*17dd0*/  @P1 LEA R4, R4, UR44, 0x3 ;  /* 0x0000002c04041c11 */ /* 0x000fca000f8e18ff */
[----:B------:R-:W-:-:S05]  /*17de0*/  @P1 VIADD R4, R4, 0x20 ;  /* 0x0000002004041836 */ /* 0x000fca0000000000 */
[----:B---3--:R-:W-:-:S04]  /*17df0*/  @P1 PRMT R4, R6, 0x654, R4 ;  /* 0x0000065406041816 */ /* 0x008fc80000000004 */
[----:B------:R1:W-:Y:S01]  /*17e00*/  @P1 SYNCS.ARRIVE.TRANS64.RED.A1T0 RZ, [R4+URZ], RZ ;  /* 0x000000ff04ff19a7 */ /* 0x0003e2000810043f */
[----:B------:R-:W-:-:S13]  /*17e10*/  PLOP3.LUT P1, PT, PT, PT, UP0, 0x80, 0x0 ;  /* 0x000000000000781c */ /* 0x000fda0003f2f008 */
[----:B-1----:R-:W-:Y:S05]  /*17e20*/  @P1 BRA `(.L_x_28) ;  /* 0x0000000000041947 */ /* 0x002fea0003800000 */
[----:B------:R-:W-:Y:S01]  /*17e30*/  BPT.TRAP 0x1 ;  /* 0x000000040000795c */ /* 0x000fe20000300000 */
.L_x_28:
[----:B------:R-:W-:Y:S01]  /*17e40*/  UIADD3 UR7, UR7, 0x1, URZ ;  /* 0x0000000107077890 */ /* 0x000fe2000fffe03f */
[C---:B-----5:R-:W-:Y:S01]  /*17e50*/  ISETP.GT.AND P1, PT, R0.reuse, 0x1, PT ;  /* 0x000000010000780c */ /* 0x060fe20003f24270 */
[----:B------:R-:W-:Y:S01]  /*17e60*/  UIADD3 UR6, UR6, 0x1, URZ ;  /* 0x0000000106067890 */ /* 0x000fe2000fffe03f */
[----:B------:R-:W-:Y:S01]  /*17e70*/  VIADD R0, R0, 0xffffffff ;  /* 0xffffffff00007836 */ /* 0x000fe20000000000 */
[----:B------:R-:W-:Y:S02]  /*17e80*/  UISETP.NE.AND UP0, UPT, UR7, 0x4, UPT ;  /* 0x000000040700788c */ /* 0x000fe4000bf05270 */
[----:B------:R-:W-:Y:S02]  /*17e90*/  UISETP.NE.AND UP1, UPT, UR6, 0x4, UPT ;  /* 0x000000040600788c */ /* 0x000fe4000bf25270 */
[----:B------:R-:W-:Y:S02]  /*17ea0*/  USEL UR8, URZ, 0x1, UP0 ;  /* 0x000000013f087887 */ /* 0x000fe40008000000 */
[----:B------:R-:W-:-:S02]  /*17eb0*/  USEL UR7, UR7, URZ, UP0 ;  /* 0x0000003f07077287 */ /* 0x000fc40008000000 */
[----:B------:R-:W-:Y:S02]  /*17ec0*/  USEL UR6, UR6, URZ, UP1 ;  /* 0x0000003f06067287 */ /* 0x000fe40008800000 */
[----:B------:R-:W-:Y:S01]  /*17ed0*/  LOP3.LUT R3, R3, UR8, RZ, 0x3c, !PT ;  /* 0x0000000803037c12 */ /* 0x000fe2000f8e3cff */
[----:B------:R-:W-:Y:S09]  /*17ee0*/  @P1 BRA `(.L_x_29) ;  /* 0xffffff3800a41947 */ /* 0x000ff2000383ffff */
.L_x_22:
[----:B------:R-:W1:Y:S02]  /*17ef0*/  LDC R0, c[0x0][0x28c] ;  /* 0x0000a300ff007b82 */ /* 0x000e640000000800 */
[----:B-1----:R-:W-:-:S13]  /*17f00*/  ISETP.GE.AND P1, PT, R0, 0x1, PT ;  /* 0x000000010000780c */ /* 0x002fda0003f26270 */
[----:B------:R-:W-:Y:S05]  /*17f10*/  @!P1 BRA `(.L_x_30) ;  /* 0x0000000000449947 */ /* 0x000fea0003800000 */
[----:B------:R-:W-:Y:S05]  /*17f20*/  @!P0 BRA `(.L_x_31) ;  /* 0x0000000000048947 */ /* 0x000fea0003800000 */
[----:B------:R-:W-:Y:S01]  /*17f30*/  BPT.TRAP 0x1 ;  /* 0x000000040000795c */ /* 0x000fe20000300000 */
.L_x_31:
[----:B------:R-:W2:Y:S04]  /*17f40*/  LDL R0, [R1+0x900] ;  /* 0x0009000001007983 */ /* 0x000ea80000100800 */
[----:B------:R-:W3:Y:S01]  /*17f50*/  LDL R3, [R1+0x904] ;  /* 0x0009040001037983 */ /* 0x000ee20000100800 */
[----:B------:R-:W-:Y:S01]  /*17f60*/  UISETP.GT.U32.AND UP0, UPT, UR38, 0x1, UPT ;  /* 0x000000012600788c */ /* 0x000fe2000bf04070 */
[----:B--2---:R-:W-:Y:S01]  /*17f70*/  ISETP.NE.AND P0, PT, R0, RZ, PT ;  /* 0x000000ff0000720c */ /* 0x004fe20003f05270 */
[----:B---3--:R-:W-:-:S12]  /*17f80*/  IMAD.MOV.U32 R4, RZ, RZ, R3 ;  /* 0x000000ffff047224 */ /* 0x008fd800078e0003 */
[----:B-----5:R-:W-:-:S04]  /*17f90*/  @P0 VIADD R0, R5, UR37 ;  /* 0x0000002505000c36 */ /* 0x020fc80008000000 */
[----:B------:R-:W-:Y:S02]  /*17fa0*/  @P0 IMAD.SHL.U32 R0, R0, 0x8, RZ ;  /* 0x0000000800000824 */ /* 0x000fe400078e00ff */
[----:B------:R-:W-:-:S03]  /*17fb0*/  IMAD.U32 R3, RZ, RZ, UR44 ;  /* 0x0000002cff037e24 */ /* 0x000fc6000f8e00ff */
[----:B------:R-:W-:-:S04]  /*17fc0*/  @P0 LOP3.LUT R0, R0, 0x18, RZ, 0xc0, !PT ;  /* 0x0000001800000812 */ /* 0x000fc800078ec0ff */
[----:B------:R-:W-:-:S04]  /*17fd0*/  @P0 IADD3 R0, R3, 0x20, R0 ;  /* 0x0000002003000810 */ /* 0x000fc80007ffe000 */
[----:B------:R-:W-:-:S04]  /*17fe0*/  @P0 PRMT R0, R4, 0x654, R0 ;  /* 0x0000065404000816 */ /* 0x000fc80000000000 */
[----:B------:R1:W-:Y:S01]  /*17ff0*/  @P0 SYNCS.ARRIVE.TRANS64.RED.A1T0 RZ, [R0+URZ], RZ ;  /* 0x000000ff00ff09a7 */ /* 0x0003e2000810043f */
[----:B------:R-:W-:-:S13]  /*18000*/  PLOP3.LUT P0, PT, PT, PT, UP0, 0x80, 0x0 ;  /* 0x000000000000781c */ /* 0x000fda0003f0f008 */
[----:B-1----:R-:W-:Y:S05]  /*18010*/  @P0 BRA `(.L_x_30) ;  /* 0x0000000000040947 */ /* 0x002fea0003800000 */
[----:B------:R-:W-:Y:S01]  /*18020*/  BPT.TRAP 0x1 ;  /* 0x000000040000795c */ /* 0x000fe20000300000 */
.L_x_30:
[----:B------:R-:W1:Y:S01]  /*18030*/  S2R R6, SR_TID.X ;  /* 0x0000000000067919 */ /* 0x000e620000002100 */
[----:B------:R-:W-:Y:S01]  /*18040*/  UIMAD UR41, UR41, 0x180, URZ ;  /* 0x00000180292978a4 */ /* 0x000fe2000f8e023f */
[----:B------:R-:W-:Y:S01]  /*18050*/  ULDC UR8, c[0x0][0x288] ;  /* 0x0000a20000087ab9 */ /* 0x000fe20000000800 */
[----:B------:R-:W-:Y:S02]  /*18060*/  UIADD3 UR37, UR43, UR37, URZ ;  /* 0x000000252b257290 */ /* 0x000fe4000fffe03f */
[----:B------:R-:W-:Y:S02]  /*18070*/  UIMAD.WIDE UR6, UR40, 0x200, URZ ;  /* 0x00000200280678a5 */ /* 0x000fe4000f8e023f */
[----:B------:R-:W-:Y:S01]  /*18080*/  IMAD.U32 R12, RZ, RZ, UR41 ;  /* 0x00000029ff0c7e24 */ /* 0x000fe2000f8e00ff */
[----:B------:R-:W-:Y:S02]  /*18090*/  USHF.L.U32 UR40, UR40, 0x9, URZ ;  /* 0x0000000928287899 */ /* 0x000fe4000800063f */
[----:B------:R-:W-:Y:S01]  /*180a0*/  UISETP.GE.AND UP2, UPT, UR41, UR8, UPT ;  /* 0x000000082900728c */ /* 0x000fe2000bf46270 */
[----:B------:R-:W-:Y:S01]  /*180b0*/  ULDC UR9, c[0x0][0x284] ;  /* 0x0000a10000097ab9 */ /* 0x000fe20000000800 */
[----:B------:R-:W-:-:S02]  /*180c0*/  USHF.R.U32.HI UR4, URZ, 0x2, UR37 ;  /* 0x000000023f047899 */ /* 0x000fc40008011625 */
[----:B------:R-:W-:Y:S02]  /*180d0*/  UISETP.GE.OR UP2, UPT, UR40, UR9, UP2 ;  /* 0x000000092800728c */ /* 0x000fe40009746670 */
[----:B------:R-:W-:Y:S02]  /*180e0*/  ULOP3.LUT UR4, UR4, 0x1, URZ, 0xc0, !UPT ;  /* 0x0000000104047892 */ /* 0x000fe4000f8ec03f */
[----:B------:R-:W-:Y:S01]  /*180f0*/  USHF.R.S32.HI UR12, URZ, 0x1f, UR42 ;  /* 0x0000001f3f0c7899 */ /* 0x000fe2000801142a */
[----:B------:R-:W-:Y:S01]  /*18100*/  ULDC.64 UR10, c[0x0][0x5d0] ;  /* 0x00017400000a7ab9 */ /* 0x000fe20000000a00 */
[----:B------:R-:W-:Y:S01]  /*18110*/  UISETP.GT.U32.AND UP1, UPT, UR37, 0x3, UPT ;  /* 0x000000032500788c */ /* 0x000fe2000bf24070 */
[----:B------:R-:W-:Y:S01]  /*18120*/  PLOP3.LUT P0, PT, PT, PT, UP2, 0x80, 0x0 ;  /* 0x000000000000781c */ /* 0x000fe20003f0f028 */
[----:B------:R-:W-:Y:S02]  /*18130*/  UISETP.NE.U32.AND UP0, UPT, UR4, 0x1, UPT ;  /* 0x000000010400788c */ /* 0x000fe4000bf05070 */
[----:B------:R-:W-:-:S02]  /*18140*/  UIMAD UR5, UR12, UR10, URZ ;  /* 0x0000000a0c0572a4 */ /* 0x000fc4000f8e023f */
[----:B------:R-:W-:Y:S02]  /*18150*/  UISETP.LT.U32.AND UP1, UPT, UR43, 0x4, UP1 ;  /* 0x000000042b00788c */ /* 0x000fe40008f21070 */
[----:B------:R-:W-:Y:S01]  /*18160*/  UISETP.GT.U32.AND UP0, UPT, UR43, 0x3, !UP0 ;  /* 0x000000032b00788c */ /* 0x000fe2000c704070 */
[--C-:B-1----:R-:W-:Y:S01]  /*18170*/  SHF.R.U32.HI R3, RZ, 0x7, R6.reuse ;  /* 0x00000007ff037819 */ /* 0x102fe20000011606 */
[C---:B------:R-:W-:Y:S01]  /*18180*/  IMAD.SHL.U32 R13, R6.reuse, 0x2, RZ ;  /* 0x00000002060d7824 */ /* 0x040fe200078e00ff */
[----:B------:R-:W-:Y:S01]  /*18190*/  SHF.R.U32.HI R4, RZ, 0x2, R6 ;  /* 0x00000002ff047819 */ /* 0x000fe20000011606 */
[----:B------:R-:W-:Y:S01]  /*181a0*/  UIMAD UR5, UR42, UR11, UR5 ;  /* 0x0000000b2a0572a4 */ /* 0x000fe2000f8e0205 */
[----:B-----5:R-:W-:Y:S01]  /*181b0*/  LOP3.LUT R5, R6, 0x60, RZ, 0xc0, !PT ;  /* 0x0000006006057812 */ /* 0x020fe200078ec0ff */
[----:B------:R-:W-:Y:S01]  /*181c0*/  USEL UR4, URZ, 0x1, !UP0 ;  /* 0x000000013f047887 */ /* 0x000fe2000c000000 */
[----:B------:R-:W-:Y:S01]  /*181d0*/  LOP3.LUT R3, R3, 0x1, RZ, 0xc0, !PT ;  /* 0x0000000103037812 */ /* 0x000fe200078ec0ff */
[----:B------:R-:W-:Y:S01]  /*181e0*/  ULOP3.LUT UR37, UR37, 0x3, URZ, 0xc0, !UPT ;  /* 0x0000000325257892 */ /* 0x000fe2000f8ec03f */
[----:B------:R-:W-:-:S02]  /*181f0*/  LOP3.LUT R4, R4, 0x7, RZ, 0xc0, !PT ;  /* 0x0000000704047812 */ /* 0x000fc400078ec0ff */
[----:B------:R-:W-:Y:S01]  /*18200*/  SHF.R.U32.HI R5, RZ, 0x1, R5 ;  /* 0x00000001ff057819 */ /* 0x000fe20000011605 */
[C---:B------:R-:W-:Y:S01]  /*18210*/  IMAD.SHL.U32 R10, R3.reuse, 0x40, RZ ;  /* 0x00000040030a7824 */ /* 0x040fe200078e00ff */
[----:B------:R-:W-:Y:S02]  /*18220*/  LOP3.LUT R12, R12, 0x6, R13, 0xf8, !PT ;  /* 0x000000060c0c7812 */ /* 0x000fe400078ef80d */
[--C-:B------:R-:W-:Y:S02]  /*18230*/  IADD3 R0, RZ, -R5, -R4.reuse ;  /* 0x80000005ff007210 */ /* 0x100fe40007ffe804 */
[----:B------:R-:W-:Y:S01]  /*18240*/  LOP3.LUT R10, R10, 0x40, R4, 0xe2, !PT ;  /* 0x000000400a0a7812 */ /* 0x000fe200078ee204 */
[----:B------:R-:W-:Y:S01]  /*18250*/  IMAD.MOV.U32 R4, RZ, RZ, -0x2 ;  /* 0xfffffffeff047424 */ /* 0x000fe200078e00ff */
[----:B------:R-:W-:Y:S01]  /*18260*/  SHF.R.S32.HI R13, RZ, 0x1f, R12 ;  /* 0x0000001fff0d7819 */ /* 0x000fe2000001140c */
[----:B------:R-:W-:Y:S01]  /*18270*/  IMAD R0, R3, -0x40, R0 ;  /* 0xffffffc003007824 */ /* 0x000fe200078e0200 */
[----:B------:R-:W-:Y:S01]  /*18280*/  LOP3.LUT R3, R6, 0x3, RZ, 0xc0, !PT ;  /* 0x0000000306037812 */ /* 0x000fe200078ec0ff */
[----:B------:R-:W-:Y:S01]  /*18290*/  IMAD.U32 R6, RZ, RZ, UR9 ;  /* 0x00000009ff067e24 */ /* 0x000fe2000f8e00ff */
[----:B------:R-:W-:-:S03]  /*182a0*/  LOP3.LUT R10, R10, UR6, R5, 0xfe, !PT ;  /* 0x000000060a0a7c12 */ /* 0x000fc6000f8efe05 */
[----:B------:R-:W-:Y:S01]  /*182b0*/  IMAD R3, R3, R4, UR8 ;  /* 0x0000000803037e24 */ /* 0x000fe2000f8e0204 */
[----:B------:R-:W-:Y:S01]  /*182c0*/  USEL UR8, URZ, 0x1, !UP1 ;  /* 0x000000013f087887 */ /* 0x000fe2000c800000 */
[----:B------:R-:W-:Y:S01]  /*182d0*/  IMAD.U32 R4, RZ, RZ, UR10 ;  /* 0x0000000aff047e24 */ /* 0x000fe2000f8e00ff */
[----:B------:R-:W-:Y:S01]  /*182e0*/  IADD3 R0, R6, -UR40, R0 ;  /* 0x8000002806007c10 */ /* 0x000fe2000fffe000 */
[----:B------:R-:W-:Y:S01]  /*182f0*/  VIADD R3, R3, -UR41 ;  /* 0x8000002903037c36 */ /* 0x000fe20008000000 */
[----:B------:R-:W-:Y:S01]  /*18300*/  ULOP3.LUT UR36, UR4, UR36, UR8, 0x96, !UPT ;  /* 0x0000002404247292 */ /* 0x000fe2000f8e9608 */
[----:B------:R-:W-:Y:S01]  /*18310*/  IMAD.WIDE.U32 R4, R4, UR42, R12 ;  /* 0x0000002a04047c25 */ /* 0x000fe2000f8e000c */
[----:B------:R-:W-:-:S03]  /*18320*/  UMOV UR40, 0xffffffff ;  /* 0xffffffff00287882 */ /* 0x000fc60000000000 */
[----:B------:R-:W-:Y:S01]  /*18330*/  VIADD R5, R5, UR5 ;  /* 0x0000000505057c36 */ /* 0x000fe20008000000 */
[----:B------:R-:W-:Y:S06]  /*18340*/  @P0 BRA `(.L_x_32) ;  /* 0x0000037000ec0947 */ /* 0x000fec0003800000 */
[----:B------:R-:W-:Y:S01]  /*18350*/  FSETP.NEU.AND P0, PT, R16, RZ, PT ;  /* 0x000000ff1000720b */ /* 0x000fe20003f0d000 */
[----:B------:R-:W-:Y:S01]  /*18360*/  ULDC.64 UR8, c[0x0][0x5c8] ;  /* 0x0001720000087ab9 */ /* 0x000fe20000000a00 */
[----:B------:R-:W-:Y:S01]  /*18370*/  ISETP.GT.AND P5, PT, R3, RZ, PT ;  /* 0x000000ff0300720c */ /* 0x000fe20003fa4270 */
[----:B------:R-:W-:Y:S01]  /*18380*/  UIMAD UR4, UR7, UR8, URZ ;  /* 0x00000008070472a4 */ /* 0x000fe2000f8e023f */
[----:B------:R-:W-:Y:S01]  /*18390*/  IMAD.U32 R20, RZ, RZ, UR9 ;  /* 0x00000009ff147e24 */ /* 0x000fe2000f8e00ff */
[----:B------:R-:W-:Y:S01]  /*183a0*/  BSSY B0, `(.L_x_32) ;  /* 0x0003735000007945 */ /* 0x000fe20003800000 */
[----:B------:R-:W-:Y:S01]  /*183b0*/  IMAD.WIDE.U32 R4, R10, UR8, R4 ;  /* 0x000000080a047c25 */ /* 0x000fe2000f8e0004 */
[----:B------:R-:W-:-:S03]  /*183c0*/  ISETP.GT.AND P1, PT, R0, RZ, P5 ;  /* 0x000000ff0000720c */ /* 0x000fc60002f24270 */
[----:B------:R-:W-:-:S05]  /*183d0*/  IMAD R20, R10, R20, UR4 ;  /* 0x000000040a147e24 */ /* 0x000fca000f8e0214 */
[----:B------:R-:W-:Y:S01]  /*183e0*/  IADD3 R20, R5, R20, RZ ;  /* 0x0000001405147210 */ /* 0x000fe20007ffe0ff */
[----:B------:R-:W-:Y:S06]  /*183f0*/  @!P0 BRA `(.L_x_33) ;  /* 0x0000026000288947 */ /* 0x000fec0003800000 */
[----:B0-----:R-:W0:Y:S01]  /*18400*/  LDC.64 R222, c[0x0][0x5b8] ;  /* 0x00016e00ffde7b82 */ /* 0x001e220000000a00 */
[----:B------:R-:W2:Y:S01]  /*18410*/  LDL.LU R21, [R1+0x780] ;  /* 0x0007800001157983 */ /* 0x000ea20000300800 */
[----:B------:R-:W-:-:S06]  /*18420*/  ULDC.64 UR4, c[0x0][0x5c0] ;  /* 0x0001700000047ab9 */ /* 0x000fcc0000000a00 */
[----:B------:R-:W1:Y:S08]  /*18430*/  LDC.64 R8, c[0x0][0x5b0] ;  /* 0x00016c00ff087b82 */ /* 0x000e700000000a00 */
[----:B------:R-:W3:Y:S01]  /*18440*/  LDC.64 R218, c[0x0][0x5a8] ;  /* 0x00016a00ffda7b82 */ /* 0x000ee20000000a00 */
[C---:B0-----:R-:W-:Y:S02]  /*18450*/  IMAD R5, R222.reuse, UR12, RZ ;  /* 0x0000000cde057c24 */ /* 0x041fe4000f8e02ff */
[----:B------:R-:W-:-:S04]  /*18460*/  IMAD.WIDE.U32 R224, R222, UR42, R12 ;  /* 0x0000002adee07c25 */ /* 0x000fc8000f8e000c */
[----:B------:R-:W-:Y:S02]  /*18470*/  IMAD R223, R223, UR42, R5 ;  /* 0x0000002adfdf7c24 */ /* 0x000fe4000f8e0205 */
[----:B-1----:R-:W-:Y:S02]  /*18480*/  IMAD R19, R8, UR7, RZ ;  /* 0x0000000708137c24 */ /* 0x002fe4000f8e02ff */
[----:B------:R-:W-:Y:S02]  /*18490*/  IMAD.IADD R221, R225, 0x1, R223 ;  /* 0x00000001e1dd7824 */ /* 0x000fe400078e02df */
[----:B------:R-:W-:Y:S02]  /*184a0*/  IMAD.MOV.U32 R220, RZ, RZ, R224 ;  /* 0x000000ffffdc7224 */ /* 0x000fe400078e00e0 */
[C---:B------:R-:W-:Y:S02]  /*184b0*/  IMAD R19, R10.reuse, R9, R19 ;  /* 0x000000090a137224 */ /* 0x040fe400078e0213 */
[----:B------:R-:W-:-:S04]  /*184c0*/  IMAD.WIDE.U32 R6, R10, R8, R220 ;  /* 0x000000080a067225 */ /* 0x000fc800078e00dc */
[----:B------:R-:W-:Y:S01]  /*184d0*/  IMAD.IADD R5, R7, 0x1, R19 ;  /* 0x0000000107057824 */ /* 0x000fe200078e0213 */
[----:B---3--:R-:W-:-:S04]  /*184e0*/  LEA R14, P0, R6, R218, 0x1 ;  /* 0x000000da060e7211 */ /* 0x008fc800078008ff */
[----:B------:R-:W-:-:S05]  /*184f0*/  LEA.HI.X R15, R6, R219, R5, 0x1, P0 ;  /* 0x000000db060f7211 */ /* 0x000fca00000f0c05 */
[----:B------:R-:W3:Y:S01]  /*18500*/  @P1 LDG.E.LTC128B.U16 R11, desc[UR46][R14.64] ;  /* 0x0000002e0e0b1981 */ /* 0x000ee2000c1e1520 */
[C---:B------:R-:W-:Y:S01]  /*18510*/  LEA R226, P0, R4.reuse, UR4, 0x1 ;  /* 0x0000000404e27c11 */ /* 0x040fe2000f8008ff */
[----:B------:R-:W-:Y:S01]  /*18520*/  BSSY B1, `(.L_x_34) ;  /* 0x0000013000017945 */ /* 0x000fe20003800000 */
[----:B------:R-:W-:Y:S02]  /*18530*/  ISETP.GT.AND P2, PT, R3, 0x1, PT ;  /* 0x000000010300780c */ /* 0x000fe40003f44270 */
[----:B------:R-:W-:Y:S02]  /*18540*/  LEA.HI.X R227, R4, UR5, R20, 0x1, P0 ;  /* 0x0000000504e37c11 */ /* 0x000fe400080f0c14 */
[----:B------:R-:W-:-:S09]  /*18550*/  LOP3.LUT R17, R17, 0xfffffffd, RZ, 0xc0, !PT ;  /* 0xfffffffd11117812 */ /* 0x000fd200078ec0ff */
[----:B------:R-:W-:Y:S01]  /*18560*/  @P2 LOP3.LUT R17, R17, 0x2, RZ, 0xfc, !PT ;  /* 0x0000000211112812 */ /* 0x000fe200078efcff */
[----:B---3--:R-:W-:-:S04]  /*18570*/  IMAD.U32 R5, R11, 0x10000, RZ ;  /* 0x000100000b057824 */ /* 0x008fc800078e00ff */
[----:B------:R-:W-:-:S04]  /*18580*/  FMUL R5, R5, R16 ;  /* 0x0000001005057220 */ /* 0x000fc80000400000 */
[----:B--2---:R-:W-:-:S05]  /*18590*/  FFMA R5, R21, R2, R5 ;  /* 0x0000000215057223 */ /* 0x004fca0000000005 */
[----:B------:R-:W-:-:S05]  /*185a0*/  F2FP.BF16.F32.PACK_AB R4, RZ, R5 ;  /* 0x00000005ff04723e */ /* 0x000fca00000010ff */
[----:B------:R0:W-:Y:S02]  /*185b0*/  @P1 STG.E.U16 desc[UR46][R226.64], R4 ;  /* 0x00000004e2001986 */ /* 0x0001e4000c10152e */
[----:B0-----:R-:W-:-:S04]  /*185c0*/  IMAD.WIDE.U32 R4, R10, R8, R12 ;  /* 0x000000080a047225 */ /* 0x001fc800078e000c */
[----:B------:R-:W-:Y:S02]  /*185d0*/  IMAD.IADD R5, R19, 0x1, R5 ;  /* 0x0000000113057824 */ /* 0x000fe400078e0205 */
[----:B------:R-:W-:-:S04]  /*185e0*/  IMAD.WIDE.U32 R4, R222, UR42, R4 ;  /* 0x0000002ade047c25 */ /* 0x000fc8000f8e0004 */
[----:B------:R-:W-:Y:S01]  /*185f0*/  IMAD.IADD R5, R223, 0x1, R5 ;  /* 0x00000001df057824 */ /* 0x000fe200078e0205 */
[----:B------:R-:W-:-:S04]  /*18600*/  LEA R216, P0, R4, R218, 0x1 ;  /* 0x000000da04d87211 */ /* 0x000fc800078008ff */
[----:B------:R-:W-:Y:S02]  /*18610*/  LEA.HI.X R217, R4, R219, R5, 0x1, P0 ;  /* 0x000000db04d97211 */ /* 0x000fe400000f0c05 */
[----:B------:R-:W-:-:S13]  /*18620*/  ISETP.GT.AND P0, PT, R0, RZ, P2 ;  /* 0x000000ff0000720c */ /* 0x000fda0001704270 */
[----:B------:R-:W-:Y:S05]  /*18630*/  @!P0 BRA `(.L_x_35) ;  /* 0x0000000000048947 */ /* 0x000fea0003800000 */
[----:B------:R0:W5:Y:S02]  /*18640*/  LDG.E.LTC128B.U16 R11, desc[UR46][R216.64+0x2] ;  /* 0x0000022ed80b7981 */ /* 0x000164000c1e1520 */
.L_x_35:
[----:B------:R-:W-:Y:S05]  /*18650*/  BSYNC B1 ;  /* 0x0000000000017941 */ /* 0x000fea0003800000 */
.L_x_34:
[----:B------:R-:W2:Y:S01]  /*18660*/  LDL.LU R5, [R1+0x784] ;  /* 0x0007840001057983 */ /* 0x000ea20000300800 */
[----:B-----5:R-:W-:Y:S01]  /*18670*/  IMAD.U32 R4, R11, 0x10000, RZ ;  /* 0x000100000b047824 */ /* 0x020fe200078e00ff */
[C---:B------:R-:W-:Y:S01]  /*18680*/  SHF.L.U64.HI R229, R8.reuse, 0x3, R9 ;  /* 0x0000000308e57819 */ /* 0x040fe20000010209 */
[----:B------:R-:W-:Y:S01]  /*18690*/  IMAD.SHL.U32 R228, R8, 0x8, RZ ;  /* 0x0000000808e47824 */ /* 0x000fe200078e00ff */
[----:B------:R-:W3:Y:S01]  /*186a0*/  LDL.LU R14, [R1+0x788] ;  /* 0x00078800010e7983 */ /* 0x000ee20000300800 */
[----:B------:R-:W-:-:S04]  /*186b0*/  FMUL R4, R4, R16 ;  /* 0x0000001004047220 */ /* 0x000fc80000400000 */
[----:B--2---:R-:W-:Y:S01]  /*186c0*/  FFMA R4, R5, R2, R4 ;  /* 0x0000000205047223 */ /* 0x004fe20000000004 */
[----:B------:R-:W-:-:S04]  /*186d0*/  @P0 IMAD.MOV.U32 R5, RZ, RZ, R227 ;  /* 0x000000ffff050224 */ /* 0x000fc800078e00e3 */
[----:B------:R-:W-:-:S04]  /*186e0*/  F2FP.BF16.F32.PACK_AB R4, RZ, R4 ;  /* 0x00000004ff04723e */ /* 0x000fc800000010ff */
[----:B------:R-:W-:Y:S01]  /*186f0*/  PRMT R6, R4, 0x7610, R6 ;  /* 0x0000761004067816 */ /* 0x000fe20000000006 */
[----:B------:R-:W-:-:S05]  /*18700*/  @P0 IMAD.MOV.U32 R4, RZ, RZ, R226 ;  /* 0x000000ffff040224 */ /* 0x000fca00078e00e2 */
[----:B------:R1:W-:Y:S01]  /*18710*/  @P0 STG.E.U16 desc[UR46][R4.64+0x2], R6 ;  /* 0x0000020604000986 */ /* 0x0003e2000c10152e */
[----:B------:R-:W-:Y:S01]  /*18720*/  ISETP.GT.AND P0, PT, R0, 0x8, P5 ;  /* 0x000000080000780c */ /* 0x000fe20002f04270 */
[----:B-1----:R-:W-:-:S04]  /*18730*/  IMAD.WIDE.U32 R4, R10, R8, R228 ;  /* 0x000000080a047225 */ /* 0x002fc800078e00e4 */
[----:B------:R-:W-:Y:S01]  /*18740*/  IMAD.IADD R19, R19, 0x1, R5 ;  /* 0x0000000113137824 */ /* 0x000fe200078e0205 */
[----:B------:R-:W-:-:S05]  /*18750*/  IADD3 R5, P1, R224, R4, RZ ;  /* 0x00000004e0057210 */ /* 0x000fca0007f3e0ff */
[----:B------:R-:W-:Y:S01]  /*18760*/  IMAD.X R7, R19, 0x1, R221, P1 ;  /* 0x0000000113077824 */ /* 0x000fe200008e06dd */
[----:B------:R-:W-:-:S04]  /*18770*/  LEA R6, P1, R5, R218, 0x1 ;  /* 0x000000da05067211 */ /* 0x000fc800078208ff */
[----:B------:R-:W-:-:S05]  /*18780*/  LEA.HI.X R7, R5, R219, R7, 0x1, P1 ;  /* 0x000000db05077211 */ /* 0x000fca00008f0c07 */
[----:B------:R1:W2:Y:S01]  /*18790*/  @P0 LDG.E.LTC128B.U16 R11, desc[UR46][R6.64] ;  /* 0x0000002e060b0981 */ /* 0x0002a2000c1e1520 */
[----:B------:R-:W-:Y:S01]  /*187a0*/  IADD3 R4, P1, R12, R4, RZ ;  /* 0x000000040c047210 */ /* 0x000fe20007f3e0ff */
[----:B------:R-:W-:Y:S01]  /*187b0*/  IMAD.U32 R15, RZ, RZ, UR8 ;  /* 0x00000008ff0f7e24 */ /* 0x000fe2000f8e00ff */
[----:B------:R-:W-:Y:S01]  /*187c0*/  ISETP.GT.AND P2, PT, R0, 0x8, P2 ;  /* 0x000000080000780c */ /* 0x000fe20001744270 */
[----:B------:R-:W-:Y:S02]  /*187d0*/  BSSY B1, `(.L_x_36) ;  /* 0x0000015000017945 */ /* 0x000fe40003800000 */
[----:B------:R-:W-:Y:S02]  /*187e0*/  IMAD.X R5, R13, 0x1, R19, P1 ;  /* 0x000000010d057824 */ /* 0x000fe400008e0613 */
[----:B------:R-:W-:-:S04]  /*187f0*/  IMAD.WIDE.U32 R4, R222, UR42, R4 ;  /* 0x0000002ade047c25 */ /* 0x000fc8000f8e0004 */
[----:B------:R-:W-:Y:S01]  /*18800*/  IMAD.IADD R5, R223, 0x1, R5 ;  /* 0x00000001df057824 */ /* 0x000fe200078e0205 */
[----:B-1----:R-:W-:-:S04]  /*18810*/  LEA R6, P1, R4, R218, 0x1 ;  /* 0x000000da04067211 */ /* 0x002fc800078208ff */
[----:B------:R-:W-:Y:S01]  /*18820*/  LEA.HI.X R7, R4, R219, R5, 0x1, P1 ;  /* 0x000000db04077211 */ /* 0x000fe200008f0c05 */
[----:B------:R-:W-:-:S04]  /*18830*/  IMAD.U32 R4, RZ, RZ, UR8 ;  /* 0x00000008ff047e24 */ /* 0x000fc8000f8e00ff */
[----:B------:R-:W-:-:S05]  /*18840*/  IMAD.SHL.U32 R20, R4, 0x10, RZ ;  /* 0x0000001004147824 */ /* 0x000fca00078e00ff */
[----:B------:R-:W-:Y:S01]  /*18850*/  IADD3 R4, P1, R20, R226, RZ ;  /* 0x000000e214047210 */ /* 0x000fe20007f3e0ff */
[----:B--2---:R-:W-:-:S04]  /*18860*/  IMAD.U32 R5, R11, 0x10000, RZ ;  /* 0x000100000b057824 */ /* 0x004fc800078e00ff */
[----:B------:R-:W-:-:S04]  /*18870*/  FMUL R5, R5, R16 ;  /* 0x0000001005057220 */ /* 0x000fc80000400000 */
[----:B---3--:R-:W-:Y:S01]  /*18880*/  FFMA R5, R14, R2, R5 ;  /* 0x000000020e057223 */ /* 0x008fe20000000005 */
[----:B------:R-:W-:-:S04]  /*18890*/  MOV R14, UR9 ;  /* 0x00000009000e7c02 */ /* 0x000fc80008000f00 */
[----:B------:R-:W-:Y:S02]  /*188a0*/  SHF.L.U64.HI R19, R15, 0x4, R14 ;  /* 0x000000040f137819 */ /* 0x000fe4000001020e */
[----:B------:R-:W-:-:S03]  /*188b0*/  F2FP.BF16.F32.PACK_AB R5, RZ, R5 ;  /* 0x00000005ff05723e */ /* 0x000fc600000010ff */
[----:B------:R1:W-:Y:S01]  /*188c0*/  STL [R1+0x90c], R19 ;  /* 0x00090c1301007387 */ /* 0x0003e20000100800 */
[----:B------:R-:W-:Y:S01]  /*188d0*/  PRMT R14, R5, 0x7610, R14 ;  /* 0x00007610050e7816 */ /* 0x000fe2000000000e */
[----:B------:R-:W-:-:S05]  /*188e0*/  IMAD.X R5, R19, 0x1, R227, P1 ;  /* 0x0000000113057824 */ /* 0x000fca00008e06e3 */
[----:B------:R1:W-:Y:S01]  /*188f0*/  @P0 STG.E.U16 desc[UR46][R4.64], R14 ;  /* 0x0000000e04000986 */ /* 0x0003e2000c10152e */
[----:B------:R-:W-:Y:S05]  /*18900*/  @!P2 BRA `(.L_x_37) ;  /* 0x000000000004a947 */ /* 0x000fea0003800000 */
[----:B------:R2:W5:Y:S02]  /*18910*/  LDG.E.LTC128B.U16 R11, desc[UR46][R6.64+0x2] ;  /* 0x0000022e060b7981 */ /* 0x000564000c1e1520 */
.L_x_37:
[----:B------:R-:W-:Y:S05]  /*18920*/  BSYNC B1 ;  /* 0x0000000000017941 */ /* 0x000fea0003800000 */
.L_x_36:
[----:B------:R-:W3:Y:S01]  /*18930*/  LDL.LU R15, [R1+0x78c] ;  /* 0x00078c00010f7983 */ /* 0x000ee20000300800 */
[----:B-1---5:R-:W-:Y:S01]  /*18940*/  IMAD.U32 R14, R11, 0x10000, RZ ;  /* 0x000100000b0e7824 */ /* 0x022fe200078e00ff */
[----:B------:R-:W-:Y:S01]  /*18950*/  ISETP.GT.AND P4, PT, R3, 0x8, PT ;  /* 0x000000080300780c */ /* 0x000fe20003f84270 */
[----:B------:R-:W-:Y:S01]  /*18960*/  BSSY B1, `(.L_x_38) ;  /* 0x000000a000017945 */ /* 0x000fe20003800000 */
[----:B------:R-:W-:Y:S01]  /*18970*/  LOP3.LUT R17, R17, 0xfffffffb, RZ, 0xc0, !PT ;  /* 0xfffffffb11117812 */ /* 0x000fe200078ec0ff */
[----:B------:R-:W-:Y:S01]  /*18980*/  FMUL R14, R14, R16 ;  /* 0x000000100e0e7220 */ /* 0x000fe20000400000 */
[----:B------:R-:W-:-:S09]  /*18990*/  ISETP.GT.AND P0, PT, R0, RZ, P4 ;  /* 0x000000ff0000720c */ /* 0x000fd20002704270 */
[----:B------:R-:W-:Y:S01]  /*189a0*/  @P4 LOP3.LUT R17, R17, 0x4, RZ, 0xfc, !PT ;  /* 0x0000000411114812 */ /* 0x000fe200078efcff */
[----:B---3--:R-:W-:-:S05]  /*189b0*/  FFMA R14, R15, R2, R14 ;  /* 0x000000020f0e7223 */ /* 0x008fca000000000e */
[----:B------:R-:W-:-:S05]  /*189c0*/  F2FP.BF16.F32.PACK_AB R14, RZ, R14 ;  /* 0x0000000eff0e723e */ /* 0x000fca00000010ff */
[----:B------:R1:W-:Y:S01]  /*189d0*/  @P2 STG.E.U16 desc[UR46][R4.64+0x2], R14 ;  /* 0x0000020e04002986 */ /* 0x0003e2000c10152e */
[----:B------:R-:W-:Y:S05]  /*189e0*/  @!P0 BRA `(.L_x_39) ;  /* 0x0000000000048947 */ /* 0x000fea0003800000 */
[----:B------:R3:W5:Y:S02]  /*189f0*/  LDG.E.LTC128B.U16 R11, desc[UR46][R216.64+0x10] ;  /* 0x0000102ed80b7981 */ /* 0x000764000c1e1520 */
.L_x_39:
[----:B------:R-:W-:Y:S05]  /*18a00*/  BSYNC B1 ;  /* 0x0000000000017941 */ /* 0x000fea0003800000 */
.L_x_38:
[----:B------:R-:W4:Y:S01]  /*18a10*/  LDL.LU R15, [R1+0x790] ;  /* 0x00079000010f7983 */ /* 0x000f220000300800 */
[----:B-1---5:R-:W-:Y:S01]  /*18a20*/  IMAD.U32 R14, R11, 0x10000, RZ ;  /* 0x000100000b0e7824 */ /* 0x022fe200078e00ff */
[----:B------:R-:W-:Y:S01]  /*18a30*/  ISETP.GT.AND P3, PT, R3, 0x9, PT ;  /* 0x000000090300780c */ /* 0x000fe20003f64270 */
[----:B------:R-:W-:Y:S01]  /*18a40*/  BSSY B1, `(.L_x_40) ;  /* 0x000000d000017945 */ /* 0x000fe20003800000 */
[----:B------:R-:W-:Y:S01]  /*18a50*/  LOP3.LUT R17, R17, 0xfffffff7, RZ, 0xc0, !PT ;  /* 0xfffffff711117812 */ /* 0x000fe200078ec0ff */
[----:B------:R-:W-:Y:S01]  /*18a60*/  FMUL R14, R14, R16 ;  /* 0x000000100e0e7220 */ /* 0x000fe20000400000 */
[----:B------:R-:W-:-:S09]  /*18a70*/  ISETP.GT.AND P1, PT, R0, RZ, P3 ;  /* 0x000000ff0000720c */ /* 0x000fd20001f24270 */
[----:B------:R-:W-:Y:S01]  /*18a80*/  @P3 LOP3.LUT R17, R17, 0x8, RZ, 0xfc, !PT ;  /* 0x0000000811113812 */ /* 0x000fe200078efcff */
[----:B----4-:R-:W-:Y:S01]  /*18a90*/  FFMA R14, R15, R2, R14 ;  /* 0x000000020f0e7223 */ /* 0x010fe2000000000e */
[----:B------:R-:W-:-:S04]  /*18aa0*/  @P0 IMAD.MOV.U32 R15, RZ, RZ, R227 ;  /* 0x000000ffff0f0224 */ /* 0x000fc800078e00e3 */
[----:B------:R-:W-:-:S04]  /*18ab0*/  F2FP.BF16.F32.PACK_AB R14, RZ, R14 ;  /* 0x0000000eff0e723e */ /* 0x000fc800000010ff */
[----:B------:R-:W-:Y:S01]  /*18ac0*/  PRMT R19, R14, 0x7610, R19 ;  /* 0x000076100e137816 */ /* 0x000fe20000000013 */
[----:B------:R-:W-:-:S05]  /*18ad0*/  @P0 IMAD.MOV.U32 R14, RZ, RZ, R226 ;  /* 0x000000ffff0e0224 */ /* 0x000fca00078e00e2 */
[----:B------:R1:W-:Y:S01]  /*18ae0*/  @P0 STG.E.U16 desc[UR46][R14.64+0x10], R19 ;  /* 0x000010130e000986 */ /* 0x0003e2000c10152e */
[----:B------:R-:W-:Y:S05]  /*18af0*/  @!P1 BRA `(.L_x_41) ;  /* 0x0000000000049947 */ /* 0x000fea0003800000 */
[----:B------:R4:W5:Y:S02]  /*18b00*/  LDG.E.LTC128B.U16 R11, desc[UR46][R216.64+0x12] ;  /* 0x0000122ed80b7981 */ /* 0x000964000c1e1520 */
.L_x_41:
[----:B------:R-:W-:Y:S05]  /*18b10*/  BSYNC B1 ;  /* 0x0000000000017941 */ /* 0x000fea0003800000 */
.L_x_40:
[----:B-1----:R-:W2:Y:S01]  /*18b20*/  LDL.LU R15, [R1+0x794] ;  /* 0x00079400010f7983 */ /* 0x002ea20000300800 */
[----:B-----5:R-:W-:Y:S01]  /*18b30*/  IMAD.U32 R14, R11, 0x10000, RZ ;  /* 0x000100000b0e7824 */ /* 0x020fe200078e00ff */
[----:B------:R-:W-:Y:S01]  /*18b40*/  ISETP.GT.AND P2, PT, R0, 0x8, P4 ;  /* 0x000000080000780c */ /* 0x000fe20002744270 */
[----:B------:R-:W-:Y:S02]  /*18b50*/  BSSY B1, `(.L_x_42) ;  /* 0x000000a000017945 */ /* 0x000fe40003800000 */
[----:B------:R-:W-:-:S04]  /*18b60*/  FMUL R14, R14, R16 ;  /* 0x000000100e0e7220 */ /* 0x000fc80000400000 */
[----:B--2---:R-:W-:Y:S01]  /*18b70*/  FFMA R14, R15, R2, R14 ;  /* 0x000000020f0e7223 */ /* 0x004fe2000000000e */
[----:B------:R-:W-:-:S04]  /*18b80*/  @P1 IMAD.MOV.U32 R15, RZ, RZ, R227 ;  /* 0x000000ffff0f1224 */ /* 0x000fc800078e00e3 */
[----:B------:R-:W-:-:S04]  /*18b90*/  F2FP.BF16.F32.PACK_AB R14, RZ, R14 ;  /* 0x0000000eff0e723e */ /* 0x000fc800000010ff */
[----:B------:R-:W-:Y:S01]  /*18ba0*/  PRMT R19, R14, 0x7610, R19 ;  /* 0x000076100e137816 */ /* 0x000fe20000000013 */
[----:B------:R-:W-:-:S05]  /*18bb0*/  @P1 IMAD.MOV.U32 R14, RZ, RZ, R226 ;  /* 0x000000ffff0e1224 */ /* 0x000fca00078e00e2 */
[----:B------:R1:W-:Y:S01]  /*18bc0*/  @P1 STG.E.U16 desc[UR46][R14.64+0x12], R19 ;  /* 0x000012130e001986 */ /* 0x0003e2000c10152e */
[----:B------:R-:W-:Y:S05]  /*18bd0*/  @!P2 BRA `(.L_x_43) ;  /* 0x000000000004a947 */ /* 0x000fea0003800000 */
[----:B------:R2:W5:Y:S02]  /*18be0*/  LDG.E.LTC128B.U16 R11, desc[UR46][R6.64+0x10] ;  /* 0x0000102e060b7981 */ /* 0x000564000c1e1520 */
.L_x_43:
[----:B------:R-:W-:Y:S05]  /*18bf0*/  BSYNC B1 ;  /* 0x0000000000017941 */ /* 0x000fea0003800000 */
.L_x_42:
[----:B-1----:R-:W3:Y:S01]  /*18c00*/  LDL.LU R15, [R1+0x798] ;  /* 0x00079800010f7983 */ /* 0x002ee20000300800 */
[----:B-----5:R-:W-:Y:S01]  /*18c10*/  IMAD.U32 R14, R11, 0x10000, RZ ;  /* 0x000100000b0e7824 */ /* 0x020fe200078e00ff */
[----:B------:R-:W-:Y:S01]  /*18c20*/  ISETP.GT.AND P0, PT, R0, 0x8, P3 ;  /* 0x000000080000780c */ /* 0x000fe20001f04270 */
[----:B------:R-:W-:Y:S02]  /*18c30*/  BSSY B1, `(.L_x_44) ;  /* 0x0000007000017945 */ /* 0x000fe40003800000 */
[----:B------:R-:W-:-:S04]  /*18c40*/  FMUL R14, R14, R16 ;  /* 0x000000100e0e7220 */ /* 0x000fc80000400000 */
[----:B---3--:R-:W-:-:S05]  /*18c50*/  FFMA R14, R15, R2, R14 ;  /* 0x000000020f0e7223 */ /* 0x008fca000000000e */
[----:B------:R-:W-:-:S05]  /*18c60*/  F2FP.BF16.F32.PACK_AB R14, RZ, R14 ;  /* 0x0000000eff0e723e */ /* 0x000fca00000010ff */
[----:B------:R1:W-:Y:S01]  /*18c70*/  @P2 STG.E.U16 desc[UR46][R4.64+0x10], R14 ;  /* 0x0000100e04002986 */ /* 0x0003e2000c10152e */
[----:B------:R-:W-:Y:S05]  /*18c80*/  @!P0 BRA `(.L_x_45) ;  /* 0x0000000000048947 */ /* 0x000fea0003800000 */
[----:B------:R3:W5:Y:S02]  /*18c90*/  LDG.E.LTC128B.U16 R11, desc[UR46][R6.64+0x12] ;  /* 0x0000122e060b7981 */ /* 0x000764000c1e1520 */
.L_x_45:
[----:B------:R-:W-:Y:S05]  /*18ca0*/  BSYNC B1 ;  /* 0x0000000000017941 */ /* 0x000fea0003800000 */
.L_x_44:
[----:B------:R-:W2:Y:S01]  /*18cb0*/  LDL.LU R15, [R1+0x79c] ;  /* 0x00079c00010f7983 */ /* 0x000ea20000300800 */
[----:B-1---5:R-:W-:Y:S01]  /*18cc0*/  IMAD.U32 R14, R11, 0x10000, RZ ;  /* 0x000100000b0e7824 */ /* 0x022fe200078e00ff */
[----:B------:R-:W-:Y:S01]  /*18cd0*/  ISETP.GT.AND P3, PT, R3, 0x10, PT ;  /* 0x000000100300780c */ /* 0x000fe20003f64270 */
[----:B------:R-:W-:Y:S01]  /*18ce0*/  BSSY B1, `(.L_x_46) ;  /* 0x000000a000017945 */ /* 0x000fe20003800000 */
[----:B------:R-:W-:Y:S01]  /*18cf0*/  LOP3.LUT R17, R17, 0xffffffef, RZ, 0xc0, !PT ;  /* 0xffffffef11117812 */ /* 0x000fe200078ec0ff */
[----:B------:R-:W-:Y:S01]  /*18d00*/  FMUL R14, R14, R16 ;  /* 0x000000100e0e7220 */ /* 0x000fe20000400000 */
[----:B------:R-:W-:-:S09]  /*18d10*/  ISETP.GT.AND P1, PT, R0, RZ, P3 ;  /* 0x000000ff0000720c */ /* 0x000fd20001f24270 */
[----:B------:R-:W-:Y:S01]  /*18d20*/  @P3 LOP3.LUT R17, R17, 0x10, RZ, 0xfc, !PT ;  /* 0x0000001011113812 */ /* 0x000fe200078efcff */
[----:B--2---:R-:W-:-:S05]  /*18d30*/  FFMA R14, R15, R2, R14 ;  /* 0x000000020f0e7223 */ /* 0x004fca000000000e */
[----:B------:R-:W-:-:S05]  /*18d40*/  F2FP.BF16.F32.PACK_AB R14, RZ, R14 ;  /* 0x0000000eff0e723e */ /* 0x000fca00000010ff */
[----:B------:R1:W-:Y:S01]  /*18d50*/  @P0 STG.E.U16 desc[UR46][R4.64+0x12], R14 ;  /* 0x0000120e04000986 */ /* 0x0003e2000c10152e */
[----:B------:R-:W-:Y:S05]  /*18d60*/  @!P1 BRA `(.L_x_47) ;  /* 0x0000000000049947 */ /* 0x000fea0003800000 */
[----:B------:R2:W5:Y:S02]  /*18d70*/  LDG.E.LTC128B.U16 R11, desc[UR46][R216.64+0x20] ;  /* 0x0000202ed80b7981 */ /* 0x000564000c1e1520 */
.L_x_47:
[----:B------:R-:W-:Y:S05]  /*18d80*/  BSYNC B1 ;  /* 0x0000000000017941 */ /* 0x000fea0003800000 */
.L_x_46:
        /* <DEDUP_REMOVED lines=8> */
[----:B---3--:R-:W-:Y:S01]  /*18e10*/  FFMA R14, R15, R2, R14 ;  /* 0x000000020f0e7223 */ /* 0x008fe2000000000e */
[----:B------:R-:W-:-:S04]  /*18e20*/  @P1 IMAD.MOV.U32 R15, RZ, RZ, R227 ;  /* 0x000000ffff0f1224 */ /* 0x000fc800078e00e3 */
[----:B------:R-:W-:-:S04]  /*18e30*/  F2FP.BF16.F32.PACK_AB R14, RZ, R14 ;  /* 0x0000000eff0e723e */ /* 0x000fc800000010ff */
[----:B------:R-:W-:Y:S01]  /*18e40*/  PRMT R19, R14, 0x7610, R19 ;  /* 0x000076100e137816 */ /* 0x000fe20000000013 */
[----:B------:R-:W-:-:S05]  /*18e50*/  @P1 IMAD.MOV.U32 R14, RZ, RZ, R226 ;  /* 0x000000ffff0e1224 */ /* 0x000fca00078e00e2 */
[----:B------:R1:W-:Y:S01]  /*18e60*/  @P1 STG.E.U16 desc[UR46][R14.64+0x20], R19 ;  /* 0x000020130e001986 */ /* 0x0003e2000c10152e */
[----:B------:R-:W-:Y:S05]  /*18e70*/  @!P0 BRA `(.L_x_49) ;  /* 0x0000000000048947 */ /* 0x000fea0003800000 */
[----:B------:R3:W5:Y:S02]  /*18e80*/  LDG.E.LTC128B.U16 R11, desc[UR46][R216.64+0x22] ;  /* 0x0000222ed80b7981 */ /* 0x000764000c1e1520 */
.L_x_49:
[----:B------:R-:W-:Y:S05]  /*18e90*/  BSYNC B1 ;  /* 0x0000000000017941 */ /* 0x000fea0003800000 */
.L_x_48:
[----:B-1----:R-:W2:Y:S01]  /*18ea0*/  LDL.LU R15, [R1+0x7a4] ;  /* 0x0007a400010f7983 */ /* 0x002ea20000300800 */
[----:B-----5:R-:W-:Y:S01]  /*18eb0*/  IMAD.U32 R14, R11, 0x10000, RZ ;  /* 0x000100000b0e7824 */ /* 0x020fe200078e00ff */
[----:B------:R-:W-:Y:S03]  /*18ec0*/  BSSY B1, `(.L_x_50) ;  /* 0x000000b000017945 */ /* 0x000fe60003800000 */
[----:B------:R-:W-:-:S04]  /*18ed0*/  FMUL R14, R14, R16 ;  /* 0x000000100e0e7220 */ /* 0x000fc80000400000 */
[----:B--2---:R-:W-:Y:S01]  /*18ee0*/  FFMA R14, R15, R2, R14 ;  /* 0x000000020f0e7223 */ /* 0x004fe2000000000e */
[----:B------:R-:W-:-:S04]  /*18ef0*/  @P0 IMAD.MOV.U32 R15, RZ, RZ, R227 ;  /* 0x000000ffff0f0224 */ /* 0x000fc800078e00e3 */
[----:B------:R-:W-:-:S04]  /*18f00*/  F2FP.BF16.F32.PACK_AB R14, RZ, R14 ;  /* 0x0000000eff0e723e */ /* 0x000fc800000010ff */
[----:B------:R-:W-:Y:S01]  /*18f10*/  PRMT R19, R14, 0x7610, R19 ;  /* 0x000076100e137816 */ /* 0x000fe20000000013 */
[----:B------:R-:W-:-:S05]  /*18f20*/  @P0 IMAD.MOV.U32 R14, RZ, RZ, R226 ;  /* 0x000000ffff0e0224 */ /* 0x000fca00078e00e2 */
[----:B------:R1:W-:Y:S01]  /*18f30*/  @P0 STG.E.U16 desc[UR46][R14.64+0x22], R19 ;  /* 0x000022130e000986 */ /* 0x0003e2000c10152e */
[----:B------:R-:W-:-:S13]  /*18f40*/  ISETP.GT.AND P0, PT, R0, 0x8, P3 ;  /* 0x000000080000780c */ /* 0x000fda0001f04270 */
[----:B-1----:R-:W-:Y:S05]  /*18f50*/  @!P0 BRA `(.L_x_51) ;  /* 0x0000000000048947 */ /* 0x002fea0003800000 */
[----:B------:R1:W5:Y:S02]  /*18f60*/  LDG.E.LTC128B.U16 R11, desc[UR46][R6.64+0x20] ;  /* 0x0000202e060b7981 */ /* 0x000364000c1e1520 */
.L_x_51:
[----:B------:R-:W-:Y:S05]  /*18f70*/  BSYNC B1 ;  /* 0x0000000000017941 */ /* 0x000fea0003800000 */
.L_x_50:
[----:B------:R-:W2:Y:S01]  /*18f80*/  LDL.LU R15, [R1+0x7a8] ;  /* 0x0007a800010f7983 */ /* 0x000ea20000300800 */
[----:B-----5:R-:W-:Y:S01]  /*18f90*/  SHF.L.U32 R14, R11, 0x10, RZ ;  /* 0x000000100b0e7819 */ /* 0x020fe200000006ff */
[----:B------:R-:W-:Y:S04]  /*18fa0*/  BSSY B1, `(.L_x_52) ;  /* 0x0000008000017945 */ /* 0x000fe80003800000 */
[----:B------:R-:W-:-:S04]  /*18fb0*/  FMUL R14, R14, R16 ;  /* 0x000000100e0e7220 */ /* 0x000fc80000400000 */
[----:B--2---:R-:W-:-:S05]  /*18fc0*/  FFMA R14, R15, R2, R14 ;  /* 0x000000020f0e7223 */ /* 0x004fca000000000e */
[----:B------:R-:W-:-:S05]  /*18fd0*/  F2FP.BF16.F32.PACK_AB R14, RZ, R14 ;  /* 0x0000000eff0e723e */ /* 0x000fca00000010ff */
[----:B------:R2:W-:Y:S01]  /*18fe0*/  @P0 STG.E.U16 desc[UR46][R4.64+0x20], R14 ;  /* 0x0000200e04000986 */ /* 0x0005e2000c10152e */
[----:B------:R-:W-:-:S13]  /*18ff0*/  ISETP.GT.AND P0, PT, R0, 0x8, P2 ;  /* 0x000000080000780c */ /* 0x000fda0001704270 */
[----:B--2---:R-:W-:Y:S05]  /*19000*/  @!P0 BRA `(.L_x_53) ;  /* 0x0000000000048947 */ /* 0x004fea0003800000 */
[----:B------:R2:W5:Y:S02]  /*19010*/  LDG.E.LTC128B.U16 R11, desc[UR46][R6.64+0x22] ;  /* 0x0000222e060b7981 */ /* 0x000564000c1e1520 */
.L_x_53:
[----:B------:R-:W-:Y:S05]  /*19020*/  BSYNC B1 ;  /* 0x0000000000017941 */ /* 0x000fea0003800000 */
.L_x_52:
[----:B------:R-:W3:Y:S01]  /*19030*/  LDL.LU R15, [R1+0x7ac] ;  /* 0x0007ac00010f7983 */ /* 0x000ee20000300800 */
[----:B-----5:R-:W-:Y:S01]  /*19040*/  IMAD.U32 R14, R11, 0x10000, RZ ;  /* 0x000100000b0e7824 */ /* 0x020fe200078e00ff */
[----:B------:R-:W-:Y:S01]  /*19050*/  ISETP.GT.AND P2, PT, R3, 0x18, PT ;  /* 0x000000180300780c */ /* 0x000fe20003f44270 */
[----:B------:R-:W-:Y:S01]  /*19060*/  BSSY B1, `(.L_x_54) ;  /* 0x000000a000017945 */ /* 0x000fe20003800000 */
[----:B------:R-:W-:Y:S01]  /*19070*/  LOP3.LUT R18, R18, 0xfffffbff, RZ, 0xc0, !PT ;  /* 0xfffffbff12127812 */ /* 0x000fe200078ec0ff */
[----:B------:R-:W-:-:S10]  /*19080*/  FMUL R14, R14, R16 ;  /* 0x000000100e0e7220 */ /* 0x000fd40000400000 */
[----:B------:R-:W-:Y:S01]  /*19090*/  @P2 LOP3.LUT R18, R18, 0x400, RZ, 0xfc, !PT ;  /* 0x0000040012122812 */ /* 0x000fe200078efcff */
[----:B---3--:R-:W-:-:S05]  /*190a0*/  FFMA R14, R15, R2, R14 ;  /* 0x000000020f0e7223 */ /* 0x008fca000000000e */
[----:B------:R-:W-:-:S05]  /*190b0*/  F2FP.BF16.F32.PACK_AB R14, RZ, R14 ;  /* 0x0000000eff0e723e */ /* 0x000fca00000010ff */
[----:B------:R3:W-:Y:S01]  /*190c0*/  @P0 STG.E.U16 desc[UR46][R4.64+0x22], R14 ;  /* 0x0000220e04000986 */ /* 0x0007e2000c10152e */
[----:B------:R-:W-:-:S13]  /*190d0*/  ISETP.GT.AND P0, PT, R0, RZ, P2 ;  /* 0x000000ff0000720c */ /* 0x000fda0001704270 */
[----:B---3--:R-:W-:Y:S05]  /*190e0*/  @!P0 BRA `(.L_x_55) ;  /* 0x0000000000048947 */ /* 0x008fea0003800000 */
[----:B------:R3:W5:Y:S02]  /*190f0*/  LDG.E.LTC128B.U16 R11, desc[UR46][R216.64+0x30] ;  /* 0x0000302ed80b7981 */ /* 0x000764000c1e1520 */
.L_x_55:
[----:B------:R-:W-:Y:S05]  /*19100*/  BSYNC B1 ;  /* 0x0000000000017941 */ /* 0x000fea0003800000 */
.L_x_54:
[----:B------:R-:W2:Y:S01]  /*19110*/  LDL.LU R15, [R1+0x7b0] ;  /* 0x0007b000010f7983 */ /* 0x000ea20000300800 */
[----:B-----5:R-:W-:Y:S01]  /*19120*/  IMAD.U32 R14, R11, 0x10000, RZ ;  /* 0x000100000b0e7824 */ /* 0x020fe200078e00ff */
[----:B------:R-:W-:Y:S01]  /*19130*/  ISETP.GT.AND P1, PT, R3, 0x19, PT ;  /* 0x000000190300780c */ /* 0x000fe20003f24270 */
[----:B------:R-:W-:Y:S01]  /*19140*/  BSSY B1, `(.L_x_56) ;  /* 0x000000d000017945 */ /* 0x000fe20003800000 */
[----:B------:R-:W-:Y:S01]  /*19150*/  LOP3.LUT R18, R18, 0xfffffdff, RZ, 0xc0, !PT ;  /* 0xfffffdff12127812 */ /* 0x000fe200078ec0ff */
[----:B------:R-:W-:-:S10]  /*19160*/  FMUL R14, R14, R16 ;  /* 0x000000100e0e7220 */ /* 0x000fd40000400000 */
[----:B------:R-:W-:Y:S01]  /*19170*/  @P1 LOP3.LUT R18, R18, 0x200, RZ, 0xfc, !PT ;  /* 0x0000020012121812 */ /* 0x000fe200078efcff */
[----:B--2---:R-:W-:Y:S01]  /*19180*/  FFMA R14, R15, R2, R14 ;  /* 0x000000020f0e7223 */ /* 0x004fe2000000000e */
[----:B------:R-:W-:-:S04]  /*19190*/  @P0 IMAD.MOV.U32 R15, RZ, RZ, R227 ;  /* 0x000000ffff0f0224 */ /* 0x000fc800078e00e3 */
[----:B------:R-:W-:-:S04]  /*191a0*/  F2FP.BF16.F32.PACK_AB R14, RZ, R14 ;  /* 0x0000000eff0e723e */ /* 0x000fc800000010ff */
[----:B------:R-:W-:Y:S01]  /*191b0*/  PRMT R19, R14, 0x7610, R19 ;  /* 0x000076100e137816 */ /* 0x000fe20000000013 */
[----:B------:R-:W-:-:S05]  /*191c0*/  @P0 IMAD.MOV.U32 R14, RZ, RZ, R226 ;  /* 0x000000ffff0e0224 */ /* 0x000fca00078e00e2 */
[----:B------:R2:W-:Y:S01]  /*191d0*/  @P0 STG.E.U16 desc[UR46][R14.64+0x30], R19 ;  /* 0x000030130e000986 */ /* 0x0005e2000c10152e */
[----:B------:R-:W-:-:S13]  /*191e0*/  ISETP.GT.AND P0, PT, R0, RZ, P1 ;  /* 0x000000ff0000720c */ /* 0x000fda0000f04270 */
[----:B--2---:R-:W-:Y:S05]  /*191f0*/  @!P0 BRA `(.L_x_57) ;  /* 0x0000000000048947 */ /* 0x004fea0003800000 */
[----:B------:R2:W5:Y:S02]  /*19200*/  LDG.E.LTC128B.U16 R11, desc[UR46][R216.64+0x32] ;  /* 0x0000322ed80b7981 */ /* 0x000564000c1e1520 */
.L_x_57:
[----:B------:R-:W-:Y:S05]  /*19210*/  BSYNC B1 ;  /* 0x0000000000017941 */ /* 0x000fea0003800000 */
.L_x_56:
[----:B------:R-:W3:Y:S01]  /*19220*/  LDL.LU R15, [R1+0x7b4] ;  /* 0x0007b400010f7983 */ /* 0x000ee20000300800 */
[----:B-----5:R-:W-:Y:S01]  /*19230*/  IMAD.U32 R14, R11, 0x10000, RZ ;  /* 0x000100000b0e7824 */ /* 0x020fe200078e00ff */
[----:B------:R-:W-:Y:S03]  /*19240*/  BSSY B1, `(.L_x_58) ;  /* 0x000000b000017945 */ /* 0x000fe60003800000 */
[----:B------:R-:W-:-:S04]  /*19250*/  FMUL R14, R14, R16 ;  /* 0x000000100e0e7220 */ /* 0x000fc80000400000 */
[----:B---3--:R-:W-:Y:S01]  /*19260*/  FFMA R14, R15, R2, R14 ;  /* 0x000000020f0e7223 */ /* 0x008fe2000000000e */
[----:B------:R-:W-:-:S04]  /*19270*/  @P0 IMAD.MOV.U32 R15, RZ, RZ, R227 ;  /* 0x000000ffff0f0224 */ /* 0x000fc800078e00e3 */
[----:B------:R-:W-:-:S04]  /*19280*/  F2FP.BF16.F32.PACK_AB R14, RZ, R14 ;  /* 0x0000000eff0e723e */ /* 0x000fc800000010ff */
[----:B------:R-:W-:Y:S01]  /*19290*/  PRMT R19, R14, 0x7610, R19 ;  /* 0x000076100e137816 */ /* 0x000fe20000000013 */
[----:B------:R-:W-:-:S05]  /*192a0*/  @P0 IMAD.MOV.U32 R14, RZ, RZ, R226 ;  /* 0x000000ffff0e0224 */ /* 0x000fca00078e00e2 */
[----:B------:R3:W-:Y:S01]  /*192b0*/  @P0 STG.E.U16 desc[UR46][R14.64+0x32], R19 ;  /* 0x000032130e000986 */ /* 0x0007e2000c10152e */
[----:B------:R-:W-:-:S13]  /*192c0*/  ISETP.GT.AND P0, PT, R0, 0x8, P2 ;  /* 0x000000080000780c */ /* 0x000fda0001704270 */
[----:B---3--:R-:W-:Y:S05]  /*192d0*/  @!P0 BRA `(.L_x_59) ;  /* 0x0000000000048947 */ /* 0x008fea0003800000 */
[----:B------:R3:W5:Y:S02]  /*192e0*/  LDG.E.LTC128B.U16 R11, desc[UR46][R6.64+0x30] ;  /* 0x0000302e060b7981 */ /* 0x000764000c1e1520 */
.L_x_59:
[----:B------:R-:W-:Y:S05]  /*192f0*/  BSYNC B1 ;  /* 0x0000000000017941 */ /* 0x000fea0003800000 */
.L_x_58:
[----:B------:R-:W2:Y:S01]  /*19300*/  LDL.LU R15, [R1+0x7b8] ;  /* 0x0007b800010f7983 */ /* 0x000ea20000300800 */
[----:B-----5:R-:W-:Y:S01]  /*19310*/  IMAD.U32 R14, R11, 0x10000, RZ ;  /* 0x000100000b0e7824 */ /* 0x020fe200078e00ff */
[----:B------:R-:W-:Y:S03]  /*19320*/  BSSY B1, `(.L_x_60) ;  /* 0x0000008000017945 */ /* 0x000fe60003800000 */
[----:B------:R-:W-:-:S04]  /*19330*/  FMUL R14, R14, R16 ;  /* 0x000000100e0e7220 */ /* 0x000fc80000400000 */
[----:B--2---:R-:W-:-:S05]  /*19340*/  FFMA R14, R15, R2, R14 ;  /* 0x000000020f0e7223 */ /* 0x004fca000000000e */
[----:B------:R-:W-:-:S05]  /*19350*/  F2FP.BF16.F32.PACK_AB R14, RZ, R14 ;  /* 0x0000000eff0e723e */ /* 0x000fca00000010ff */
[----:B------:R2:W-:Y:S01]  /*19360*/  @P0 STG.E.U16 desc[UR46][R4.64+0x30], R14 ;  /* 0x0000300e04000986 */ /* 0x0005e2000c10152e */
[----:B------:R-:W-:-:S13]  /*19370*/  ISETP.GT.AND P0, PT, R0, 0x8, P1 ;  /* 0x000000080000780c */ /* 0x000fda0000f04270 */
[----:B--2---:R-:W-:Y:S05]  /*19380*/  @!P0 BRA `(.L_x_61) ;  /* 0x0000000000048947 */ /* 0x004fea0003800000 */
[----:B------:R2:W5:Y:S02]  /*19390*/  LDG.E.LTC128B.U16 R11, desc[UR46][R6.64+0x32] ;  /* 0x0000322e060b7981 */ /* 0x000564000c1e1520 */
.L_x_61:
[----:B------:R-:W-:Y:S05]  /*193a0*/  BSYNC B1 ;  /* 0x0000000000017941 */ /* 0x000fea0003800000 */
.L_x_60:
        /* <DEDUP_REMOVED lines=13> */
.L_x_63:
[----:B------:R-:W-:Y:S05]  /*19480*/  BSYNC B1 ;  /* 0x0000000000017941 */ /* 0x000fea0003800000 */
.L_x_62:
        /* <DEDUP_REMOVED lines=16> */
.L_x_65:
[----:B------:R-:W-:Y:S05]  /*19590*/  BSYNC B1 ;  /* 0x0000000000017941 */ /* 0x000fea0003800000 */
.L_x_64:
        /* <DEDUP_REMOVED lines=13> */
.L_x_67:
[----:B------:R-:W-:Y:S05]  /*19670*/  BSYNC B1 ;  /* 0x0000000000017941 */ /* 0x000fea0003800000 */
.L_x_66:
        /* <DEDUP_REMOVED lines=10> */
.L_x_69:
[----:B------:R-:W-:Y:S05]  /*19720*/  BSYNC B1 ;  /* 0x0000000000017941 */ /* 0x000fea0003800000 */
.L_x_68:
        /* <DEDUP_REMOVED lines=13> */
.L_x_71:
[----:B------:R-:W-:Y:S05]  /*19800*/  BSYNC B1 ;  /* 0x0000000000017941 */ /* 0x000fea0003800000 */
.L_x_70:
[----:B------:R-:W2:Y:S01]  /*19810*/  LDL.LU R15, [R1+0x7d0] ;  /* 0x0007d000010f7983 */ /* 0x000ea20000300800 */
[----:B-----5:R-:W-:Y:S01]  /*19820*/  SHF.L.U32 R14, R11, 0x10, RZ ;  /* 0x000000100b0e7819 */ /* 0x020fe200000006ff */
[----:B------:R-:W-:Y:S01]  /*19830*/  BSSY B1, `(.L_x_72) ;  /* 0x000000e000017945 */ /* 0x000fe20003800000 */
[----:B------:R-:W-:Y:S02]  /*19840*/  ISETP.GT.AND P1, PT, R3, 0x29, PT ;  /* 0x000000290300780c */ /* 0x000fe40003f24270 */
        /* <DEDUP_REMOVED lines=12> */
.L_x_73:
[----:B------:R-:W-:Y:S05]  /*19910*/  BSYNC B1 ;  /* 0x0000000000017941 */ /* 0x000fea0003800000 */
.L_x_72:
        /* <DEDUP_REMOVED lines=13> */
.L_x_75:
[----:B------:R-:W-:Y:S05]  /*199f0*/  BSYNC B1 ;  /* 0x0000000000017941 */ /* 0x000fea0003800000 */
.L_x_74:
        /* <DEDUP_REMOVED lines=10> */
.L_x_77:
[----:B------:R-:W-:Y:S05]  /*19aa0*/  BSYNC B1 ;  /* 0x0000000000017941 */ /* 0x000fea0003800000 */
.L_x_76:
        /* <DEDUP_REMOVED lines=13> */
.L_x_79:
[----:B------:R-:W-:Y:S05]  /*19b80*/  BSYNC B1 ;  /* 0x0000000000017941 */ /* 0x000fea0003800000 */
.L_x_78:
        /* <DEDUP_REMOVED lines=16> */
.L_x_81:
[----:B------:R-:W-:Y:S05]  /*19c90*/  BSYNC B1 ;  /* 0x0000000000017941 */ /* 0x000fea0003800000 */
.L_x_80:
        /* <DEDUP_REMOVED lines=13> */
.L_x_83:
[----:B------:R-:W-:Y:S05]  /*19d70*/  BSYNC B1 ;  /* 0x0000000000017941 */ /* 0x000fea0003800000 */
.L_x_82:
        /* <DEDUP_REMOVED lines=10> */
.L_x_85:
[----:B------:R-:W-:Y:S05]  /*19e20*/  BSYNC B1 ;  /* 0x0000000000017941 */ /* 0x000fea0003800000 */
.L_x_84:
        /* <DEDUP_REMOVED lines=13> */
.L_x_87:
[----:B------:R-:W-:Y:S05]  /*19f00*/  BSYNC B1 ;  /* 0x0000000000017941 */ /* 0x000fea0003800000 */
.L_x_86:
        /* <DEDUP_REMOVED lines=8> */
[----:B------:R-:W-:-:S04]  /*19f90*/  @P0 MOV R15, R227 ;  /* 0x000000e3000f0202 */ /* 0x000fc80000000f00 */
[----:B------:R-:W-:-:S04]  /*19fa0*/  F2FP.BF16.F32.PACK_AB R14, RZ, R14 ;  /* 0x0000000eff0e723e */ /* 0x000fc800000010ff */
[----:B------:R-:W-:Y:S01]  /*19fb0*/  PRMT R19, R14, 0x7610, R19 ;  /* 0x000076100e137816 */ /* 0x000fe20000000013 */
[----:B------:R-:W-:-:S05]  /*19fc0*/  @P0 IMAD.MOV.U32 R14, RZ, RZ, R226 ;  /* 0x000000ffff0e0224 */ /* 0x000fca00078e00e2 */
[----:B------:R2:W-:Y:S01]  /*19fd0*/  @P0 STG.E.U16 desc[UR46][R14.64+0x70], R19 ;  /* 0x000070130e000986 */ /* 0x0005e2000c10152e */
[----:B------:R-:W-:-:S13]  /*19fe0*/  ISETP.GT.AND P0, PT, R0, RZ, P1 ;  /* 0x000000ff0000720c */ /* 0x000fda0000f04270 */
[----:B--2---:R-:W-:Y:S05]  /*19ff0*/  @!P0 BRA `(.L_x_89) ;  /* 0x0000000000048947 */ /* 0x004fea0003800000 */
[----:B------:R2:W5:Y:S02]  /*1a000*/  LDG.E.LTC128B.U16 R11, desc[UR46][R216.64+0x72] ;  /* 0x0000722ed80b7981 */ /* 0x000564000c1e1520 */
.L_x_89:
[----:B------:R-:W-:Y:S05]  /*1a010*/  BSYNC B1 ;  /* 0x0000000000017941 */ /* 0x000fea0003800000 */
.L_x_88:
        /* <DEDUP_REMOVED lines=13> */
.L_x_91:
[----:B------:R-:W-:Y:S05]  /*1a0f0*/  BSYNC B1 ;  /* 0x0000000000017941 */ /* 0x000fea0003800000 */
.L_x_90:
        /* <DEDUP_REMOVED lines=10> */
.L_x_93:
[----:B------:R-:W-:Y:S05]  /*1a1a0*/  BSYNC B1 ;  /* 0x0000000000017941 */ /* 0x000fea0003800000 */
.L_x_92:
        /* <DEDUP_REMOVED lines=13> */
.L_x_95:
[----:B------:R-:W-:Y:S05]  /*1a280*/  BSYNC B1 ;  /* 0x0000000000017941 */ /* 0x000fea0003800000 */
.L_x_94:
        /* <DEDUP_REMOVED lines=16> */
.L_x_97:
[----:B------:R-:W-:Y:S05]  /*1a390*/  BSYNC B1 ;  /* 0x0000000000017941 */ /* 0x000fea0003800000 */
.L_x_96:
        /* <DEDUP_REMOVED lines=13> */
.L_x_99:
[----:B------:R-:W-:Y:S05]  /*1a470*/  BSYNC B1 ;  /* 0x0000000000017941 */ /* 0x000fea0003800000 */
.L_x_98:
        /* <DEDUP_REMOVED lines=10> */
.L_x_101:
[----:B------:R-:W-:Y:S05]  /*1a520*/  BSYNC B1 ;  /* 0x0000000000017941 */ /* 0x000fea0003800000 */
.L_x_100:
        /* <DEDUP_REMOVED lines=13> */
.L_x_103:
[----:B------:R-:W-:Y:S05]  /*1a600*/  BSYNC B1 ;  /* 0x0000000000017941 */ /* 0x000fea0003800000 */
.L_x_102:
        /* <DEDUP_REMOVED lines=16> */
.L_x_105:
[----:B------:R-:W-:Y:S05]  /*1a710*/  BSYNC B1 ;  /* 0x0000000000017941 */ /* 0x000fea0003800000 */
.L_x_104:
[----:B------:R-:W3:Y:S01]  /*1a720*/  LDL.LU R15, [R1+0x814] ;  /* 0x00081400010f7983 */ /* 0x000ee20000300800 */
[----:B-----5:R-:W-:Y:S01]  /*1a730*/  IMAD.U32 R14, R11, 0x10000, RZ ;  /* 0x000100000b0e7824 */ /* 0x020fe200078e00ff */
[----:B------:R-:W-:Y:S03]  /*1a740*/  BSSY B1, `(.L_x_106) ;  /* 0x000000b000017945 */ /* 0x000fe60003800000 */
[----:B------:R-:W-:-:S04]  /*1a750*/  FMUL R14, R14, R16 ;  /* 0x000000100e0e7220 */ /* 0x000fc80000400000 */
[----:B---3--:R-:W-:Y:S01]  /*1a760*/  FFMA R14, R15, R2, R14 ;  /* 0x000000020f0e7223 */ /* 0x008fe2000000000e */
[----:B------:R-:W-:-:S04]  /*1a770*/  @P0 IMAD.MOV.U32 R15, RZ, RZ, R227 ;  /* 0x000000ffff0f0224 */ /* 0x000fc800078e00e3 */
[----:B------:R-:W-:-:S04]  /*1a780*/  F2FP.BF16.F32.PACK_AB R14, RZ, R14 ;  /* 0x0000000eff0e723e */ /* 0x000fc800000010ff */
[----:B------:R-:W-:Y:S02]  /*1a790*/  PRMT R19, R14, 0x7610, R19 ;  /* 0x000076100e137816 */ /* 0x000fe40000000013 */
[----:B------:R-:W-:-:S05]  /*1a7a0*/  @P0 MOV R14, R226 ;  /* 0x000000e2000e0202 */ /* 0x000fca0000000f00 */
[----:B------:R3:W-:Y:S01]  /*1a7b0*/  @P0 STG.E.U16 desc[UR46][R14.64+0x92], R19 ;  /* 0x000092130e000986 */ /* 0x0007e2000c10152e */
[----:B------:R-:W-:-:S13]  /*1a7c0*/  ISETP.GT.AND P0, PT, R0, 0x8, P2 ;  /* 0x000000080000780c */ /* 0x000fda0001704270 */
[----:B---3--:R-:W-:Y:S05]  /*1a7d0*/  @!P0 BRA `(.L_x_107) ;  /* 0x0000000000048947 */ /* 0x008fea0003800000 */
[----:B------:R3:W5:Y:S02]  /*1a7e0*/  LDG.E.LTC128B.U16 R11, desc[UR46][R6.64+0x90] ;  /* 0x0000902e060b7981 */ /* 0x000764000c1e1520 */
.L_x_107:
[----:B------:R-:W-:Y:S05]  /*1a7f0*/  BSYNC B1 ;  /* 0x0000000000017941 */ /* 0x000fea0003800000 */
.L_x_106:
        /* <DEDUP_REMOVED lines=10> */
.L_x_109:
[----:B------:R-:W-:Y:S05]  /*1a8a0*/  BSYNC B1 ;  /* 0x0000000000017941 */ /* 0x000fea0003800000 */
.L_x_108:
        /* <DEDUP_REMOVED lines=13> */
.L_x_111:
[----:B------:R-:W-:Y:S05]  /*1a980*/  BSYNC B1 ;  /* 0x0000000000017941 */ /* 0x000fea0003800000 */
.L_x_110:
        /* <DEDUP_REMOVED lines=16> */
.L_x_113:
[----:B------:R-:W-:Y:S05]  /*1aa90*/  BSYNC B1 ;  /* 0x0000000000017941 */ /* 0x000fea0003800000 */
.L_x_112:
        /* <DEDUP_REMOVED lines=13> */
.L_x_115:
[----:B------:R-:W-:Y:S05]  /*1ab70*/  BSYNC B1 ;  /* 0x0000000000017941 */ /* 0x000fea0003800000 */
.L_x_114:
        /* <DEDUP_REMOVED lines=10> */
.L_x_117:
[----:B------:R-:W-:Y:S05]  /*1ac20*/  BSYNC B1 ;  /* 0x0000000000017941 */ /* 0x000fea0003800000 */
.L_x_116:
        /* <DEDUP_REMOVED lines=13> */
.L_x_119:
[----:B------:R-:W-:Y:S05]  /*1ad00*/  BSYNC B1 ;  /* 0x0000000000017941 */ /* 0x000fea0003800000 */
.L_x_118:
        /* <DEDUP_REMOVED lines=16> */
.L_x_121:
[----:B------:R-:W-:Y:S05]  /*1ae10*/  BSYNC B1 ;  /* 0x0000000000017941 */ /* 0x000fea0003800000 */
.L_x_120:
        /* <DEDUP_REMOVED lines=13> */
.L_x_123:
[----:B------:R-:W-:Y:S05]  /*1aef0*/  BSYNC B1 ;  /* 0x0000000000017941 */ /* 0x000fea0003800000 */
.L_x_122:
        /* <DEDUP_REMOVED lines=10> */
.L_x_125:
[----:B------:R-:W-:Y:S05]  /*1afa0*/  BSYNC B1 ;  /* 0x0000000000017941 */ /* 0x000fea0003800000 */
.L_x_124:
        /* <DEDUP_REMOVED lines=13> */
.L_x_127:
[----:B------:R-:W-:Y:S05]  /*1b080*/  BSYNC B1 ;  /* 0x0000000000017941 */ /* 0x000fea0003800000 */
.L_x_126:
        /* <DEDUP_REMOVED lines=16> */
.L_x_129:
[----:B------:R-:W-:Y:S05]  /*1b190*/  BSYNC B1 ;  /* 0x0000000000017941 */ /* 0x000fea0003800000 */
.L_x_128:
        /* <DEDUP_REMOVED lines=10> */
[----:B------:R-:W-:-:S05]  /*1b240*/  IADD3 R234, P0, R10, 0x80, RZ ;  /* 0x000000800aea7810 */ /* 0x000fca0007f1e0ff */
[----:B------:R-:W-:Y:S01]  /*1b250*/  IMAD.X R20, RZ, RZ, UR7, P0 ;  /* 0x00000007ff147e24 */ /* 0x000fe200080e06ff */
[----:B------:R-:W-:-:S13]  /*1b260*/  ISETP.GT.AND P0, PT, R0, 0x8, P2 ;  /* 0x000000080000780c */ /* 0x000fda0001704270 */
[----:B---3--:R-:W-:Y:S05]  /*1b270*/  @!P0 BRA `(.L_x_131) ;  /* 0x0000000000048947 */ /* 0x008fea0003800000 */
[----:B------:R3:W5:Y:S02]  /*1b280*/  LDG.E.LTC128B.U16 R11, desc[UR46][R6.64+0xc0] ;  /* 0x0000c02e060b7981 */ /* 0x000764000c1e1520 */
.L_x_131:
[----:B------:R-:W-:Y:S05]  /*1b290*/  BSYNC B1 ;  /* 0x0000000000017941 */ /* 0x000fea0003800000 */
.L_x_130:
        /* <DEDUP_REMOVED lines=10> */
.L_x_133:
[----:B------:R-:W-:Y:S05]  /*1b340*/  BSYNC B1 ;  /* 0x0000000000017941 */ /* 0x000fea0003800000 */
.L_x_132:
        /* <DEDUP_REMOVED lines=10> */
[----:B------:R-:W-:-:S05]  /*1b3f0*/  IADD3 R232, P0, R10, 0x100, RZ ;  /* 0x000001000ae87810 */ /* 0x000fca0007f1e0ff */
[----:B------:R-:W-:Y:S01]  /*1b400*/  IMAD.X R19, RZ, RZ, UR7, P0 ;  /* 0x00000007ff137e24 */ /* 0x000fe200080e06ff */
[----:B------:R-:W-:-:S13]  /*1b410*/  ISETP.GT.AND P0, PT, R0, RZ, P2 ;  /* 0x000000ff0000720c */ /* 0x000fda0001704270 */
[----:B---3--:R-:W-:Y:S05]  /*1b420*/  @!P0 BRA `(.L_x_135) ;  /* 0x0000000000048947 */ /* 0x008fea0003800000 */
[----:B------:R3:W5:Y:S02]  /*1b430*/  LDG.E.LTC128B.U16 R11, desc[UR46][R216.64+0xd0] ;  /* 0x0000d02ed80b7981 */ /* 0x000764000c1e1520 */
.L_x_135:
[----:B------:R-:W-:Y:S05]  /*1b440*/  BSYNC B1 ;  /* 0x0000000000017941 */ /* 0x000fea0003800000 */
.L_x_134:
[----:B------:R-:W2:Y:S01]  /*1b450*/  LDL.LU R15, [R1+0x850] ;  /* 0x00085000010f7983 */ /* 0x000ea20000300800 */
[----:B-----5:R-:W-:Y:S01]  /*1b460*/  IMAD.U32 R14, R11, 0x10000, RZ ;  /* 0x000100000b0e7824 */ /* 0x020fe200078e00ff */
[----:B------:R-:W-:Y:S01]  /*1b470*/  ISETP.GT.AND P1, PT, R3, 0x69, PT ;  /* 0x000000690300780c */ /* 0x000fe20003f24270 */
[----:B------:R-:W-:Y:S01]  /*1b480*/  BSSY B1, `(.L_x_136) ;  /* 0x000000f000017945 */ /* 0x000fe20003800000 */
[----:B------:R0:W-:Y:S01]  /*1b490*/  STL.S16 [R1+0x780], R11 ;  /* 0x0007800b01007387 */ /* 0x0001e20000100600 */
[----:B------:R-:W-:Y:S01]  /*1b4a0*/  FMUL R14, R14, R16 ;  /* 0x000000100e0e7220 */ /* 0x000fe20000400000 */
[----:B------:R-:W-:-:S09]  /*1b4b0*/  LOP3.LUT R17, R17, 0xffdfffff, RZ, 0xc0, !PT ;  /* 0xffdfffff11117812 */ /* 0x000fd200078ec0ff */
        /* <DEDUP_REMOVED lines=8> */
[----:B0-----:R-:W-:Y:S05]  /*1b540*/  @!P0 BRA `(.L_x_137) ;  /* 0x0000000000088947 */ /* 0x001fea0003800000 */
[----:B------:R-:W2:Y:S04]  /*1b550*/  LDG.E.LTC128B.U16 R11, desc[UR46][R216.64+0xd2] ;  /* 0x0000d22ed80b7981 */ /* 0x000ea8000c1e1520 */
[----:B--2---:R0:W-:Y:S02]  /*1b560*/  STL [R1+0x780], R11 ;  /* 0x0007800b01007387 */ /* 0x0041e40000100800 */
.L_x_137:
[----:B------:R-:W-:Y:S05]  /*1b570*/  BSYNC B1 ;  /* 0x0000000000017941 */ /* 0x000fea0003800000 */
.L_x_136:
[----:B------:R-:W2:Y:S01]  /*1b580*/  LDL.LU R14, [R1+0x854] ;  /* 0x00085400010e7983 */ /* 0x000ea20000300800 */
[----:B0-----:R-:W-:Y:S02]  /*1b590*/  IMAD.U32 R11, R11, 0x10000, RZ ;  /* 0x000100000b0b7824 */ /* 0x001fe400078e00ff */
[----:B------:R-:W-:Y:S02]  /*1b5a0*/  @P0 IMAD.MOV.U32 R15, RZ, RZ, R227 ;  /* 0x000000ffff0f0224 */ /* 0x000fe400078e00e3 */
[----:B------:R-:W-:Y:S01]  /*1b5b0*/  FMUL R11, R11, R16 ;  /* 0x000000100b0b7220 */ /* 0x000fe20000400000 */
[----:B------:R-:W-:-:S04]  /*1b5c0*/  IMAD R225, R20, R8, RZ ;  /* 0x0000000814e17224 */ /* 0x000fc800078e02ff */
[----:B------:R-:W-:Y:S02]  /*1b5d0*/  IMAD R225, R234, R9, R225 ;  /* 0x00000009eae17224 */ /* 0x000fe400078e02e1 */
[----:B--2---:R-:W-:Y:S01]  /*1b5e0*/  FFMA R11, R14, R2, R11 ;  /* 0x000000020e0b7223 */ /* 0x004fe2000000000b */
[----:B------:R-:W-:-:S04]  /*1b5f0*/  @P0 IMAD.MOV.U32 R14, RZ, RZ, R226 ;  /* 0x000000ffff0e0224 */ /* 0x000fc800078e00e2 */
[----:B------:R-:W-:-:S05]  /*1b600*/  F2FP.BF16.F32.PACK_AB R11, RZ, R11 ;  /* 0x0000000bff0b723e */ /* 0x000fca00000010ff */
[----:B------:R0:W-:Y:S02]  /*1b610*/  @P0 STG.E.U16 desc[UR46][R14.64+0xd2], R11 ;  /* 0x0000d20b0e000986 */ /* 0x0001e4000c10152e */
[----:B0-----:R-:W-:-:S05]  /*1b620*/  IMAD.WIDE.U32 R14, R234, R8, R220 ;  /* 0x00000008ea0e7225 */ /* 0x001fca00078e00dc */
[----:B------:R-:W-:Y:S02]  /*1b630*/  IADD3 R11, R15, R225, RZ ;  /* 0x000000e10f0b7210 */ /* 0x000fe40007ffe0ff */
[----:B------:R-:W-:-:S04]  /*1b640*/  LEA R236, P0, R14, R218, 0x1 ;  /* 0x000000da0eec7211 */ /* 0x000fc800078008ff */
[----:B------:R-:W-:Y:S01]  /*1b650*/  LEA.HI.X R237, R14, R219, R11, 0x1, P0 ;  /* 0x000000db0eed7211 */ /* 0x000fe200000f0c0b */
[-C--:B------:R-:W-:Y:S02]  /*1b660*/  IMAD R11, R19, R8.reuse, RZ ;  /* 0x00000008130b7224 */ /* 0x080fe400078e02ff */
[----:B------:R-:W-:-:S04]  /*1b670*/  IMAD.WIDE.U32 R14, R232, R8, R220 ;  /* 0x00000008e80e7225 */ /* 0x000fc800078e00dc */
[----:B------:R-:W-:Y:S01]  /*1b680*/  IMAD R21, R232, R9, R11 ;  /* 0x00000009e8157224 */ /* 0x000fe200078e020b */
[----:B------:R-:W-:-:S03]  /*1b690*/  LEA R22, P0, R14, R218, 0x1 ;  /* 0x000000da0e167211 */ /* 0x000fc600078008ff */
[----:B------:R-:W-:-:S05]  /*1b6a0*/  IMAD.IADD R11, R15, 0x1, R21 ;  /* 0x000000010f0b7824 */ /* 0x000fca00078e0215 */
[----:B------:R-:W-:Y:S02]  /*1b6b0*/  LEA.HI.X R23, R14, R219, R11, 0x1, P0 ;  /* 0x000000db0e177211 */ /* 0x000fe400000f0c0b */
[----:B------:R-:W-:-:S03]  /*1b6c0*/  IADD3 R19, P0, R10, 0x180, RZ ;  /* 0x000001800a137810 */ /* 0x000fc60007f1e0ff */
[----:B------:R0:W-:Y:S02]  /*1b6d0*/  STL.64 [R1+0x790], R22 ;  /* 0x0007901601007387 */ /* 0x0001e40000100a00 */
[----:B------:R-:W-:-:S04]  /*1b6e0*/  IMAD.X R10, RZ, RZ, UR7, P0 ;  /* 0x00000007ff0a7e24 */ /* 0x000fc800080e06ff */
[----:B------:R-:W-:-:S04]  /*1b6f0*/  IMAD R10, R10, R8, RZ ;  /* 0x000000080a0a7224 */ /* 0x000fc800078e02ff */
[C---:B------:R-:W-:Y:S02]  /*1b700*/  IMAD R9, R19.reuse, R9, R10 ;  /* 0x0000000913097224 */ /* 0x040fe400078e020a */
[----:B------:R-:W-:-:S04]  /*1b710*/  IMAD.WIDE.U32 R10, R19, R8, R220 ;  /* 0x00000008130a7225 */ /* 0x000fc800078e00dc */
[----:B------:R-:W-:Y:S01]  /*1b720*/  IMAD.IADD R11, R11, 0x1, R9 ;  /* 0x000000010b0b7824 */ /* 0x000fe200078e0209 */
[----:B------:R-:W-:Y:S01]  /*1b730*/  LEA R14, P0, R10, R218, 0x1 ;  /* 0x000000da0a0e7211 */ /* 0x000fe200078008ff */
[----:B------:R-:W-:-:S03]  /*1b740*/  IMAD.MOV.U32 R220, RZ, RZ, R21 ;  /* 0x000000ffffdc7224 */ /* 0x000fc600078e0015 */
[----:B------:R-:W-:Y:S01]  /*1b750*/  LEA.HI.X R15, R10, R219, R11, 0x1, P0 ;  /* 0x000000db0a0f7211 */ /* 0x000fe200000f0c0b */
[----:B------:R-:W-:-:S04]  /*1b760*/  IMAD.WIDE.U32 R10, R234, R8, R12 ;  /* 0x00000008ea0a7225 */ /* 0x000fc800078e000c */
[----:B------:R-:W-:Y:S01]  /*1b770*/  IMAD.IADD R11, R225, 0x1, R11 ;  /* 0x00000001e10b7824 */ /* 0x000fe200078e020b */
[----:B------:R2:W-:Y:S01]  /*1b780*/  STL.64 [R1+0x798], R14 ;  /* 0x0007980e01007387 */ /* 0x0005e20000100a00 */
[----:B------:R-:W-:-:S04]  /*1b790*/  IMAD.WIDE.U32 R234, R234, R8, R228 ;  /* 0x00000008eaea7225 */ /* 0x000fc800078e00e4 */
[----:B------:R-:W-:-:S04]  /*1b7a0*/  IMAD.WIDE.U32 R10, R222, UR42, R10 ;  /* 0x0000002ade0a7c25 */ /* 0x000fc8000f8e000a */
[----:B------:R-:W-:Y:S01]  /*1b7b0*/  IMAD.IADD R11, R223, 0x1, R11 ;  /* 0x00000001df0b7824 */ /* 0x000fe200078e020b */
[----:B0-----:R-:W-:Y:S01]  /*1b7c0*/  LEA R22, P0, R10, R218, 0x1 ;  /* 0x000000da0a167211 */ /* 0x001fe200078008ff */
[----:B------:R-:W-:-:S03]  /*1b7d0*/  IMAD.IADD R225, R225, 0x1, R235 ;  /* 0x00000001e1e17824 */ /* 0x000fc600078e02eb */
[----:B------:R-:W-:Y:S01]  /*1b7e0*/  LEA.HI.X R23, R10, R219, R11, 0x1, P0 ;  /* 0x000000db0a177211 */ /* 0x000fe200000f0c0b */
[----:B------:R-:W-:-:S04]  /*1b7f0*/  IMAD.WIDE.U32 R10, R232, R8, R12 ;  /* 0x00000008e80a7225 */ /* 0x000fc800078e000c */
[----:B------:R-:W-:Y:S02]  /*1b800*/  IMAD.IADD R11, R220, 0x1, R11 ;  /* 0x00000001dc0b7824 */ /* 0x000fe400078e020b */
[----:B------:R-:W-:-:S04]  /*1b810*/  IMAD.WIDE.U32 R232, R232, R8, R228 ;  /* 0x00000008e8e87225 */ /* 0x000fc800078e00e4 */
[----:B------:R-:W-:-:S04]  /*1b820*/  IMAD.WIDE.U32 R10, R222, UR42, R10 ;  /* 0x0000002ade0a7c25 */ /* 0x000fc8000f8e000a */
[----:B------:R-:W-:Y:S01]  /*1b830*/  IMAD.IADD R11, R223, 0x1, R11 ;  /* 0x00000001df0b7824 */ /* 0x000fe200078e020b */
[----:B--2---:R-:W-:Y:S01]  /*1b840*/  LEA R14, P0, R10, R218, 0x1 ;  /* 0x000000da0a0e7211 */ /* 0x004fe200078008ff */
[----:B------:R-:W-:-:S03]  /*1b850*/  IMAD.WIDE.U32 R228, R19, R8, R228 ;  /* 0x0000000813e47225 */ /* 0x000fc600078e00e4 */
[----:B------:R-:W-:Y:S01]  /*1b860*/  LEA.HI.X R15, R10, R219, R11, 0x1, P0 ;  /* 0x000000db0a0f7211 */ /* 0x000fe200000f0c0b */
[----:B------:R-:W-:-:S04]  /*1b870*/  IMAD.WIDE.U32 R10, R19, R8, R12 ;  /* 0x00000008130a7225 */ /* 0x000fc800078e000c */
[----:B------:R-:W-:Y:S02]  /*1b880*/  IMAD.IADD R11, R9, 0x1, R11 ;  /* 0x00000001090b7824 */ /* 0x000fe400078e020b */
[----:B------:R-:W-:Y:S02]  /*1b890*/  IMAD.IADD R220, R220, 0x1, R233 ;  /* 0x00000001dcdc7824 */ /* 0x000fe400078e02e9 */
[----:B------:R-:W-:-:S04]  /*1b8a0*/  IMAD.WIDE.U32 R20, R222, UR42, R10 ;  /* 0x0000002ade147c25 */ /* 0x000fc8000f8e000a */
[----:B------:R-:W-:Y:S01]  /*1b8b0*/  IMAD.IADD R11, R223, 0x1, R21 ;  /* 0x00000001df0b7824 */ /* 0x000fe200078e0215 */
[C---:B------:R-:W-:Y:S01]  /*1b8c0*/  LEA R10, P0, R20.reuse, R218, 0x1 ;  /* 0x000000da140a7211 */ /* 0x040fe200078008ff */
[----:B------:R-:W-:Y:S02]  /*1b8d0*/  IMAD.MOV.U32 R8, RZ, RZ, R228 ;  /* 0x000000ffff087224 */ /* 0x000fe400078e00e4 */
[----:B------:R-:W-:Y:S01]  /*1b8e0*/  IMAD.IADD R19, R9, 0x1, R229 ;  /* 0x0000000109137824 */ /* 0x000fe200078e02e5 */
[----:B------:R-:W-:Y:S02]  /*1b8f0*/  LEA.HI.X R11, R20, R219, R11, 0x1, P0 ;  /* 0x000000db140b7211 */ /* 0x000fe400000f0c0b */
[----:B------:R-:W-:Y:S02]  /*1b900*/  IADD3 R230, P0, R12, R234, RZ ;  /* 0x000000ea0ce67210 */ /* 0x000fe40007f1e0ff */
[----:B------:R-:W-:-:S03]  /*1b910*/  MOV R9, R229 ;  /* 0x000000e500097202 */ /* 0x000fc60000000f00 */
[----:B------:R-:W-:Y:S02]  /*1b920*/  IMAD.X R231, R13, 0x1, R225, P0 ;  /* 0x000000010de77824 */ /* 0x000fe400000e06e1 */
[----:B------:R-:W-:-:S04]  /*1b930*/  IMAD.WIDE.U32 R230, R222, UR42, R230 ;  /* 0x0000002adee67c25 */ /* 0x000fc8000f8e00e6 */
[----:B------:R-:W-:Y:S01]  /*1b940*/  IMAD.IADD R21, R223, 0x1, R231 ;  /* 0x00000001df157824 */ /* 0x000fe200078e02e7 */
[----:B------:R-:W-:-:S04]  /*1b950*/  LEA R20, P0, R230, R218, 0x1 ;  /* 0x000000dae6147211 */ /* 0x000fc800078008ff */
[----:B------:R-:W-:Y:S02]  /*1b960*/  LEA.HI.X R21, R230, R219, R21, 0x1, P0 ;  /* 0x000000dbe6157211 */ /* 0x000fe400000f0c15 */
[----:B------:R-:W-:-:S05]  /*1b970*/  IADD3 R230, P0, R12, R232, RZ ;  /* 0x000000e80ce67210 */ /* 0x000fca0007f1e0ff */
[----:B------:R-:W-:Y:S01]  /*1b980*/  IMAD.X R231, R13, 0x1, R220, P0 ;  /* 0x000000010de77824 */ /* 0x000fe200000e06dc */
[----:B------:R-:W-:Y:S01]  /*1b990*/  IADD3 R228, P0, R12, R8, RZ ;  /* 0x000000080ce47210 */ /* 0x000fe20007f1e0ff */
[----:B------:R-:W-:-:S04]  /*1b9a0*/  IMAD.MOV.U32 R12, RZ, RZ, R8 ;  /* 0x000000ffff0c7224 */ /* 0x000fc800078e0008 */
[----:B------:R-:W-:Y:S02]  /*1b9b0*/  IMAD.X R229, R13, 0x1, R19, P0 ;  /* 0x000000010de57824 */ /* 0x000fe400000e0613 */
[----:B------:R-:W-:Y:S02]  /*1b9c0*/  IMAD.MOV.U32 R13, RZ, RZ, R9 ;  /* 0x000000ffff0d7224 */ /* 0x000fe400078e0009 */
[----:B------:R-:W-:-:S04]  /*1b9d0*/  IMAD.WIDE.U32 R8, R222, UR42, R230 ;  /* 0x0000002ade087c25 */ /* 0x000fc8000f8e00e6 */
[----:B------:R-:W-:Y:S01]  /*1b9e0*/  IMAD.MOV.U32 R230, RZ, RZ, R12 ;  /* 0x000000ffffe67224 */ /* 0x000fe200078e000c */
[----:B------:R-:W-:Y:S01]  /*1b9f0*/  LEA R12, P0, R8, R218, 0x1 ;  /* 0x000000da080c7211 */ /* 0x000fe200078008ff */
[----:B------:R-:W-:Y:S02]  /*1ba00*/  IMAD.IADD R9, R223, 0x1, R9 ;  /* 0x00000001df097824 */ /* 0x000fe400078e0209 */
[----:B------:R-:W-:-:S04]  /*1ba10*/  IMAD.WIDE.U32 R228, R222, UR42, R228 ;  /* 0x0000002adee47c25 */ /* 0x000fc8000f8e00e4 */
[----:B------:R-:W-:Y:S01]  /*1ba20*/  IMAD.MOV.U32 R231, RZ, RZ, R13 ;  /* 0x000000ffffe77224 */ /* 0x000fe200078e000d */
[----:B------:R-:W-:Y:S01]  /*1ba30*/  LEA.HI.X R13, R8, R219, R9, 0x1, P0 ;  /* 0x000000db080d7211 */ /* 0x000fe200000f0c09 */
[----:B------:R-:W-:Y:S01]  /*1ba40*/  IMAD.IADD R223, R223, 0x1, R229 ;  /* 0x00000001dfdf7824 */ /* 0x000fe200078e02e5 */
[----:B------:R-:W-:-:S04]  /*1ba50*/  LEA R8, P0, R228, R218, 0x1 ;  /* 0x000000dae4087211 */ /* 0x000fc800078008ff */
[----:B------:R-:W-:Y:S02]  /*1ba60*/  LEA.HI.X R9, R228, R219, R223, 0x1, P0 ;  /* 0x000000dbe4097211 */ /* 0x000fe400000f0cdf */
[----:B------:R-:W2:Y:S01]  /*1ba70*/  LDL.LU R223, [R1+0x780] ;  /* 0x0007800001df7983 */ /* 0x000ea20000300800 */
[C---:B------:R-:W-:Y:S01]  /*1ba80*/  IADD3 R234, P0, R224.reuse, R234, RZ ;  /* 0x000000eae0ea7210 */ /* 0x040fe20007f1e0ff */
[----:B------:R-:W-:Y:S04]  /*1ba90*/  BSSY B1, `(.L_x_138) ;  /* 0x0000010000017945 */ /* 0x000fe80003800000 */
[----:B------:R-:W-:Y:S01]  /*1baa0*/  IMAD.X R225, R225, 0x1, R221, P0 ;  /* 0x00000001e1e17824 */ /* 0x000fe200000e06dd */
[----:B------:R-:W-:-:S05]  /*1bab0*/  IADD3 R232, P0, R224, R232, RZ ;  /* 0x000000e8e0e87210 */ /* 0x000fca0007f1e0ff */
[----:B------:R-:W-:Y:S01]  /*1bac0*/  IMAD.X R222, R220, 0x1, R221, P0 ;  /* 0x00000001dcde7824 */ /* 0x000fe200000e06dd */
[----:B------:R-:W-:-:S05]  /*1bad0*/  IADD3 R224, P0, R224, R230, RZ ;  /* 0x000000e6e0e07210 */ /* 0x000fca0007f1e0ff */
[----:B------:R-:W-:Y:S01]  /*1bae0*/  IMAD.X R19, R19, 0x1, R221, P0 ;  /* 0x0000000113137824 */ /* 0x000fe200000e06dd */
[----:B------:R-:W-:-:S04]  /*1baf0*/  LEA R220, P0, R234, R218, 0x1 ;  /* 0x000000daeadc7211 */ /* 0x000fc800078008ff */
[----:B------:R-:W-:Y:S02]  /*1bb00*/  LEA.HI.X R221, R234, R219, R225, 0x1, P0 ;  /* 0x000000dbeadd7211 */ /* 0x000fe400000f0ce1 */
[----:B------:R-:W-:-:S04]  /*1bb10*/  LEA R230, P0, R232, R218, 0x1 ;  /* 0x000000dae8e67211 */ /* 0x000fc800078008ff */
[----:B------:R-:W-:Y:S02]  /*1bb20*/  LEA.HI.X R231, R232, R219, R222, 0x1, P0 ;  /* 0x000000dbe8e77211 */ /* 0x000fe400000f0cde */
[----:B------:R-:W-:-:S04]  /*1bb30*/  LEA R234, P0, R224, R218, 0x1 ;  /* 0x000000dae0ea7211 */ /* 0x000fc800078008ff */
[--C-:B------:R-:W-:Y:S02]  /*1bb40*/  LEA.HI.X R235, R224, R219, R19.reuse, 0x1, P0 ;  /* 0x000000dbe0eb7211 */ /* 0x100fe400000f0c13 */
[----:B------:R-:W-:Y:S02]  /*1bb50*/  ISETP.GT.AND P0, PT, R0, 0x8, P2 ;  /* 0x000000080000780c */ /* 0x000fe40001704270 */
[----:B--2---:R-:W-:-:S11]  /*1bb60*/  PRMT R19, R223, 0x7610, R19 ;  /* 0x00007610df137816 */ /* 0x004fd60000000013 */
[----:B------:R-:W-:Y:S05]  /*1bb70*/  @!P0 BRA `(.L_x_139) ;  /* 0x0000000000048947 */ /* 0x000fea0003800000 */
[----:B------:R0:W5:Y:S02]  /*1bb80*/  LDG.E.LTC128B.U16 R19, desc[UR46][R6.64+0xd0] ;  /* 0x0000d02e06137981 */ /* 0x000164000c1e1520 */
.L_x_139:
[----:B------:R-:W-:Y:S05]  /*1bb90*/  BSYNC B1 ;  /* 0x0000000000017941 */ /* 0x000fea0003800000 */
.L_x_138:
        /* <DEDUP_REMOVED lines=10> */
.L_x_141:
[----:B------:R-:W-:Y:S05]  /*1bc40*/  BSYNC B1 ;  /* 0x0000000000017941 */ /* 0x000fea0003800000 */
.L_x_140:
        /* <DEDUP_REMOVED lines=13> */
.L_x_143:
[----:B------:R-:W-:Y:S05]  /*1bd20*/  BSYNC B1 ;  /* 0x0000000000017941 */ /* 0x000fea0003800000 */
.L_x_142:
        /* <DEDUP_REMOVED lines=16> */
.L_x_145:
[----:B------:R-:W-:Y:S05]  /*1be30*/  BSYNC B1 ;  /* 0x0000000000017941 */ /* 0x000fea0003800000 */
.L_x_144:
[----:B------:R-:W3:Y:S01]  /*1be40*/  LDL.LU R219, [R1+0x864] ;  /* 0x0008640001db7983 */ /* 0x000ee20000300800 */
[----:B-----5:R-:W-:Y:S01]  /*1be50*/  IMAD.U32 R218, R19, 0x10000, RZ ;  /* 0x0001000013da7824 */ /* 0x020fe200078e00ff */
[----:B------:R-:W-:Y:S03]  /*1be60*/  BSSY B1, `(.L_x_146) ;  /* 0x000000b000017945 */ /* 0x000fe60003800000 */
[----:B------:R-:W-:-:S04]  /*1be70*/  FMUL R218, R218, R16 ;  /* 0x00000010dada7220 */ /* 0x000fc80000400000 */
[----:B---3--:R-:W-:Y:S01]  /*1be80*/  FFMA R218, R219, R2, R218 ;  /* 0x00000002dbda7223 */ /* 0x008fe200000000da */
[----:B------:R-:W-:-:S04]  /*1be90*/  @P0 MOV R219, R227 ;  /* 0x000000e300db0202 */ /* 0x000fc80000000f00 */
[----:B------:R-:W-:-:S04]  /*1bea0*/  F2FP.BF16.F32.PACK_AB R218, RZ, R218 ;  /* 0x000000daffda723e */ /* 0x000fc800000010ff */
[----:B------:R-:W-:Y:S01]  /*1beb0*/  PRMT R222, R218, 0x7610, R222 ;  /* 0x00007610dade7816 */ /* 0x000fe200000000de */
[----:B------:R-:W-:-:S05]  /*1bec0*/  @P0 IMAD.MOV.U32 R218, RZ, RZ, R226 ;  /* 0x000000ffffda0224 */ /* 0x000fca00078e00e2 */
[----:B------:R3:W-:Y:S01]  /*1bed0*/  @P0 STG.E.U16 desc[UR46][R218.64+0xe2], R222 ;  /* 0x0000e2deda000986 */ /* 0x0007e2000c10152e */
[----:B------:R-:W-:-:S13]  /*1bee0*/  ISETP.GT.AND P0, PT, R0, 0x8, P2 ;  /* 0x000000080000780c */ /* 0x000fda0001704270 */
[----:B---3--:R-:W-:Y:S05]  /*1bef0*/  @!P0 BRA `(.L_x_147) ;  /* 0x0000000000048947 */ /* 0x008fea0003800000 */
[----:B------:R3:W5:Y:S02]  /*1bf00*/  LDG.E.LTC128B.U16 R19, desc[UR46][R6.64+0xe0] ;  /* 0x0000e02e06137981 */ /* 0x000764000c1e1520 */
.L_x_147:
[----:B------:R-:W-:Y:S05]  /*1bf10*/  BSYNC B1 ;  /* 0x0000000000017941 */ /* 0x000fea0003800000 */
.L_x_146:
        /* <DEDUP_REMOVED lines=10> */
.L_x_149:
[----:B------:R-:W-:Y:S05]  /*1bfc0*/  BSYNC B1 ;  /* 0x0000000000017941 */ /* 0x000fea0003800000 */
.L_x_148:
        /* <DEDUP_REMOVED lines=13> */
.L_x_151:
[----:B------:R-:W-:Y:S05]  /*1c0a0*/  BSYNC B1 ;  /* 0x0000000000017941 */ /* 0x000fea0003800000 */
.L_x_150:
        /* <DEDUP_REMOVED lines=16> */
.L_x_153:
[----:B------:R-:W-:Y:S05]  /*1c1b0*/  BSYNC B1 ;  /* 0x0000000000017941 */ /* 0x000fea0003800000 */
.L_x_152:
        /* <DEDUP_REMOVED lines=13> */
.L_x_155:
[----:B------:R-:W-:Y:S05]  /*1c290*/  BSYNC B1 ;  /* 0x0000000000017941 */ /* 0x000fea0003800000 */
.L_x_154:
        /* <DEDUP_REMOVED lines=10> */
.L_x_157:
[----:B------:R-:W-:Y:S05]  /*1c340*/  BSYNC B1 ;  /* 0x0000000000017941 */ /* 0x000fea0003800000 */
.L_x_156:
        /* <DEDUP_REMOVED lines=13> */
.L_x_159:
[----:B------:R-:W-:Y:S05]  /*1c420*/  BSYNC B1 ;  /* 0x0000000000017941 */ /* 0x000fea0003800000 */
.L_x_158:
        /* <DEDUP_REMOVED lines=16> */
.L_x_161:
[----:B------:R-:W-:Y:S05]  /*1c530*/  BSYNC B1 ;  /* 0x0000000000017941 */ /* 0x000fea0003800000 */
.L_x_160:
        /* <DEDUP_REMOVED lines=13> */
.L_x_163:
[----:B------:R-:W-:Y:S05]  /*1c610*/  BSYNC B1 ;  /* 0x0000000000017941 */ /* 0x000fea0003800000 */
.L_x_162:
        /* <DEDUP_REMOVED lines=10> */
.L_x_165:
[----:B------:R-:W-:Y:S05]  /*1c6c0*/  BSYNC B1 ;  /* 0x0000000000017941 */ /* 0x000fea0003800000 */
.L_x_164:
[----:B------:R-:W3:Y:S01]  /*1c6d0*/  LDL.LU R219, [R1+0x88c] ;  /* 0x00088c0001db7983 */ /* 0x000ee20000300800 */
[----:B-----5:R-:W-:Y:S01]  /*1c6e0*/  SHF.L.U32 R218, R19, 0x10, RZ ;  /* 0x0000001013da7819 */ /* 0x020fe200000006ff */
[----:B------:R-:W-:Y:S01]  /*1c6f0*/  BSSY B1, `(.L_x_166) ;  /* 0x000000b000017945 */ /* 0x000fe20003800000 */
[----:B------:R-:W-:Y:S02]  /*1c700*/  ISETP.GT.AND P2, PT, R3, 0x88, PT ;  /* 0x000000880300780c */ /* 0x000fe40003f44270 */
        /* <DEDUP_REMOVED lines=9> */
.L_x_167:
[----:B------:R-:W-:Y:S05]  /*1c7a0*/  BSYNC B1 ;  /* 0x0000000000017941 */ /* 0x000fea0003800000 */
.L_x_166:
        /* <DEDUP_REMOVED lines=16> */
.L_x_169:
[----:B------:R-:W-:Y:S05]  /*1c8b0*/  BSYNC B1 ;  /* 0x0000000000017941 */ /* 0x000fea0003800000 */
.L_x_168:
        /* <DEDUP_REMOVED lines=13> */
.L_x_171:
[----:B------:R-:W-:Y:S05]  /*1c990*/  BSYNC B1 ;  /* 0x0000000000017941 */ /* 0x000fea0003800000 */
.L_x_170:
        /* <DEDUP_REMOVED lines=10> */
.L_x_173:
[----:B------:R-:W-:Y:S05]  /*1ca40*/  BSYNC B1 ;  /* 0x0000000000017941 */ /* 0x000fea0003800000 */
.L_x_172:
        /* <DEDUP_REMOVED lines=13> */
.L_x_175:
[----:B------:R-:W-:Y:S05]  /*1cb20*/  BSYNC B1 ;  /* 0x0000000000017941 */ /* 0x000fea0003800000 */
.L_x_174:
        /* <DEDUP_REMOVED lines=16> */
.L_x_177:
[----:B------:R-:W-:Y:S05]  /*1cc30*/  BSYNC B1 ;  /* 0x0000000000017941 */ /* 0x000fea0003800000 */
.L_x_176:
        /* <DEDUP_REMOVED lines=13> */
.L_x_179:
[----:B------:R-:W-:Y:S05]  /*1cd10*/  BSYNC B1 ;  /* 0x0000000000017941 */ /* 0x000fea0003800000 */
.L_x_178:
        /* <DEDUP_REMOVED lines=10> */
.L_x_181:
[----:B------:R-:W-:Y:S05]  /*1cdc0*/  BSYNC B1 ;  /* 0x0000000000017941 */ /* 0x000fea0003800000 */
.L_x_180:
        /* <DEDUP_REMOVED lines=13> */
.L_x_183:
[----:B------:R-:W-:Y:S05]  /*1cea0*/  BSYNC B1 ;  /* 0x0000000000017941 */ /* 0x000fea0003800000 */
.L_x_182:
        /* <DEDUP_REMOVED lines=10> */
[----:B------:R-:W-:Y:S02]  /*1cf50*/  PRMT R222, R218, 0x7610, R222 ;  /* 0x00007610dade7816 */ /* 0x000fe400000000de */
[----:B------:R-:W-:-:S05]  /*1cf60*/  @P0 MOV R218, R226 ;  /* 0x000000e200da0202 */ /* 0x000fca0000000f00 */
[----:B------:R2:W-:Y:S01]  /*1cf70*/  @P0 STG.E.U16 desc[UR46][R218.64+0x130], R222 ;  /* 0x000130deda000986 */ /* 0x0005e2000c10152e */
[----:B------:R-:W-:-:S13]  /*1cf80*/  ISETP.GT.AND P0, PT, R0, RZ, P1 ;  /* 0x000000ff0000720c */ /* 0x000fda0000f04270 */
[----:B--2---:R-:W-:Y:S05]  /*1cf90*/  @!P0 BRA `(.L_x_185) ;  /* 0x0000000000048947 */ /* 0x004fea0003800000 */
[----:B------:R2:W5:Y:S02]  /*1cfa0*/  LDG.E.LTC128B.U16 R19, desc[UR46][R216.64+0x132] ;  /* 0x0001322ed8137981 */ /* 0x000564000c1e1520 */
.L_x_185:
[----:B------:R-:W-:Y:S05]  /*1cfb0*/  BSYNC B1 ;  /* 0x0000000000017941 */ /* 0x000fea0003800000 */
.L_x_184:
        /* <DEDUP_REMOVED lines=13> */
.L_x_187:
[----:B------:R-:W-:Y:S05]  /*1d090*/  BSYNC B1 ;  /* 0x0000000000017941 */ /* 0x000fea0003800000 */
.L_x_186:
        /* <DEDUP_REMOVED lines=10> */
.L_x_189:
[----:B------:R-:W-:Y:S05]  /*1d140*/  BSYNC B1 ;  /* 0x0000000000017941 */ /* 0x000fea0003800000 */
.L_x_188:
        /* <DEDUP_REMOVED lines=13> */
.L_x_191:
[----:B------:R-:W-:Y:S05]  /*1d220*/  BSYNC B1 ;  /* 0x0000000000017941 */ /* 0x000fea0003800000 */
.L_x_190:
        /* <DEDUP_REMOVED lines=16> */
.L_x_193:
[----:B------:R-:W-:Y:S05]  /*1d330*/  BSYNC B1 ;  /* 0x0000000000017941 */ /* 0x000fea0003800000 */
.L_x_192:
        /* <DEDUP_REMOVED lines=13> */
.L_x_195:
[----:B------:R-:W-:Y:S05]  /*1d410*/  BSYNC B1 ;  /* 0x0000000000017941 */ /* 0x000fea0003800000 */
.L_x_194:
        /* <DEDUP_REMOVED lines=10> */
.L_x_197:
[----:B------:R-:W-:Y:S05]  /*1d4c0*/  BSYNC B1 ;  /* 0x0000000000017941 */ /* 0x000fea0003800000 */
.L_x_196:
        /* <DEDUP_REMOVED lines=13> */
.L_x_199:
[----:B------:R-:W-:Y:S05]  /*1d5a0*/  BSYNC B1 ;  /* 0x0000000000017941 */ /* 0x000fea0003800000 */
.L_x_198:
        /* <DEDUP_REMOVED lines=16> */
.L_x_201:
[----:B------:R-:W-:Y:S05]  /*1d6b0*/  BSYNC B1 ;  /* 0x0000000000017941 */ /* 0x000fea0003800000 */
.L_x_200:
[----:B------:R-:W3:Y:S01]  /*1d6c0*/  LDL.LU R219, [R1+0x8d4] ;  /* 0x0008d40001db7983 */ /* 0x000ee20000300800 */
[----:B-----5:R-:W-:Y:S01]  /*1d6d0*/  SHF.L.U32 R218, R19, 0x10, RZ ;  /* 0x0000001013da7819 */ /* 0x020fe200000006ff */
[----:B------:R-:W-:Y:S04]  /*1d6e0*/  BSSY B1, `(.L_x_202) ;  /* 0x000000b000017945 */ /* 0x000fe80003800000 */
        /* <DEDUP_REMOVED lines=10> */
.L_x_203:
[----:B------:R-:W-:Y:S05]  /*1d790*/  BSYNC B1 ;  /* 0x0000000000017941 */ /* 0x000fea0003800000 */
.L_x_202:
        /* <DEDUP_REMOVED lines=10> */
.L_x_205:
[----:B------:R-:W-:Y:S05]  /*1d840*/  BSYNC B1 ;  /* 0x0000000000017941 */ /* 0x000fea0003800000 */
.L_x_204:
[----:B------:R-:W3:Y:S01]  /*1d850*/  LDL.LU R219, [R1+0x8dc] ;  /* 0x0008dc0001db7983 */ /* 0x000ee20000300800 */
[----:B-----5:R-:W-:Y:S01]  /*1d860*/  IMAD.U32 R218, R19, 0x10000, RZ ;  /* 0x0001000013da7824 */ /* 0x020fe200078e00ff */
[----:B------:R-:W-:Y:S01]  /*1d870*/  ISETP.GT.AND P3, PT, R3, 0xb0, PT ;  /* 0x000000b00300780c */ /* 0x000fe20003f64270 */
[----:B------:R-:W-:Y:S02]  /*1d880*/  BSSY B1, `(.L_x_206) ;  /* 0x0000008000017945 */ /* 0x000fe40003800000 */
[----:B------:R-:W-:-:S04]  /*1d890*/  FMUL R218, R218, R16 ;  /* 0x00000010dada7220 */ /* 0x000fc80000400000 */
[----:B---3--:R-:W-:-:S05]  /*1d8a0*/  FFMA R218, R219, R2, R218 ;  /* 0x00000002dbda7223 */ /* 0x008fca00000000da */
[----:B------:R-:W-:-:S05]  /*1d8b0*/  F2FP.BF16.F32.PACK_AB R218, RZ, R218 ;  /* 0x000000daffda723e */ /* 0x000fca00000010ff */
[----:B------:R3:W-:Y:S01]  /*1d8c0*/  @P0 STG.E.U16 desc[UR46][R4.64+0x152], R218 ;  /* 0x000152da04000986 */ /* 0x0007e2000c10152e */
[----:B------:R-:W-:-:S13]  /*1d8d0*/  ISETP.GT.AND P0, PT, R0, RZ, P3 ;  /* 0x000000ff0000720c */ /* 0x000fda0001f04270 */
[----:B---3--:R-:W-:Y:S05]  /*1d8e0*/  @!P0 BRA `(.L_x_207) ;  /* 0x0000000000048947 */ /* 0x008fea0003800000 */
[----:B------:R3:W5:Y:S02]  /*1d8f0*/  LDG.E.LTC128B.U16 R19, desc[UR46][R216.64+0x160] ;  /* 0x0001602ed8137981 */ /* 0x000764000c1e1520 */
.L_x_207:
[----:B------:R-:W-:Y:S05]  /*1d900*/  BSYNC B1 ;  /* 0x0000000000017941 */ /* 0x000fea0003800000 */
.L_x_206:
[----:B------:R-:W2:Y:S01]  /*1d910*/  LDL.LU R219, [R1+0x8e0] ;  /* 0x0008e00001db7983 */ /* 0x000ea20000300800 */
[----:B-----5:R-:W-:Y:S01]  /*1d920*/  IMAD.U32 R218, R19, 0x10000, RZ ;  /* 0x0001000013da7824 */ /* 0x020fe200078e00ff */
[----:B------:R-:W-:Y:S01]  /*1d930*/  ISETP.GT.AND P2, PT, R3, 0xb1, PT ;  /* 0x000000b10300780c */ /* 0x000fe20003f44270 */
        /* <DEDUP_REMOVED lines=11> */
.L_x_209:
[----:B------:R-:W-:Y:S05]  /*1d9f0*/  BSYNC B1 ;  /* 0x0000000000017941 */ /* 0x000fea0003800000 */
.L_x_208:
        /* <DEDUP_REMOVED lines=13> */
.L_x_211:
[----:B------:R-:W-:Y:S05]  /*1dad0*/  BSYNC B1 ;  /* 0x0000000000017941 */ /* 0x000fea0003800000 */
.L_x_210:
        /* <DEDUP_REMOVED lines=10> */
.L_x_213:
[----:B------:R-:W-:Y:S05]  /*1db80*/  BSYNC B1 ;  /* 0x0000000000017941 */ /* 0x000fea0003800000 */
.L_x_212:
        /* <DEDUP_REMOVED lines=11> */
.L_x_215:
[----:B------:R-:W-:Y:S05]  /*1dc40*/  BSYNC B1 ;  /* 0x0000000000017941 */ /* 0x000fea0003800000 */
.L_x_214:
[----:B------:R-:W2:Y:S01]  /*1dc50*/  LDL.LU R219, [R1+0x8f0] ;  /* 0x0008f00001db7983 */ /* 0x000ea20000300800 */
        /* <DEDUP_REMOVED lines=9> */
[----:B------:R-:W-:-:S04]  /*1dcf0*/  ISETP.GT.AND P0, PT, R3, 0xb9, PT ;  /* 0x000000b90300780c */ /* 0x000fc80003f04270 */
[----:B------:R-:W-:-:S13]  /*1dd00*/  ISETP.GT.AND P4, PT, R0, RZ, P0 ;  /* 0x000000ff0000720c */ /* 0x000fda0000784270 */
[----:B--2---:R-:W-:Y:S05]  /*1dd10*/  @!P4 BRA `(.L_x_217) ;  /* 0x000000000004c947 */ /* 0x004fea0003800000 */
[----:B------:R2:W5:Y:S02]  /*1dd20*/  LDG.E.LTC128B.U16 R19, desc[UR46][R216.64+0x172] ;  /* 0x0001722ed8137981 */ /* 0x000564000c1e1520 */
.L_x_217:
[----:B------:R-:W-:Y:S05]  /*1dd30*/  BSYNC B1 ;  /* 0x0000000000017941 */ /* 0x000fea0003800000 */
.L_x_216:
        /* <DEDUP_REMOVED lines=13> */
.L_x_219:
[----:B------:R-:W-:Y:S05]  /*1de10*/  BSYNC B1 ;  /* 0x0000000000017941 */ /* 0x000fea0003800000 */
.L_x_218:
        /* <DEDUP_REMOVED lines=10> */
.L_x_221:
[----:B------:R-:W-:Y:S05]  /*1dec0*/  BSYNC B1 ;  /* 0x0000000000017941 */ /* 0x000fea0003800000 */
.L_x_220:
[----:B------:R-:W3:Y:S01]  /*1ded0*/  LDL.LU R222, [R1+0x8fc] ;  /* 0x0008fc0001de7983 */ /* 0x000ee20000300800 */
[----:B-----5:R-:W-:Y:S02]  /*1dee0*/  IMAD.U32 R218, R19, 0x10000, RZ ;  /* 0x0001000013da7824 */ /* 0x020fe400078e00ff */
[----:B------:R-:W-:Y:S01]  /*1def0*/  IMAD.U32 R228, RZ, RZ, UR8 ;  /* 0x00000008ffe47e24 */ /* 0x000fe2000f8e00ff */
[----:B------:R-:W-:Y:S01]  /*1df00*/  USHF.L.U64.HI UR4, UR8, 0x8, UR9 ;  /* 0x0000000808047899 */ /* 0x000fe20008010209 */
[----:B------:R-:W-:Y:S01]  /*1df10*/  FMUL R218, R218, R16 ;  /* 0x00000010dada7220 */ /* 0x000fe20000400000 */
[----:B------:R-:W4:Y:S03]  /*1df20*/  LDL.LU R219, [R1+0x600] ;  /* 0x0006000001db7983 */ /* 0x000f260000300800 */
[----:B---3--:R-:W-:-:S05]  /*1df30*/  FFMA R218, R222, R2, R218 ;  /* 0x00000002deda7223 */ /* 0x008fca00000000da */
[----:B------:R-:W-:-:S05]  /*1df40*/  F2FP.BF16.F32.PACK_AB R218, RZ, R218 ;  /* 0x000000daffda723e */ /* 0x000fca00000010ff */
[----:B------:R3:W-:Y:S01]  /*1df50*/  @P4 STG.E.U16 desc[UR46][R4.64+0x172], R218 ;  /* 0x000172da04004986 */ /* 0x0007e2000c10152e */
[----:B------:R-:W-:-:S04]  /*1df60*/  LEA R228, P4, R228, R226, 0x8 ;  /* 0x000000e2e4e47211 */ /* 0x000fc800078840ff */
[----:B------:R-:W-:Y:S02]  /*1df70*/  IADD3.X R229, R227, UR4, RZ, P4, !PT ;  /* 0x00000004e3e57c10 */ /* 0x000fe4000a7fe4ff */
[----:B------:R-:W-:-:S13]  /*1df80*/  ISETP.GT.AND P4, PT, R0, 0x80, P5 ;  /* 0x000000800000780c */ /* 0x000fda0002f84270 */
[----:B------:R-:W3:Y:S01]  /*1df90*/  @P4 LDG.E.LTC128B.U16 R19, desc[UR46][R236.64] ;  /* 0x0000002eec134981 */ /* 0x000ee2000c1e1520 */
[----:B------:R-:W-:Y:S01]  /*1dfa0*/  BSSY B1, `(.L_x_222) ;  /* 0x000000a000017945 */ /* 0x000fe20003800000 */
[----:B---3--:R-:W-:-:S04]  /*1dfb0*/  IMAD.U32 R218, R19, 0x10000, RZ ;  /* 0x0001000013da7824 */ /* 0x008fc800078e00ff */
[----:B------:R-:W-:-:S04]  /*1dfc0*/  FMUL R218, R218, R16 ;  /* 0x00000010dada7220 */ /* 0x000fc80000400000 */
[----:B----4-:R-:W-:-:S05]  /*1dfd0*/  FFMA R218, R219, R2, R218 ;  /* 0x00000002dbda7223 */ /* 0x010fca00000000da */
[----:B------:R-:W-:-:S05]  /*1dfe0*/  F2FP.BF16.F32.PACK_AB R218, RZ, R218 ;  /* 0x000000daffda723e */ /* 0x000fca00000010ff */
[----:B------:R3:W-:Y:S01]  /*1dff0*/  @P4 STG.E.U16 desc[UR46][R228.64], R218 ;  /* 0x000000dae4004986 */ /* 0x0007e2000c10152e */
[----:B------:R-:W-:-:S04]  /*1e000*/  LOP3.LUT P4, RZ, R17, 0x2, RZ, 0xc0, !PT ;  /* 0x0000000211ff7812 */ /* 0x000fc8000788c0ff */
[----:B------:R-:W-:-:S13]  /*1e010*/  ISETP.GT.AND P4, PT, R0, 0x80, P4 ;  /* 0x000000800000780c */ /* 0x000fda0002784270 */
[----:B---3--:R-:W-:Y:S05]  /*1e020*/  @!P4 BRA `(.L_x_223) ;  /* 0x000000000004c947 */ /* 0x008fea0003800000 */
[----:B------:R3:W5:Y:S02]  /*1e030*/  LDG.E.LTC128B.U16 R19, desc[UR46][R22.64+0x2] ;  /* 0x0000022e16137981 */ /* 0x000764000c1e1520 */
.L_x_223:
[----:B------:R-:W-:Y:S05]  /*1e040*/  BSYNC B1 ;  /* 0x0000000000017941 */ /* 0x000fea0003800000 */
.L_x_222:
[----:B------:R-:W4:Y:S04]  /*1e050*/  LDL.LU R219, [R1+0x604] ;  /* 0x0006040001db7983 */ /* 0x000f280000300800 */
[----:B------:R-:W2:Y:S01]  /*1e060*/  LDL R233, [R1+0x90c] ;  /* 0x00090c0001e97983 */ /* 0x000ea20000100800 */
[----:B-----5:R-:W-:Y:S01]  /*1e070*/  IMAD.U32 R218, R19, 0x10000, RZ ;  /* 0x0001000013da7824 */ /* 0x020fe200078e00ff */
[----:B------:R-:W-:Y:S01]  /*1e080*/  BSSY B1, `(.L_x_224) ;  /* 0x000000f000017945 */ /* 0x000fe20003800000 */
[----:B------:R-:W-:Y:S02]  /*1e090*/  IMAD.U32 R223, RZ, RZ, UR8 ;  /* 0x00000008ffdf7e24 */ /* 0x000fe4000f8e00ff */
[----:B------:R-:W-:Y:S02]  /*1e0a0*/  FMUL R218, R218, R16 ;  /* 0x00000010dada7220 */ /* 0x000fe40000400000 */
[----:B------:R-:W-:-:S02]  /*1e0b0*/  IMAD.SHL.U32 R223, R223, 0x10, RZ ;  /* 0x00000010dfdf7824 */ /* 0x000fc400078e00ff */
[----:B----4-:R-:W-:Y:S01]  /*1e0c0*/  FFMA R218, R219, R2, R218 ;  /* 0x00000002dbda7223 */ /* 0x010fe200000000da */
[----:B------:R-:W-:-:S04]  /*1e0d0*/  @P4 IMAD.MOV.U32 R219, RZ, RZ, R229 ;  /* 0x000000ffffdb4224 */ /* 0x000fc800078e00e5 */
[----:B------:R-:W-:-:S04]  /*1e0e0*/  F2FP.BF16.F32.PACK_AB R218, RZ, R218 ;  /* 0x000000daffda723e */ /* 0x000fc800000010ff */
[----:B------:R-:W-:Y:S01]  /*1e0f0*/  PRMT R222, R218, 0x7610, R222 ;  /* 0x00007610dade7816 */ /* 0x000fe200000000de */
[----:B------:R-:W-:-:S05]  /*1e100*/  @P4 IMAD.MOV.U32 R218, RZ, RZ, R228 ;  /* 0x000000ffffda4224 */ /* 0x000fca00078e00e4 */
[----:B------:R4:W-:Y:S02]  /*1e110*/  @P4 STG.E.U16 desc[UR46][R218.64+0x2], R222 ;  /* 0x000002deda004986 */ /* 0x0009e4000c10152e */
[----:B----4-:R-:W-:-:S05]  /*1e120*/  IADD3 R218, P4, R228, R223, RZ ;  /* 0x000000dfe4da7210 */ /* 0x010fca0007f9e0ff */
[----:B--2---:R-:W-:Y:S01]  /*1e130*/  IMAD.X R219, R229, 0x1, R233, P4 ;  /* 0x00000001e5db7824 */ /* 0x004fe200020e06e9 */
[----:B------:R-:W-:-:S13]  /*1e140*/  ISETP.GT.AND P4, PT, R0, 0x88, P5 ;  /* 0x000000880000780c */ /* 0x000fda0002f84270 */
[----:B------:R-:W-:Y:S05]  /*1e150*/  @!P4 BRA `(.L_x_225) ;  /* 0x000000000004c947 */ /* 0x000fea0003800000 */
[----:B------:R2:W5:Y:S02]  /*1e160*/  LDG.E.LTC128B.U16 R19, desc[UR46][R220.64] ;  /* 0x0000002edc137981 */ /* 0x000564000c1e1520 */
.L_x_225:
[----:B------:R-:W-:Y:S05]  /*1e170*/  BSYNC B1 ;  /* 0x0000000000017941 */ /* 0x000fea0003800000 */
.L_x_224:
[----:B--2---:R-:W2:Y:S01]  /*1e180*/  LDL.LU R221, [R1+0x608] ;  /* 0x0006080001dd7983 */ /* 0x004ea20000300800 */
[----:B-----5:R-:W-:Y:S01]  /*1e190*/  IMAD.U32 R220, R19, 0x10000, RZ ;  /* 0x0001000013dc7824 */ /* 0x020fe200078e00ff */
[----:B------:R-:W-:Y:S03]  /*1e1a0*/  BSSY B1, `(.L_x_226) ;  /* 0x0000009000017945 */ /* 0x000fe60003800000 */
[----:B------:R-:W-:-:S04]  /*1e1b0*/  FMUL R220, R220, R16 ;  /* 0x00000010dcdc7220 */ /* 0x000fc80000400000 */
[----:B--2---:R-:W-:-:S05]  /*1e1c0*/  FFMA R220, R221, R2, R220 ;  /* 0x00000002dddc7223 */ /* 0x004fca00000000dc */
[----:B------:R-:W-:-:S05]  /*1e1d0*/  F2FP.BF16.F32.PACK_AB R220, RZ, R220 ;  /* 0x000000dcffdc723e */ /* 0x000fca00000010ff */
[----:B------:R2:W-:Y:S01]  /*1e1e0*/  @P4 STG.E.U16 desc[UR46][R218.64], R220 ;  /* 0x000000dcda004986 */ /* 0x0005e2000c10152e */
[----:B------:R-:W-:-:S04]  /*1e1f0*/  LOP3.LUT P4, RZ, R17, 0x2, RZ, 0xc0, !PT ;  /* 0x0000000211ff7812 */ /* 0x000fc8000788c0ff */
[----:B------:R-:W-:-:S13]  /*1e200*/  ISETP.GT.AND P4, PT, R0, 0x88, P4 ;  /* 0x000000880000780c */ /* 0x000fda0002784270 */
[----:B--2---:R-:W-:Y:S05]  /*1e210*/  @!P4 BRA `(.L_x_227) ;  /* 0x000000000004c947 */ /* 0x004fea0003800000 */
[----:B------:R2:W5:Y:S02]  /*1e220*/  LDG.E.LTC128B.U16 R19, desc[UR46][R20.64+0x2] ;  /* 0x0000022e14137981 */ /* 0x000564000c1e1520 */
.L_x_227:
[----:B------:R-:W-:Y:S05]  /*1e230*/  BSYNC B1 ;  /* 0x0000000000017941 */ /* 0x000fea0003800000 */
.L_x_226:
[----:B------:R-:W4:Y:S01]  /*1e240*/  LDL.LU R221, [R1+0x60c] ;  /* 0x00060c0001dd7983 */ /* 0x000f220000300800 */
[----:B-----5:R-:W-:Y:S01]  /*1e250*/  IMAD.U32 R220, R19, 0x10000, RZ ;  /* 0x0001000013dc7824 */ /* 0x020fe200078e00ff */
[----:B------:R-:W-:Y:S03]  /*1e260*/  BSSY B1, `(.L_x_228) ;  /* 0x0000009000017945 */ /* 0x000fe60003800000 */
[----:B------:R-:W-:-:S04]  /*1e270*/  FMUL R220, R220, R16 ;  /* 0x00000010dcdc7220 */ /* 0x000fc80000400000 */
[----:B----4-:R-:W-:-:S05]  /*1e280*/  FFMA R220, R221, R2, R220 ;  /* 0x00000002dddc7223 */ /* 0x010fca00000000dc */
[----:B------:R-:W-:-:S05]  /*1e290*/  F2FP.BF16.F32.PACK_AB R220, RZ, R220 ;  /* 0x000000dcffdc723e */ /* 0x000fca00000010ff */
[----:B------:R4:W-:Y:S01]  /*1e2a0*/  @P4 STG.E.U16 desc[UR46][R218.64+0x2], R220 ;  /* 0x000002dcda004986 */ /* 0x0009e2000c10152e */
[----:B------:R-:W-:-:S04]  /*1e2b0*/  LOP3.LUT P4, RZ, R17, 0x4, RZ, 0xc0, !PT ;  /* 0x0000000411ff7812 */ /* 0x000fc8000788c0ff */
[----:B------:R-:W-:-:S13]  /*1e2c0*/  ISETP.GT.AND P4, PT, R0, 0x80, P4 ;  /* 0x000000800000780c */ /* 0x000fda0002784270 */
[----:B----4-:R-:W-:Y:S05]  /*1e2d0*/  @!P4 BRA `(.L_x_229) ;  /* 0x000000000004c947 */ /* 0x010fea0003800000 */
[----:B------:R4:W5:Y:S02]  /*1e2e0*/  LDG.E.LTC128B.U16 R19, desc[UR46][R22.64+0x10] ;  /* 0x0000102e16137981 */ /* 0x000964000c1e1520 */
.L_x_229:
[----:B------:R-:W-:Y:S05]  /*1e2f0*/  BSYNC B1 ;  /* 0x0000000000017941 */ /* 0x000fea0003800000 */
.L_x_228:
        /* <DEDUP_REMOVED lines=10> */
[----:B------:R-:W-:-:S04]  /*1e3a0*/  LOP3.LUT P4, RZ, R17, 0x8, RZ, 0xc0, !PT ;  /* 0x0000000811ff7812 */ /* 0x000fc8000788c0ff */
[----:B------:R-:W-:-:S13]  /*1e3b0*/  ISETP.GT.AND P4, PT, R0, 0x80, P4 ;  /* 0x000000800000780c */ /* 0x000fda0002784270 */
[----:B--2---:R-:W-:Y:S05]  /*1e3c0*/  @!P4 BRA `(.L_x_231) ;  /* 0x000000000004c947 */ /* 0x004fea0003800000 */
[----:B------:R2:W5:Y:S02]  /*1e3d0*/  LDG.E.LTC128B.U16 R19, desc[UR46][R22.64+0x12] ;  /* 0x0000122e16137981 */ /* 0x000564000c1e1520 */
.L_x_231:
[----:B------:R-:W-:Y:S05]  /*1e3e0*/  BSYNC B1 ;  /* 0x0000000000017941 */ /* 0x000fea0003800000 */
.L_x_230:
        /* <DEDUP_REMOVED lines=10> */
[----:B------:R-:W-:-:S04]  /*1e490*/  LOP3.LUT P4, RZ, R17, 0x4, RZ, 0xc0, !PT ;  /* 0x0000000411ff7812 */ /* 0x000fc8000788c0ff */
[----:B------:R-:W-:-:S13]  /*1e4a0*/  ISETP.GT.AND P4, PT, R0, 0x88, P4 ;  /* 0x000000880000780c */ /* 0x000fda0002784270 */
[----:B---3--:R-:W-:Y:S05]  /*1e4b0*/  @!P4 BRA `(.L_x_233) ;  /* 0x000000000004c947 */ /* 0x008fea0003800000 */
[----:B------:R3:W5:Y:S02]  /*1e4c0*/  LDG.E.LTC128B.U16 R19, desc[UR46][R20.64+0x10] ;  /* 0x0000102e14137981 */ /* 0x000764000c1e1520 */
.L_x_233:
[----:B------:R-:W-:Y:S05]  /*1e4d0*/  BSYNC B1 ;  /* 0x0000000000017941 */ /* 0x000fea0003800000 */
.L_x_232:
[----:B------:R-:W2:Y:S01]  /*1e4e0*/  LDL.LU R221, [R1+0x618] ;  /* 0x0006180001dd7983 */ /* 0x000ea20000300800 */
        /* <DEDUP_REMOVED lines=10> */
.L_x_235:
[----:B------:R-:W-:Y:S05]  /*1e590*/  BSYNC B1 ;  /* 0x0000000000017941 */ /* 0x000fea0003800000 */
.L_x_234:
[----:B------:R-:W3:Y:S01]  /*1e5a0*/  LDL.LU R221, [R1+0x61c] ;  /* 0x00061c0001dd7983 */ /* 0x000ee20000300800 */
[----:B-----5:R-:W-:Y:S01]  /*1e5b0*/  IMAD.U32 R220, R19, 0x10000, RZ ;  /* 0x0001000013dc7824 */ /* 0x020fe200078e00ff */
[----:B------:R-:W-:Y:S03]  /*1e5c0*/  BSSY B1, `(.L_x_236) ;  /* 0x0000009000017945 */ /* 0x000fe60003800000 */
[----:B------:R-:W-:-:S04]  /*1e5d0*/  FMUL R220, R220, R16 ;  /* 0x00000010dcdc7220 */ /* 0x000fc80000400000 */
[----:B---3--:R-:W-:-:S05]  /*1e5e0*/  FFMA R220, R221, R2, R220 ;  /* 0x00000002dddc7223 */ /* 0x008fca00000000dc */
[----:B------:R-:W-:-:S05]  /*1e5f0*/  F2FP.BF16.F32.PACK_AB R220, RZ, R220 ;  /* 0x000000dcffdc723e */ /* 0x000fca00000010ff */
[----:B------:R3:W-:Y:S01]  /*1e600*/  @P4 STG.E.U16 desc[UR46][R218.64+0x12], R220 ;  /* 0x000012dcda004986 */ /* 0x0007e2000c10152e */
[----:B------:R-:W-:-:S04]  /*1e610*/  LOP3.LUT P4, RZ, R17, 0x10, RZ, 0xc0, !PT ;  /* 0x0000001011ff7812 */ /* 0x000fc8000788c0ff */
[----:B------:R-:W-:-:S13]  /*1e620*/  ISETP.GT.AND P4, PT, R0, 0x80, P4 ;  /* 0x000000800000780c */ /* 0x000fda0002784270 */
[----:B---3--:R-:W-:Y:S05]  /*1e630*/  @!P4 BRA `(.L_x_237) ;  /* 0x000000000004c947 */ /* 0x008fea0003800000 */
[----:B------:R3:W5:Y:S02]  /*1e640*/  LDG.E.LTC128B.U16 R19, desc[UR46][R22.64+0x20] ;  /* 0x0000202e16137981 */ /* 0x000764000c1e1520 */
.L_x_237:
[----:B------:R-:W-:Y:S05]  /*1e650*/  BSYNC B1 ;  /* 0x0000000000017941 */ /* 0x000fea0003800000 */
.L_x_236:
        /* <DEDUP_REMOVED lines=14> */
.L_x_239:
[----:B------:R-:W-:Y:S05]  /*1e740*/  BSYNC B1 ;  /* 0x0000000000017941 */ /* 0x000fea0003800000 */
.L_x_238:
        /* <DEDUP_REMOVED lines=14> */
.L_x_241:
[----:B------:R-:W-:Y:S05]  /*1e830*/  BSYNC B1 ;  /* 0x0000000000017941 */ /* 0x000fea0003800000 */
.L_x_240:
        /* <DEDUP_REMOVED lines=11> */
.L_x_243:
[----:B------:R-:W-:Y:S05]  /*1e8f0*/  BSYNC B1 ;  /* 0x0000000000017941 */ /* 0x000fea0003800000 */
.L_x_242:
        /* <DEDUP_REMOVED lines=11> */
.L_x_245:
[----:B------:R-:W-:Y:S05]  /*1e9b0*/  BSYNC B1 ;  /* 0x0000000000017941 */ /* 0x000fea0003800000 */
.L_x_244:
        /* <DEDUP_REMOVED lines=14> */
.L_x_247:
[----:B------:R-:W-:Y:S05]  /*1eaa0*/  BSYNC B1 ;  /* 0x0000000000017941 */ /* 0x000fea0003800000 */
.L_x_246:
        /* <DEDUP_REMOVED lines=14> */
.L_x_249:
[----:B------:R-:W-:Y:S05]  /*1eb90*/  BSYNC B1 ;  /* 0x0000000000017941 */ /* 0x000fea0003800000 */
.L_x_248:
        /* <DEDUP_REMOVED lines=11> */
.L_x_251:
[----:B------:R-:W-:Y:S05]  /*1ec50*/  BSYNC B1 ;  /* 0x0000000000017941 */ /* 0x000fea0003800000 */
.L_x_250:
[----:B------:R-:W3:Y:S01]  /*1ec60*/  LDL.LU R221, [R1+0x63c] ;  /* 0x00063c0001dd7983 */ /* 0x000ee20000300800 */
[----:B-----5:R-:W-:Y:S01]  /*1ec70*/  SHF.L.U32 R220, R19, 0x10, RZ ;  /* 0x0000001013dc7819 */ /* 0x020fe200000006ff */
[----:B------:R-:W-:Y:S04]  /*1ec80*/  BSSY B1, `(.L_x_252) ;  /* 0x0000009000017945 */ /* 0x000fe80003800000 */
        /* <DEDUP_REMOVED lines=8> */
.L_x_253:
[----:B------:R-:W-:Y:S05]  /*1ed10*/  BSYNC B1 ;  /* 0x0000000000017941 */ /* 0x000fea0003800000 */
.L_x_252:
        /* <DEDUP_REMOVED lines=14> */
.L_x_255:
[----:B------:R-:W-:Y:S05]  /*1ee00*/  BSYNC B1 ;  /* 0x0000000000017941 */ /* 0x000fea0003800000 */
.L_x_254:
        /* <DEDUP_REMOVED lines=14> */
.L_x_257:
[----:B------:R-:W-:Y:S05]  /*1eef0*/  BSYNC B1 ;  /* 0x0000000000017941 */ /* 0x000fea0003800000 */
.L_x_256:
        /* <DEDUP_REMOVED lines=11> */
.L_x_259:
[----:B------:R-:W-:Y:S05]  /*1efb0*/  BSYNC B1 ;  /* 0x0000000000017941 */ /* 0x000fea0003800000 */
.L_x_258:
        /* <DEDUP_REMOVED lines=11> */
.L_x_261:
[----:B------:R-:W-:Y:S05]  /*1f070*/  BSYNC B1 ;  /* 0x0000000000017941 */ /* 0x000fea0003800000 */
.L_x_260:
        /* <DEDUP_REMOVED lines=14> */
.L_x_263:
[----:B------:R-:W-:Y:S05]  /*1f160*/  BSYNC B1 ;  /* 0x0000000000017941 */ /* 0x000fea0003800000 */
.L_x_262:
        /* <DEDUP_REMOVED lines=14> */
.L_x_265:
[----:B------:R-:W-:Y:S05]  /*1f250*/  BSYNC B1 ;  /* 0x0000000000017941 */ /* 0x000fea0003800000 */
.L_x_264:
        /* <DEDUP_REMOVED lines=11> */
.L_x_267:
[----:B------:R-:W-:Y:S05]  /*1f310*/  BSYNC B1 ;  /* 0x0000000000017941 */ /* 0x000fea0003800000 */
.L_x_266:
        /* <DEDUP_REMOVED lines=11> */
.L_x_269:
[----:B------:R-:W-:Y:S05]  /*1f3d0*/  BSYNC B1 ;  /* 0x0000000000017941 */ /* 0x000fea0003800000 */
.L_x_268:
[----:B------:R-:W2:Y:S01]  /*1f3e0*/  LDL.LU R221, [R1+0x660] ;  /* 0x0006600001dd7983 */ /* 0x000ea20000300800 */
[----:B-----5:R-:W-:Y:S01]  /*1f3f0*/  IMAD.U32 R220, R19, 0x10000, RZ ;  /* 0x0001000013dc7824 */ /* 0x020fe200078e00ff */
[----:B------:R-:W-:Y:S03]  /*1f400*/  BSSY B1, `(.L_x_270) ;  /* 0x000000c000017945 */ /* 0x000fe60003800000 */
[----:B------:R-:W-:-:S04]  /*1f410*/  FMUL R220, R220, R16 ;  /* 0x00000010dcdc7220 */ /* 0x000fc80000400000 */
[----:B--2---:R-:W-:Y:S01]  /*1f420*/  FFMA R220, R221, R2, R220 ;  /* 0x00000002dddc7223 */ /* 0x004fe200000000dc */
[----:B------:R-:W-:-:S04]  /*1f430*/  @P4 IMAD.MOV.U32 R221, RZ, RZ, R229 ;  /* 0x000000ffffdd4224 */ /* 0x000fc800078e00e5 */
[----:B------:R-:W-:-:S04]  /*1f440*/  F2FP.BF16.F32.PACK_AB R220, RZ, R220 ;  /* 0x000000dcffdc723e */ /* 0x000fc800000010ff */
[----:B------:R-:W-:Y:S02]  /*1f450*/  PRMT R222, R220, 0x7610, R222 ;  /* 0x00007610dcde7816 */ /* 0x000fe400000000de */
[----:B------:R-:W-:-:S05]  /*1f460*/  @P4 MOV R220, R228 ;  /* 0x000000e400dc4202 */ /* 0x000fca0000000f00 */
[----:B------:R2:W-:Y:S01]  /*1f470*/  @P4 STG.E.U16 desc[UR46][R220.64+0x60], R222 ;  /* 0x000060dedc004986 */ /* 0x0005e2000c10152e */
[----:B------:R-:W-:-:S04]  /*1f480*/  LOP3.LUT P4, RZ, R18, 0x8, RZ, 0xc0, !PT ;  /* 0x0000000812ff7812 */ /* 0x000fc8000788c0ff */
[----:B------:R-:W-:-:S13]  /*1f490*/  ISETP.GT.AND P4, PT, R0, 0x80, P4 ;  /* 0x000000800000780c */ /* 0x000fda0002784270 */
[----:B--2---:R-:W-:Y:S05]  /*1f4a0*/  @!P4 BRA `(.L_x_271) ;  /* 0x000000000004c947 */ /* 0x004fea0003800000 */
[----:B------:R2:W5:Y:S02]  /*1f4b0*/  LDG.E.LTC128B.U16 R19, desc[UR46][R22.64+0x62] ;  /* 0x0000622e16137981 */ /* 0x000564000c1e1520 */
.L_x_271:
[----:B------:R-:W-:Y:S05]  /*1f4c0*/  BSYNC B1 ;  /* 0x0000000000017941 */ /* 0x000fea0003800000 */
.L_x_270:
        /* <DEDUP_REMOVED lines=14> */
.L_x_273:
[----:B------:R-:W-:Y:S05]  /*1f5b0*/  BSYNC B1 ;  /* 0x0000000000017941 */ /* 0x000fea0003800000 */
.L_x_272:
        /* <DEDUP_REMOVED lines=11> */
.L_x_275:
[----:B------:R-:W-:Y:S05]  /*1f670*/  BSYNC B1 ;  /* 0x0000000000017941 */ /* 0x000fea0003800000 */
.L_x_274:
        /* <DEDUP_REMOVED lines=11> */
.L_x_277:
[----:B------:R-:W-:Y:S05]  /*1f730*/  BSYNC B1 ;  /* 0x0000000000017941 */ /* 0x000fea0003800000 */
.L_x_276:
        /* <DEDUP_REMOVED lines=14> */
.L_x_279:
[----:B------:R-:W-:Y:S05]  /*1f820*/  BSYNC B1 ;  /* 0x0000000000017941 */ /* 0x000fea0003800000 */
.L_x_278:
        /* <DEDUP_REMOVED lines=14> */
.L_x_281:
[----:B------:R-:W-:Y:S05]  /*1f910*/  BSYNC B1 ;  /* 0x0000000000017941 */ /* 0x000fea0003800000 */
.L_x_280:
        /* <DEDUP_REMOVED lines=11> */
.L_x_283:
[----:B------:R-:W-:Y:S05]  /*1f9d0*/  BSYNC B1 ;  /* 0x0000000000017941 */ /* 0x000fea0003800000 */
.L_x_282:
        /* <DEDUP_REMOVED lines=11> */
.L_x_285:
[----:B------:R-:W-:Y:S05]  /*1fa90*/  BSYNC B1 ;  /* 0x0000000000017941 */ /* 0x000fea0003800000 */
.L_x_284:
        /* <DEDUP_REMOVED lines=14> */
.L_x_287:
[----:B------:R-:W-:Y:S05]  /*1fb80*/  BSYNC B1 ;  /* 0x0000000000017941 */ /* 0x000fea0003800000 */
.L_x_286:
        /* <DEDUP_REMOVED lines=14> */
.L_x_289:
[----:B------:R-:W-:Y:S05]  /*1fc70*/  BSYNC B1 ;  /* 0x0000000000017941 */ /* 0x000fea0003800000 */
.L_x_288:
        /* <DEDUP_REMOVED lines=11> */
.L_x_291:
[----:B------:R-:W-:Y:S05]  /*1fd30*/  BSYNC B1 ;  /* 0x0000000000017941 */ /* 0x000fea0003800000 */
.L_x_290:
        /* <DEDUP_REMOVED lines=11> */
.L_x_293:
[----:B------:R-:W-:Y:S05]  /*1fdf0*/  BSYNC B1 ;  /* 0x0000000000017941 */ /* 0x000fea0003800000 */
.L_x_292:
        /* <DEDUP_REMOVED lines=14> */
.L_x_295:
[----:B------:R-:W-:Y:S05]  /*1fee0*/  BSYNC B1 ;  /* 0x0000000000017941 */ /* 0x000fea0003800000 */
.L_x_294:
        /* <DEDUP_REMOVED lines=14> */
.L_x_297:
[----:B------:R-:W-:Y:S05]  /*1ffd0*/  BSYNC B1 ;  /* 0x0000000000017941 */ /* 0x000fea0003800000 */
.L_x_296:
        /* <DEDUP_REMOVED lines=11> */
.L_x_299:
[----:B------:R-:W-:Y:S05]  /*20090*/  BSYNC B1 ;  /* 0x0000000000017941 */ /* 0x000fea0003800000 */
.L_x_298:
        /* <DEDUP_REMOVED lines=11> */
.L_x_301:
[----:B------:R-:W-:Y:S05]  /*20150*/  BSYNC B1 ;  /* 0x0000000000017941 */ /* 0x000fea0003800000 */
.L_x_300:
        /* <DEDUP_REMOVED lines=14> */
.L_x_303:
[----:B------:R-:W-:Y:S05]  /*20240*/  BSYNC B1 ;  /* 0x0000000000017941 */ /* 0x000fea0003800000 */
.L_x_302:
        /* <DEDUP_REMOVED lines=14> */
.L_x_305:
[----:B------:R-:W-:Y:S05]  /*20330*/  BSYNC B1 ;  /* 0x0000000000017941 */ /* 0x000fea0003800000 */
.L_x_304:
        /* <DEDUP_REMOVED lines=11> */
.L_x_307:
[----:B------:R-:W-:Y:S05]  /*203f0*/  BSYNC B1 ;  /* 0x0000000000017941 */ /* 0x000fea0003800000 */
.L_x_306:
        /* <DEDUP_REMOVED lines=11> */
.L_x_309:
[----:B------:R-:W-:Y:S05]  /*204b0*/  BSYNC B1 ;  /* 0x0000000000017941 */ /* 0x000fea0003800000 */
.L_x_308:
        /* <DEDUP_REMOVED lines=14> */
.L_x_311:
[----:B------:R-:W-:Y:S05]  /*205a0*/  BSYNC B1 ;  /* 0x0000000000017941 */ /* 0x000fea0003800000 */
.L_x_310:
        /* <DEDUP_REMOVED lines=14> */
.L_x_313:
[----:B------:R-:W-:Y:S05]  /*20690*/  BSYNC B1 ;  /* 0x0000000000017941 */ /* 0x000fea0003800000 */
.L_x_312:
        /* <DEDUP_REMOVED lines=11> */
.L_x_315:
[----:B------:R-:W-:Y:S05]  /*20750*/  BSYNC B1 ;  /* 0x0000000000017941 */ /* 0x000fea0003800000 */
.L_x_314:
        /* <DEDUP_REMOVED lines=11> */
.L_x_317:
[----:B------:R-:W-:Y:S05]  /*20810*/  BSYNC B1 ;  /* 0x0000000000017941 */ /* 0x000fea0003800000 */
.L_x_316:
        /* <DEDUP_REMOVED lines=14> */
.L_x_319:
[----:B------:R-:W-:Y:S05]  /*20900*/  BSYNC B1 ;  /* 0x0000000000017941 */ /* 0x000fea0003800000 */
.L_x_318:
        /* <DEDUP_REMOVED lines=14> */
.L_x_321:
[----:B------:R-:W-:Y:S05]  /*209f0*/  BSYNC B1 ;  /* 0x0000000000017941 */ /* 0x000fea0003800000 */
.L_x_320:
        /* <DEDUP_REMOVED lines=11> */
.L_x_323:
[----:B------:R-:W-:Y:S05]  /*20ab0*/  BSYNC B1 ;  /* 0x0000000000017941 */ /* 0x000fea0003800000 */
.L_x_322:
        /* <DEDUP_REMOVED lines=11> */
.L_x_325:
[----:B------:R-:W-:Y:S05]  /*20b70*/  BSYNC B1 ;  /* 0x0000000000017941 */ /* 0x000fea0003800000 */
.L_x_324:
        /* <DEDUP_REMOVED lines=14> */
.L_x_327:
[----:B------:R-:W-:Y:S05]  /*20c60*/  BSYNC B1 ;  /* 0x0000000000017941 */ /* 0x000fea0003800000 */
.L_x_326:
        /* <DEDUP_REMOVED lines=14> */
.L_x_329:
[----:B------:R-:W-:Y:S05]  /*20d50*/  BSYNC B1 ;  /* 0x0000000000017941 */ /* 0x000fea0003800000 */
.L_x_328:
        /* <DEDUP_REMOVED lines=11> */
.L_x_331:
[----:B------:R-:W-:Y:S05]  /*20e10*/  BSYNC B1 ;  /* 0x0000000000017941 */ /* 0x000fea0003800000 */
.L_x_330:
        /* <DEDUP_REMOVED lines=11> */
.L_x_333:
[----:B------:R-:W-:Y:S05]  /*20ed0*/  BSYNC B1 ;  /* 0x0000000000017941 */ /* 0x000fea0003800000 */
.L_x_332:
        /* <DEDUP_REMOVED lines=14> */
.L_x_335:
[----:B------:R-:W-:Y:S05]  /*20fc0*/  BSYNC B1 ;  /* 0x0000000000017941 */ /* 0x000fea0003800000 */
.L_x_334:
        /* <DEDUP_REMOVED lines=14> */
.L_x_337:
[----:B------:R-:W-:Y:S05]  /*210b0*/  BSYNC B1 ;  /* 0x0000000000017941 */ /* 0x000fea0003800000 */
.L_x_336:
        /* <DEDUP_REMOVED lines=11> */
.L_x_339:
[----:B------:R-:W-:Y:S05]  /*21170*/  BSYNC B1 ;  /* 0x0000000000017941 */ /* 0x000fea0003800000 */
.L_x_338:
        /* <DEDUP_REMOVED lines=11> */
.L_x_341:
[----:B------:R-:W-:Y:S05]  /*21230*/  BSYNC B1 ;  /* 0x0000000000017941 */ /* 0x000fea0003800000 */
.L_x_340:
        /* <DEDUP_REMOVED lines=14> */
.L_x_343:
[----:B------:R-:W-:Y:S05]  /*21320*/  BSYNC B1 ;  /* 0x0000000000017941 */ /* 0x000fea0003800000 */
.L_x_342:
        /* <DEDUP_REMOVED lines=14> */
.L_x_345:
[----:B------:R-:W-:Y:S05]  /*21410*/  BSYNC B1 ;  /* 0x0000000000017941 */ /* 0x000fea0003800000 */
.L_x_344:
        /* <DEDUP_REMOVED lines=11> */
.L_x_347:
[----:B------:R-:W-:Y:S05]  /*214d0*/  BSYNC B1 ;  /* 0x0000000000017941 */ /* 0x000fea0003800000 */
.L_x_346:
        /* <DEDUP_REMOVED lines=11> */
.L_x_349:
[----:B------:R-:W-:Y:S05]  /*21590*/  BSYNC B1 ;  /* 0x0000000000017941 */ /* 0x000fea0003800000 */
.L_x_348:
        /* <DEDUP_REMOVED lines=14> */
.L_x_351:
[----:B------:R-:W-:Y:S05]  /*21680*/  BSYNC B1 ;  /* 0x0000000000017941 */ /* 0x000fea0003800000 */
.L_x_350:
        /* <DEDUP_REMOVED lines=14> */
.L_x_353:
[----:B------:R-:W-:Y:S05]  /*21770*/  BSYNC B1 ;  /* 0x0000000000017941 */ /* 0x000fea0003800000 */
.L_x_352:
        /* <DEDUP_REMOVED lines=11> */
.L_x_355:
[----:B------:R-:W-:Y:S05]  /*21830*/  BSYNC B1 ;  /* 0x0000000000017941 */ /* 0x000fea0003800000 */
.L_x_354:
        /* <DEDUP_REMOVED lines=11> */
.L_x_357:
[----:B------:R-:W-:Y:S05]  /*218f0*/  BSYNC B1 ;  /* 0x0000000000017941 */ /* 0x000fea0003800000 */
.L_x_356:
        /* <DEDUP_REMOVED lines=14> */
.L_x_359:
[----:B------:R-:W-:Y:S05]  /*219e0*/  BSYNC B1 ;  /* 0x0000000000017941 */ /* 0x000fea0003800000 */
.L_x_358:
        /* <DEDUP_REMOVED lines=14> */
.L_x_361:
[----:B------:R-:W-:Y:S05]  /*21ad0*/  BSYNC B1 ;  /* 0x0000000000017941 */ /* 0x000fea0003800000 */
.L_x_360:
        /* <DEDUP_REMOVED lines=11> */
.L_x_363:
[----:B------:R-:W-:Y:S05]  /*21b90*/  BSYNC B1 ;  /* 0x0000000000017941 */ /* 0x000fea0003800000 */
.L_x_362:
        /* <DEDUP_REMOVED lines=11> */
.L_x_365:
[----:B------:R-:W-:Y:S05]  /*21c50*/  BSYNC B1 ;  /* 0x0000000000017941 */ /* 0x000fea0003800000 */
.L_x_364:
        /* <DEDUP_REMOVED lines=14> */
.L_x_367:
[----:B------:R-:W-:Y:S05]  /*21d40*/  BSYNC B1 ;  /* 0x0000000000017941 */ /* 0x000fea0003800000 */
.L_x_366:
        /* <DEDUP_REMOVED lines=14> */
.L_x_369:
[----:B------:R-:W-:Y:S05]  /*21e30*/  BSYNC B1 ;  /* 0x0000000000017941 */ /* 0x000fea0003800000 */
.L_x_368:
        /* <DEDUP_REMOVED lines=11> */
.L_x_371:
[----:B------:R-:W-:Y:S05]  /*21ef0*/  BSYNC B1 ;  /* 0x0000000000017941 */ /* 0x000fea0003800000 */
.L_x_370:
        /* <DEDUP_REMOVED lines=11> */
.L_x_373:
[----:B------:R-:W-:Y:S05]  /*21fb0*/  BSYNC B1 ;  /* 0x0000000000017941 */ /* 0x000fea0003800000 */
.L_x_372:
        /* <DEDUP_REMOVED lines=14> */
.L_x_375:
[----:B------:R-:W-:Y:S05]  /*220a0*/  BSYNC B1 ;  /* 0x0000000000017941 */ /* 0x000fea0003800000 */
.L_x_374:
        /* <DEDUP_REMOVED lines=14> */
.L_x_377:
[----:B------:R-:W-:Y:S05]  /*22190*/  BSYNC B1 ;  /* 0x0000000000017941 */ /* 0x000fea0003800000 */
.L_x_376:
        /* <DEDUP_REMOVED lines=11> */
.L_x_379:
[----:B------:R-:W-:Y:S05]  /*22250*/  BSYNC B1 ;  /* 0x0000000000017941 */ /* 0x000fea0003800000 */
.L_x_378:
        /* <DEDUP_REMOVED lines=11> */
.L_x_381:
[----:B------:R-:W-:Y:S05]  /*22310*/  BSYNC B1 ;  /* 0x0000000000017941 */ /* 0x000fea0003800000 */
.L_x_380:
        /* <DEDUP_REMOVED lines=14> */
.L_x_383:
[----:B------:R-:W-:Y:S05]  /*22400*/  BSYNC B1 ;  /* 0x0000000000017941 */ /* 0x000fea0003800000 */
.L_x_382:
        /* <DEDUP_REMOVED lines=14> */
.L_x_385:
[----:B------:R-:W-:Y:S05]  /*224f0*/  BSYNC B1 ;  /* 0x0000000000017941 */ /* 0x000fea0003800000 */
.L_x_384:
        /* <DEDUP_REMOVED lines=11> */
.L_x_387:
[----:B------:R-:W-:Y:S05]  /*225b0*/  BSYNC B1 ;  /* 0x0000000000017941 */ /* 0x000fea0003800000 */
.L_x_386:
        /* <DEDUP_REMOVED lines=11> */
.L_x_389:
[----:B------:R-:W-:Y:S05]  /*22670*/  BSYNC B1 ;  /* 0x0000000000017941 */ /* 0x000fea0003800000 */
.L_x_388:
        /* <DEDUP_REMOVED lines=11> */
[----:B--2---:R-:W-:Y:S05]  /*22730*/  @!P4 BRA `(.L_x_391) ;  /* 0x000000000004c947 */ /* 0x004fea0003800000 */
[----:B------:R2:W5:Y:S02]  /*22740*/  LDG.E.LTC128B.U16 R19, desc[UR46][R22.64+0x152] ;  /* 0x0001522e16137981 */ /* 0x000564000c1e1520 */
.L_x_391:
[----:B------:R-:W-:Y:S05]  /*22750*/  BSYNC B1 ;  /* 0x0000000000017941 */ /* 0x000fea0003800000 */
.L_x_390:
        /* <DEDUP_REMOVED lines=14> */
.L_x_393:
[----:B------:R-:W-:Y:S05]  /*22840*/  BSYNC B1 ;  /* 0x0000000000017941 */ /* 0x000fea0003800000 */
.L_x_392:
        /* <DEDUP_REMOVED lines=10> */
.L_x_395:
[----:B------:R-:W-:Y:S05]  /*228f0*/  BSYNC B1 ;  /* 0x0000000000017941 */ /* 0x000fea0003800000 */
.L_x_394:
[----:B------:R-:W3:Y:S01]  /*22900*/  LDL.LU R221, [R1+0x75c] ;  /* 0x00075c0001dd7983 */ /* 0x000ee20000300800 */
[----:B-----5:R-:W-:Y:S01]  /*22910*/  SHF.L.U32 R220, R19, 0x10, RZ ;  /* 0x0000001013dc7819 */ /* 0x020fe200000006ff */
[----:B------:R-:W-:Y:S04]  /*22920*/  BSSY B1, `(.L_x_396) ;  /* 0x0000008000017945 */ /* 0x000fe80003800000 */
[----:B------:R-:W-:-:S04]  /*22930*/  FMUL R220, R220, R16 ;  /* 0x00000010dcdc7220 */ /* 0x000fc80000400000 */
[----:B---3--:R-:W-:-:S05]  /*22940*/  FFMA R220, R221, R2, R220 ;  /* 0x00000002dddc7223 */ /* 0x008fca00000000dc */
[----:B------:R-:W-:-:S05]  /*22950*/  F2FP.BF16.F32.PACK_AB R220, RZ, R220 ;  /* 0x000000dcffdc723e */ /* 0x000fca00000010ff */
[----:B------:R3:W-:Y:S01]  /*22960*/  @P4 STG.E.U16 desc[UR46][R218.64+0x152], R220 ;  /* 0x000152dcda004986 */ /* 0x0007e2000c10152e */
[----:B------:R-:W-:-:S13]  /*22970*/  ISETP.GT.AND P4, PT, R0, 0x80, P3 ;  /* 0x000000800000780c */ /* 0x000fda0001f84270 */
[----:B---3--:R-:W-:Y:S05]  /*22980*/  @!P4 BRA `(.L_x_397) ;  /* 0x000000000004c947 */ /* 0x008fea0003800000 */
[----:B------:R3:W5:Y:S02]  /*22990*/  LDG.E.LTC128B.U16 R19, desc[UR46][R22.64+0x160] ;  /* 0x0001602e16137981 */ /* 0x000764000c1e1520 */
.L_x_397:
[----:B------:R-:W-:Y:S05]  /*229a0*/  BSYNC B1 ;  /* 0x0000000000017941 */ /* 0x000fea0003800000 */
.L_x_396:
        /* <DEDUP_REMOVED lines=13> */
.L_x_399:
[----:B------:R-:W-:Y:S05]  /*22a80*/  BSYNC B1 ;  /* 0x0000000000017941 */ /* 0x000fea0003800000 */
.L_x_398:
        /* <DEDUP_REMOVED lines=13> */
.L_x_401:
[----:B------:R-:W-:Y:S05]  /*22b60*/  BSYNC B1 ;  /* 0x0000000000017941 */ /* 0x000fea0003800000 */
.L_x_400:
        /* <DEDUP_REMOVED lines=10> */
.L_x_403:
[----:B------:R-:W-:Y:S05]  /*22c10*/  BSYNC B1 ;  /* 0x0000000000017941 */ /* 0x000fea0003800000 */
.L_x_402:
[----:B------:R-:W3:Y:S01]  /*22c20*/  LDL.LU R221, [R1+0x76c] ;  /* 0x00076c0001dd7983 */ /* 0x000ee20000300800 */
[----:B-----5:R-:W-:Y:S01]  /*22c30*/  IMAD.U32 R220, R19, 0x10000, RZ ;  /* 0x0001000013dc7824 */ /* 0x020fe200078e00ff */
[----:B------:R-:W-:Y:S03]  /*22c40*/  BSSY B1, `(.L_x_404) ;  /* 0x0000008000017945 */ /* 0x000fe60003800000 */
[----:B------:R-:W-:-:S04]  /*22c50*/  FMUL R220, R220, R16 ;  /* 0x00000010dcdc7220 */ /* 0x000fc80000400000 */
[----:B---3--:R-:W-:-:S05]  /*22c60*/  FFMA R220, R221, R2, R220 ;  /* 0x00000002dddc7223 */ /* 0x008fca00000000dc */
[----:B------:R-:W-:-:S05]  /*22c70*/  F2FP.BF16.F32.PACK_AB R220, RZ, R220 ;  /* 0x000000dcffdc723e */ /* 0x000fca00000010ff */
[----:B------:R3:W-:Y:S01]  /*22c80*/  @P4 STG.E.U16 desc[UR46][R218.64+0x162], R220 ;  /* 0x000162dcda004986 */ /* 0x0007e2000c10152e */
[----:B------:R-:W-:-:S13]  /*22c90*/  ISETP.GT.AND P4, PT, R0, 0x80, P1 ;  /* 0x000000800000780c */ /* 0x000fda0000f84270 */
[----:B---3--:R-:W-:Y:S05]  /*22ca0*/  @!P4 BRA `(.L_x_405) ;  /* 0x000000000004c947 */ /* 0x008fea0003800000 */
[----:B------:R3:W5:Y:S02]  /*22cb0*/  LDG.E.LTC128B.U16 R19, desc[UR46][R22.64+0x170] ;  /* 0x0001702e16137981 */ /* 0x000764000c1e1520 */
.L_x_405:
[----:B------:R-:W-:Y:S05]  /*22cc0*/  BSYNC B1 ;  /* 0x0000000000017941 */ /* 0x000fea0003800000 */
.L_x_404:
        /* <DEDUP_REMOVED lines=13> */
.L_x_407:
[----:B------:R-:W-:Y:S05]  /*22da0*/  BSYNC B1 ;  /* 0x0000000000017941 */ /* 0x000fea0003800000 */
.L_x_406:
        /* <DEDUP_REMOVED lines=13> */
.L_x_409:
[----:B------:R-:W-:Y:S05]  /*22e80*/  BSYNC B1 ;  /* 0x0000000000017941 */ /* 0x000fea0003800000 */
.L_x_408:
        /* <DEDUP_REMOVED lines=10> */
.L_x_411:
[----:B------:R-:W-:Y:S05]  /*22f30*/  BSYNC B1 ;  /* 0x0000000000017941 */ /* 0x000fea0003800000 */
.L_x_410:
[----:B------:R-:W3:Y:S01]  /*22f40*/  LDL.LU R222, [R1+0x77c] ;  /* 0x00077c0001de7983 */ /* 0x000ee20000300800 */
[----:B-----5:R-:W-:-:S03]  /*22f50*/  IMAD.U32 R220, R19, 0x10000, RZ ;  /* 0x0001000013dc7824 */ /* 0x020fc600078e00ff */
[----:B------:R-:W4:Y:S01]  /*22f60*/  LDL.LU R221, [R1+0x480] ;  /* 0x0004800001dd7983 */ /* 0x000f220000300800 */
[----:B------:R-:W-:Y:S01]  /*22f70*/  FMUL R220, R220, R16 ;  /* 0x00000010dcdc7220 */ /* 0x000fe20000400000 */
[----:B------:R-:W-:Y:S01]  /*22f80*/  IMAD.U32 R224, RZ, RZ, UR8 ;  /* 0x00000008ffe07e24 */ /* 0x000fe2000f8e00ff */
[----:B------:R-:W-:Y:S02]  /*22f90*/  USHF.L.U64.HI UR4, UR8, 0x9, UR9 ;  /* 0x0000000908047899 */ /* 0x000fe40008010209 */
[----:B---3--:R-:W-:-:S05]  /*22fa0*/  FFMA R220, R222, R2, R220 ;  /* 0x00000002dedc7223 */ /* 0x008fca00000000dc */
[----:B------:R-:W-:-:S05]  /*22fb0*/  F2FP.BF16.F32.PACK_AB R220, RZ, R220 ;  /* 0x000000dcffdc723e */ /* 0x000fca00000010ff */
[----:B------:R3:W-:Y:S04]  /*22fc0*/  @P4 STG.E.U16 desc[UR46][R218.64+0x172], R220 ;  /* 0x000172dcda004986 */ /* 0x0007e8000c10152e */
[----:B---3--:R-:W3:Y:S01]  /*22fd0*/  LDL.LU.64 R218, [R1+0x790] ;  /* 0x0007900001da7983 */ /* 0x008ee20000300a00 */
[----:B------:R-:W-:-:S04]  /*22fe0*/  LEA R224, P4, R224, R226, 0x9 ;  /* 0x000000e2e0e07211 */ /* 0x000fc800078848ff */
[----:B------:R-:W-:Y:S02]  /*22ff0*/  IADD3.X R225, R227, UR4, RZ, P4, !PT ;  /* 0x00000004e3e17c10 */ /* 0x000fe4000a7fe4ff */
[----:B------:R-:W-:-:S13]  /*23000*/  ISETP.GT.AND P4, PT, R0, 0x100, P5 ;  /* 0x000001000000780c */ /* 0x000fda0002f84270 */
[----:B---3--:R-:W3:Y:S01]  /*23010*/  @P4 LDG.E.LTC128B.U16 R19, desc[UR46][R218.64] ;  /* 0x0000002eda134981 */ /* 0x008ee2000c1e1520 */
[----:B------:R-:W-:Y:S01]  /*23020*/  BSSY B1, `(.L_x_412) ;  /* 0x000000a000017945 */ /* 0x000fe20003800000 */
[----:B---3--:R-:W-:-:S05]  /*23030*/  SHF.L.U32 R218, R19, 0x10, RZ ;  /* 0x0000001013da7819 */ /* 0x008fca00000006ff */
        /* <DEDUP_REMOVED lines=8> */
.L_x_413:
[----:B------:R-:W-:Y:S05]  /*230c0*/  BSYNC B1 ;  /* 0x0000000000017941 */ /* 0x000fea0003800000 */
.L_x_412:
[----:B------:R-:W4:Y:S01]  /*230d0*/  LDL.LU R219, [R1+0x484] ;  /* 0x0004840001db7983 */ /* 0x000f220000300800 */
[----:B-----5:R-:W-:Y:S01]  /*230e0*/  IMAD.U32 R218, R19, 0x10000, RZ ;  /* 0x0001000013da7824 */ /* 0x020fe200078e00ff */
[----:B------:R-:W-:Y:S03]  /*230f0*/  BSSY B1, `(.L_x_414) ;  /* 0x000000d000017945 */ /* 0x000fe60003800000 */
[----:B------:R-:W-:-:S04]  /*23100*/  FMUL R218, R218, R16 ;  /* 0x00000010dada7220 */ /* 0x000fc80000400000 */
[----:B----4-:R-:W-:Y:S01]  /*23110*/  FFMA R218, R219, R2, R218 ;  /* 0x00000002dbda7223 */ /* 0x010fe200000000da */
[----:B------:R-:W-:-:S04]  /*23120*/  @P4 IMAD.MOV.U32 R219, RZ, RZ, R225 ;  /* 0x000000ffffdb4224 */ /* 0x000fc800078e00e1 */
[----:B------:R-:W-:-:S04]  /*23130*/  F2FP.BF16.F32.PACK_AB R218, RZ, R218 ;  /* 0x000000daffda723e */ /* 0x000fc800000010ff */
[----:B------:R-:W-:Y:S01]  /*23140*/  PRMT R220, R218, 0x7610, R220 ;  /* 0x00007610dadc7816 */ /* 0x000fe200000000dc */
[----:B------:R-:W-:-:S05]  /*23150*/  @P4 IMAD.MOV.U32 R218, RZ, RZ, R224 ;  /* 0x000000ffffda4224 */ /* 0x000fca00078e00e0 */
[----:B------:R4:W-:Y:S02]  /*23160*/  @P4 STG.E.U16 desc[UR46][R218.64+0x2], R220 ;  /* 0x000002dcda004986 */ /* 0x0009e4000c10152e */
[----:B----4-:R-:W-:-:S05]  /*23170*/  IADD3 R218, P4, R224, R223, RZ ;  /* 0x000000dfe0da7210 */ /* 0x010fca0007f9e0ff */
[----:B------:R-:W-:Y:S01]  /*23180*/  IMAD.X R219, R225, 0x1, R233, P4 ;  /* 0x00000001e1db7824 */ /* 0x000fe200020e06e9 */
[----:B------:R-:W-:-:S13]  /*23190*/  ISETP.GT.AND P4, PT, R0, 0x108, P5 ;  /* 0x000001080000780c */ /* 0x000fda0002f84270 */
[----:B------:R-:W-:Y:S05]  /*231a0*/  @!P4 BRA `(.L_x_415) ;  /* 0x000000000004c947 */ /* 0x000fea0003800000 */
[----:B------:R4:W5:Y:S02]  /*231b0*/  LDG.E.LTC128B.U16 R19, desc[UR46][R230.64] ;  /* 0x0000002ee6137981 */ /* 0x000964000c1e1520 */
.L_x_415:
[----:B------:R-:W-:Y:S05]  /*231c0*/  BSYNC B1 ;  /* 0x0000000000017941 */ /* 0x000fea0003800000 */
.L_x_414:
        /* <DEDUP_REMOVED lines=11> */
.L_x_417:
[----:B------:R-:W-:Y:S05]  /*23280*/  BSYNC B1 ;  /* 0x0000000000017941 */ /* 0x000fea0003800000 */
.L_x_416:
        /* <DEDUP_REMOVED lines=11> */
.L_x_419:
[----:B------:R-:W-:Y:S05]  /*23340*/  BSYNC B1 ;  /* 0x0000000000017941 */ /* 0x000fea0003800000 */
.L_x_418:
        /* <DEDUP_REMOVED lines=14> */
.L_x_421:
[----:B------:R-:W-:Y:S05]  /*23430*/  BSYNC B1 ;  /* 0x0000000000017941 */ /* 0x000fea0003800000 */
.L_x_420:
        /* <DEDUP_REMOVED lines=14> */
.L_x_423:
[----:B------:R-:W-:Y:S05]  /*23520*/  BSYNC B1 ;  /* 0x0000000000017941 */ /* 0x000fea0003800000 */
.L_x_422:
        /* <DEDUP_REMOVED lines=11> */
.L_x_425:
[----:B------:R-:W-:Y:S05]  /*235e0*/  BSYNC B1 ;  /* 0x0000000000017941 */ /* 0x000fea0003800000 */
.L_x_424:
        /* <DEDUP_REMOVED lines=11> */
.L_x_427:
[----:B------:R-:W-:Y:S05]  /*236a0*/  BSYNC B1 ;  /* 0x0000000000017941 */ /* 0x000fea0003800000 */
.L_x_426:
        /* <DEDUP_REMOVED lines=14> */
.L_x_429:
[----:B------:R-:W-:Y:S05]  /*23790*/  BSYNC B1 ;  /* 0x0000000000017941 */ /* 0x000fea0003800000 */
.L_x_428:
        /* <DEDUP_REMOVED lines=14> */
.L_x_431:
[----:B------:R-:W-:Y:S05]  /*23880*/  BSYNC B1 ;  /* 0x0000000000017941 */ /* 0x000fea0003800000 */
.L_x_430:
        /* <DEDUP_REMOVED lines=11> */
.L_x_433:
[----:B------:R-:W-:Y:S05]  /*23940*/  BSYNC B1 ;  /* 0x0000000000017941 */ /* 0x000fea0003800000 */
.L_x_432:
        /* <DEDUP_REMOVED lines=11> */
.L_x_435:
[----:B------:R-:W-:Y:S05]  /*23a00*/  BSYNC B1 ;  /* 0x0000000000017941 */ /* 0x000fea0003800000 */
.L_x_434:
        /* <DEDUP_REMOVED lines=14> */
.L_x_437:
[----:B------:R-:W-:Y:S05]  /*23af0*/  BSYNC B1 ;  /* 0x0000000000017941 */ /* 0x000fea0003800000 */
.L_x_436:
        /* <DEDUP_REMOVED lines=14> */
.L_x_439:
[----:B------:R-:W-:Y:S05]  /*23be0*/  BSYNC B1 ;  /* 0x0000000000017941 */ /* 0x000fea0003800000 */
.L_x_438:
        /* <DEDUP_REMOVED lines=11> */
.L_x_441:
[----:B------:R-:W-:Y:S05]  /*23ca0*/  BSYNC B1 ;  /* 0x0000000000017941 */ /* 0x000fea0003800000 */
.L_x_440:
        /* <DEDUP_REMOVED lines=11> */
.L_x_443:
[----:B------:R-:W-:Y:S05]  /*23d60*/  BSYNC B1 ;  /* 0x0000000000017941 */ /* 0x000fea0003800000 */
.L_x_442:
        /* <DEDUP_REMOVED lines=14> */
.L_x_445:
[----:B------:R-:W-:Y:S05]  /*23e50*/  BSYNC B1 ;  /* 0x0000000000017941 */ /* 0x000fea0003800000 */
.L_x_444:
        /* <DEDUP_REMOVED lines=14> */
.L_x_447:
[----:B------:R-:W-:Y:S05]  /*23f40*/  BSYNC B1 ;  /* 0x0000000000017941 */ /* 0x000fea0003800000 */
.L_x_446:
        /* <DEDUP_REMOVED lines=11> */
.L_x_449:
[----:B------:R-:W-:Y:S05]  /*24000*/  BSYNC B1 ;  /* 0x0000000000017941 */ /* 0x000fea0003800000 */
.L_x_448:
        /* <DEDUP_REMOVED lines=11> */
.L_x_451:
[----:B------:R-:W-:Y:S05]  /*240c0*/  BSYNC B1 ;  /* 0x0000000000017941 */ /* 0x000fea0003800000 */
.L_x_450:
        /* <DEDUP_REMOVED lines=14> */
.L_x_453:
[----:B------:R-:W-:Y:S05]  /*241b0*/  BSYNC B1 ;  /* 0x0000000000017941 */ /* 0x000fea0003800000 */
.L_x_452:
        /* <DEDUP_REMOVED lines=14> */
.L_x_455:
[----:B------:R-:W-:Y:S05]  /*242a0*/  BSYNC B1 ;  /* 0x0000000000017941 */ /* 0x000fea0003800000 */
.L_x_454:
        /* <DEDUP_REMOVED lines=11> */
.L_x_457:
[----:B------:R-:W-:Y:S05]  /*24360*/  BSYNC B1 ;  /* 0x0000000000017941 */ /* 0x000fea0003800000 */
.L_x_456:
        /* <DEDUP_REMOVED lines=11> */
.L_x_459:
[----:B------:R-:W-:Y:S05]  /*24420*/  BSYNC B1 ;  /* 0x0000000000017941 */ /* 0x000fea0003800000 */
.L_x_458:
        /* <DEDUP_REMOVED lines=14> */
.L_x_461:
[----:B------:R-:W-:Y:S05]  /*24510*/  BSYNC B1 ;  /* 0x0000000000017941 */ /* 0x000fea0003800000 */
.L_x_460:
        /* <DEDUP_REMOVED lines=14> */
.L_x_463:
[----:B------:R-:W-:Y:S05]  /*24600*/  BSYNC B1 ;  /* 0x0000000000017941 */ /* 0x000fea0003800000 */
.L_x_462:
        /* <DEDUP_REMOVED lines=11> */
.L_x_465:
[----:B------:R-:W-:Y:S05]  /*246c0*/  BSYNC B1 ;  /* 0x0000000000017941 */ /* 0x000fea0003800000 */
.L_x_464:
        /* <DEDUP_REMOVED lines=11> */
.L_x_467:
[----:B------:R-:W-:Y:S05]  /*24780*/  BSYNC B1 ;  /* 0x0000000000017941 */ /* 0x000fea0003800000 */
.L_x_466:
        /* <DEDUP_REMOVED lines=14> */
.L_x_469:
[----:B------:R-:W-:Y:S05]  /*24870*/  BSYNC B1 ;  /* 0x0000000000017941 */ /* 0x000fea0003800000 */
.L_x_468:
        /* <DEDUP_REMOVED lines=14> */
.L_x_471:
[----:B------:R-:W-:Y:S05]  /*24960*/  BSYNC B1 ;  /* 0x0000000000017941 */ /* 0x000fea0003800000 */
.L_x_470:
        /* <DEDUP_REMOVED lines=11> */
.L_x_473:
[----:B------:R-:W-:Y:S05]  /*24a20*/  BSYNC B1 ;  /* 0x0000000000017941 */ /* 0x000fea0003800000 */
.L_x_472:
        /* <DEDUP_REMOVED lines=11> */
.L_x_475:
[----:B------:R-:W-:Y:S05]  /*24ae0*/  BSYNC B1 ;  /* 0x0000000000017941 */ /* 0x000fea0003800000 */
.L_x_474:
        /* <DEDUP_REMOVED lines=14> */
.L_x_477:
[----:B------:R-:W-:Y:S05]  /*24bd0*/  BSYNC B1 ;  /* 0x0000000000017941 */ /* 0x000fea0003800000 */
.L_x_476:
        /* <DEDUP_REMOVED lines=14> */
.L_x_479:
[----:B------:R-:W-:Y:S05]  /*24cc0*/  BSYNC B1 ;  /* 0x0000000000017941 */ /* 0x000fea0003800000 */
.L_x_478:
        /* <DEDUP_REMOVED lines=11> */
.L_x_481:
[----:B------:R-:W-:Y:S05]  /*24d80*/  BSYNC B1 ;  /* 0x0000000000017941 */ /* 0x000fea0003800000 */
.L_x_480:
        /* <DEDUP_REMOVED lines=11> */
.L_x_483:
[----:B------:R-:W-:Y:S05]  /*24e40*/  BSYNC B1 ;  /* 0x0000000000017941 */ /* 0x000fea0003800000 */
.L_x_482:
        /* <DEDUP_REMOVED lines=14> */
.L_x_485:
[----:B------:R-:W-:Y:S05]  /*24f30*/  BSYNC B1 ;  /* 0x0000000000017941 */ /* 0x000fea0003800000 */
.L_x_484:
        /* <DEDUP_REMOVED lines=14> */
.L_x_487:
[----:B------:R-:W-:Y:S05]  /*25020*/  BSYNC B1 ;  /* 0x0000000000017941 */ /* 0x000fea0003800000 */
.L_x_486:
        /* <DEDUP_REMOVED lines=11> */
.L_x_489:
[----:B------:R-:W-:Y:S05]  /*250e0*/  BSYNC B1 ;  /* 0x0000000000017941 */ /* 0x000fea0003800000 */
.L_x_488:
        /* <DEDUP_REMOVED lines=11> */
.L_x_491:
[----:B------:R-:W-:Y:S05]  /*251a0*/  BSYNC B1 ;  /* 0x0000000000017941 */ /* 0x000fea0003800000 */
.L_x_490:
        /* <DEDUP_REMOVED lines=14> */
.L_x_493:
[----:B------:R-:W-:Y:S05]  /*25290*/  BSYNC B1 ;  /* 0x0000000000017941 */ /* 0x000fea0003800000 */
.L_x_492:
        /* <DEDUP_REMOVED lines=14> */
.L_x_495:
[----:B------:R-:W-:Y:S05]  /*25380*/  BSYNC B1 ;  /* 0x0000000000017941 */ /* 0x000fea0003800000 */
.L_x_494:
        /* <DEDUP_REMOVED lines=11> */
.L_x_497:
[----:B------:R-:W-:Y:S05]  /*25440*/  BSYNC B1 ;  /* 0x0000000000017941 */ /* 0x000fea0003800000 */
.L_x_496:
        /* <DEDUP_REMOVED lines=11> */
.L_x_499:
[----:B------:R-:W-:Y:S05]  /*25500*/  BSYNC B1 ;  /* 0x0000000000017941 */ /* 0x000fea0003800000 */
.L_x_498:
        /* <DEDUP_REMOVED lines=14> */
.L_x_501:
[----:B------:R-:W-:Y:S05]  /*255f0*/  BSYNC B1 ;  /* 0x0000000000017941 */ /* 0x000fea0003800000 */
.L_x_500:
        /* <DEDUP_REMOVED lines=14> */
.L_x_503:
[----:B------:R-:W-:Y:S05]  /*256e0*/  BSYNC B1 ;  /* 0x0000000000017941 */ /* 0x000fea0003800000 */
.L_x_502:
        /* <DEDUP_REMOVED lines=11> */
.L_x_505:
[----:B------:R-:W-:Y:S05]  /*257a0*/  BSYNC B1 ;  /* 0x0000000000017941 */ /* 0x000fea0003800000 */
.L_x_504:
        /* <DEDUP_REMOVED lines=11> */
.L_x_507:
[----:B------:R-:W-:Y:S05]  /*25860*/  BSYNC B1 ;  /* 0x0000000000017941 */ /* 0x000fea0003800000 */
.L_x_506:
        /* <DEDUP_REMOVED lines=14> */
.L_x_509:
[----:B------:R-:W-:Y:S05]  /*25950*/  BSYNC B1 ;  /* 0x0000000000017941 */ /* 0x000fea0003800000 */
.L_x_508:
        /* <DEDUP_REMOVED lines=14> */
.L_x_511:
[----:B------:R-:W-:Y:S05]  /*25a40*/  BSYNC B1 ;  /* 0x0000000000017941 */ /* 0x000fea0003800000 */
.L_x_510:
        /* <DEDUP_REMOVED lines=11> */
.L_x_513:
[----:B------:R-:W-:Y:S05]  /*25b00*/  BSYNC B1 ;  /* 0x0000000000017941 */ /* 0x000fea0003800000 */
.L_x_512:
        /* <DEDUP_REMOVED lines=11> */
.L_x_515:
[----:B------:R-:W-:Y:S05]  /*25bc0*/  BSYNC B1 ;  /* 0x0000000000017941 */ /* 0x000fea0003800000 */
.L_x_514:
        /* <DEDUP_REMOVED lines=14> */
.L_x_517:
[----:B------:R-:W-:Y:S05]  /*25cb0*/  BSYNC B1 ;  /* 0x0000000000017941 */ /* 0x000fea0003800000 */
.L_x_516:
        /* <DEDUP_REMOVED lines=14> */
.L_x_519:
[----:B------:R-:W-:Y:S05]  /*25da0*/  BSYNC B1 ;  /* 0x0000000000017941 */ /* 0x000fea0003800000 */
.L_x_518:
        /* <DEDUP_REMOVED lines=11> */
.L_x_521:
[----:B------:R-:W-:Y:S05]  /*25e60*/  BSYNC B1 ;  /* 0x0000000000017941 */ /* 0x000fea0003800000 */
.L_x_520:
        /* <DEDUP_REMOVED lines=11> */
.L_x_523:
[----:B------:R-:W-:Y:S05]  /*25f20*/  BSYNC B1 ;  /* 0x0000000000017941 */ /* 0x000fea0003800000 */
.L_x_522:
        /* <DEDUP_REMOVED lines=14> */
.L_x_525:
[----:B------:R-:W-:Y:S05]  /*26010*/  BSYNC B1 ;  /* 0x0000000000017941 */ /* 0x000fea0003800000 */
.L_x_524:
        /* <DEDUP_REMOVED lines=14> */
.L_x_527:
[----:B------:R-:W-:Y:S05]  /*26100*/  BSYNC B1 ;  /* 0x0000000000017941 */ /* 0x000fea0003800000 */
.L_x_526:
        /* <DEDUP_REMOVED lines=11> */
.L_x_529:
[----:B------:R-:W-:Y:S05]  /*261c0*/  BSYNC B1 ;  /* 0x0000000000017941 */ /* 0x000fea0003800000 */
.L_x_528:
        /* <DEDUP_REMOVED lines=11> */
.L_x_531:
[----:B------:R-:W-:Y:S05]  /*26280*/  BSYNC B1 ;  /* 0x0000000000017941 */ /* 0x000fea0003800000 */
.L_x_530:
        /* <DEDUP_REMOVED lines=14> */
.L_x_533:
[----:B------:R-:W-:Y:S05]  /*26370*/  BSYNC B1 ;  /* 0x0000000000017941 */ /* 0x000fea0003800000 */
.L_x_532:
        /* <DEDUP_REMOVED lines=14> */
.L_x_535:
[----:B------:R-:W-:Y:S05]  /*26460*/  BSYNC B1 ;  /* 0x0000000000017941 */ /* 0x000fea0003800000 */
.L_x_534:
        /* <DEDUP_REMOVED lines=11> */
.L_x_537:
[----:B------:R-:W-:Y:S05]  /*26520*/  BSYNC B1 ;  /* 0x0000000000017941 */ /* 0x000fea0003800000 */
.L_x_536:
        /* <DEDUP_REMOVED lines=11> */
.L_x_539:
[----:B------:R-:W-:Y:S05]  /*265e0*/  BSYNC B1 ;  /* 0x0000000000017941 */ /* 0x000fea0003800000 */
.L_x_538:
        /* <DEDUP_REMOVED lines=14> */
.L_x_541:
[----:B------:R-:W-:Y:S05]  /*266d0*/  BSYNC B1 ;  /* 0x0000000000017941 */ /* 0x000fea0003800000 */
.L_x_540:
        /* <DEDUP_REMOVED lines=14> */
.L_x_543:
[----:B------:R-:W-:Y:S05]  /*267c0*/  BSYNC B1 ;  /* 0x0000000000017941 */ /* 0x000fea0003800000 */
.L_x_542:
        /* <DEDUP_REMOVED lines=11> */
.L_x_545:
[----:B------:R-:W-:Y:S05]  /*26880*/  BSYNC B1 ;  /* 0x0000000000017941 */ /* 0x000fea0003800000 */
.L_x_544:
        /* <DEDUP_REMOVED lines=11> */
.L_x_547:
[----:B------:R-:W-:Y:S05]  /*26940*/  BSYNC B1 ;  /* 0x0000000000017941 */ /* 0x000fea0003800000 */
.L_x_546:
        /* <DEDUP_REMOVED lines=14> */
.L_x_549:
[----:B------:R-:W-:Y:S05]  /*26a30*/  BSYNC B1 ;  /* 0x0000000000017941 */ /* 0x000fea0003800000 */
.L_x_548:
        /* <DEDUP_REMOVED lines=14> */
.L_x_551:
[----:B------:R-:W-:Y:S05]  /*26b20*/  BSYNC B1 ;  /* 0x0000000000017941 */ /* 0x000fea0003800000 */
.L_x_550:
        /* <DEDUP_REMOVED lines=11> */
.L_x_553:
[----:B------:R-:W-:Y:S05]  /*26be0*/  BSYNC B1 ;  /* 0x0000000000017941 */ /* 0x000fea0003800000 */
.L_x_552:
        /* <DEDUP_REMOVED lines=11> */
.L_x_555:
[----:B------:R-:W-:Y:S05]  /*26ca0*/  BSYNC B1 ;  /* 0x0000000000017941 */ /* 0x000fea0003800000 */
.L_x_554:
        /* <DEDUP_REMOVED lines=14> */
.L_x_557:
[----:B------:R-:W-:Y:S05]  /*26d90*/  BSYNC B1 ;  /* 0x0000000000017941 */ /* 0x000fea0003800000 */
.L_x_556:
        /* <DEDUP_REMOVED lines=14> */
.L_x_559:
[----:B------:R-:W-:Y:S05]  /*26e80*/  BSYNC B1 ;  /* 0x0000000000017941 */ /* 0x000fea0003800000 */
.L_x_558:
        /* <DEDUP_REMOVED lines=11> */
.L_x_561:
[----:B------:R-:W-:Y:S05]  /*26f40*/  BSYNC B1 ;  /* 0x0000000000017941 */ /* 0x000fea0003800000 */
.L_x_560:
        /* <DEDUP_REMOVED lines=11> */
.L_x_563:
[----:B------:R-:W-:Y:S05]  /*27000*/  BSYNC B1 ;  /* 0x0000000000017941 */ /* 0x000fea0003800000 */
.L_x_562:
        /* <DEDUP_REMOVED lines=14> */
.L_x_565:
[----:B------:R-:W-:Y:S05]  /*270f0*/  BSYNC B1 ;  /* 0x0000000000017941 */ /* 0x000fea0003800000 */
.L_x_564:
        /* <DEDUP_REMOVED lines=14> */
.L_x_567:
[----:B------:R-:W-:Y:S05]  /*271e0*/  BSYNC B1 ;  /* 0x0000000000017941 */ /* 0x000fea0003800000 */
.L_x_566:
        /* <DEDUP_REMOVED lines=11> */
.L_x_569:
[----:B------:R-:W-:Y:S05]  /*272a0*/  BSYNC B1 ;  /* 0x0000000000017941 */ /* 0x000fea0003800000 */
.L_x_568:
        /* <DEDUP_REMOVED lines=11> */
.L_x_571:
[----:B------:R-:W-:Y:S05]  /*27360*/  BSYNC B1 ;  /* 0x0000000000017941 */ /* 0x000fea0003800000 */
.L_x_570:
        /* <DEDUP_REMOVED lines=14> */
.L_x_573:
[----:B------:R-:W-:Y:S05]  /*27450*/  BSYNC B1 ;  /* 0x0000000000017941 */ /* 0x000fea0003800000 */
.L_x_572:
        /* <DEDUP_REMOVED lines=14> */
.L_x_575:
[----:B------:R-:W-:Y:S05]  /*27540*/  BSYNC B1 ;  /* 0x0000000000017941 */ /* 0x000fea0003800000 */
.L_x_574:
        /* <DEDUP_REMOVED lines=11> */
.L_x_577:
[----:B------:R-:W-:Y:S05]  /*27600*/  BSYNC B1 ;  /* 0x0000000000017941 */ /* 0x000fea0003800000 */
.L_x_576:
        /* <DEDUP_REMOVED lines=11> */
.L_x_579:
[----:B------:R-:W-:Y:S05]  /*276c0*/  BSYNC B1 ;  /* 0x0000000000017941 */ /* 0x000fea0003800000 */
.L_x_578:
        /* <DEDUP_REMOVED lines=13> */
.L_x_581:
[----:B------:R-:W-:Y:S05]  /*277a0*/  BSYNC B1 ;  /* 0x0000000000017941 */ /* 0x000fea0003800000 */
.L_x_580:
        /* <DEDUP_REMOVED lines=14> */
.L_x_583:
[----:B------:R-:W-:Y:S05]  /*27890*/  BSYNC B1 ;  /* 0x0000000000017941 */ /* 0x000fea0003800000 */
.L_x_582:
        /* <DEDUP_REMOVED lines=10> */
.L_x_585:
[----:B------:R-:W-:Y:S05]  /*27940*/  BSYNC B1 ;  /* 0x0000000000017941 */ /* 0x000fea0003800000 */
.L_x_584:
        /* <DEDUP_REMOVED lines=10> */
.L_x_587:
[----:B------:R-:W-:Y:S05]  /*279f0*/  BSYNC B1 ;  /* 0x0000000000017941 */ /* 0x000fea0003800000 */
.L_x_586:
        /* <DEDUP_REMOVED lines=13> */
.L_x_589:
[----:B------:R-:W-:Y:S05]  /*27ad0*/  BSYNC B1 ;  /* 0x0000000000017941 */ /* 0x000fea0003800000 */
.L_x_588:
        /* <DEDUP_REMOVED lines=13> */
.L_x_591:
[----:B------:R-:W-:Y:S05]  /*27bb0*/  BSYNC B1 ;  /* 0x0000000000017941 */ /* 0x000fea0003800000 */
.L_x_590:
        /* <DEDUP_REMOVED lines=10> */
.L_x_593:
[----:B------:R-:W-:Y:S05]  /*27c60*/  BSYNC B1 ;  /* 0x0000000000017941 */ /* 0x000fea0003800000 */
.L_x_592:
        /* <DEDUP_REMOVED lines=10> */
.L_x_595:
[----:B------:R-:W-:Y:S05]  /*27d10*/  BSYNC B1 ;  /* 0x0000000000017941 */ /* 0x000fea0003800000 */
.L_x_594:
        /* <DEDUP_REMOVED lines=13> */
.L_x_597:
[----:B------:R-:W-:Y:S05]  /*27df0*/  BSYNC B1 ;  /* 0x0000000000017941 */ /* 0x000fea0003800000 */
.L_x_596:
        /* <DEDUP_REMOVED lines=13> */
.L_x_599:
[----:B------:R-:W-:Y:S05]  /*27ed0*/  BSYNC B1 ;  /* 0x0000000000017941 */ /* 0x000fea0003800000 */
.L_x_598:
        /* <DEDUP_REMOVED lines=10> */
.L_x_601:
[----:B------:R-:W-:Y:S05]  /*27f80*/  BSYNC B1 ;  /* 0x0000000000017941 */ /* 0x000fea0003800000 */
.L_x_600:
[----:B------:R-:W3:Y:S04]  /*27f90*/  LDL.LU R223, [R1+0x5fc] ;  /* 0x0005fc0001df7983 */ /* 0x000ee80000300800 */
[----:B----4-:R-:W4:Y:S01]  /*27fa0*/  LDL.LU.64 R230, [R1+0x798] ;  /* 0x0007980001e67983 */ /* 0x010f220000300a00 */
[----:B-----5:R-:W-:-:S03]  /*27fb0*/  IMAD.U32 R220, R19, 0x10000, RZ ;  /* 0x0001000013dc7824 */ /* 0x020fc600078e00ff */
[----:B------:R-:W2:Y:S01]  /*27fc0*/  LDL.LU R221, [R1+0x300] ;  /* 0x0003000001dd7983 */ /* 0x000ea20000300800 */
[----:B------:R-:W-:-:S04]  /*27fd0*/  FMUL R220, R220, R16 ;  /* 0x00000010dcdc7220 */ /* 0x000fc80000400000 */
[----:B---3--:R-:W-:-:S05]  /*27fe0*/  FFMA R220, R223, R2, R220 ;  /* 0x00000002dfdc7223 */ /* 0x008fca00000000dc */
[----:B------:R-:W-:-:S05]  /*27ff0*/  F2FP.BF16.F32.PACK_AB R220, RZ, R220 ;  /* 0x000000dcffdc723e */ /* 0x000fca00000010ff */
[----:B------:R3:W-:Y:S01]  /*28000*/  @P4 STG.E.U16 desc[UR46][R218.64+0x172], R220 ;  /* 0x000172dcda004986 */ /* 0x0007e2000c10152e */
[----:B------:R-:W-:-:S13]  /*28010*/  ISETP.GT.AND P4, PT, R0, 0x180, P5 ;  /* 0x000001800000780c */ /* 0x000fda0002f84270 */
[----:B----4-:R-:W4:Y:S01]  /*28020*/  @P4 LDG.E.LTC128B.U16 R19, desc[UR46][R230.64] ;  /* 0x0000002ee6134981 */ /* 0x010f22000c1e1520 */
[----:B------:R-:W-:Y:S01]  /*28030*/  IMAD.U32 R232, RZ, RZ, UR9 ;  /* 0x00000009ffe87e24 */ /* 0x000fe2000f8e00ff */
[----:B------:R-:W-:Y:S01]  /*28040*/  BSSY B1, `(.L_x_602) ;  /* 0x000000f000017945 */ /* 0x000fe20003800000 */
[----:B---3--:R-:W-:Y:S02]  /*28050*/  IMAD.U32 R219, RZ, RZ, UR8 ;  /* 0x00000008ffdb7e24 */ /* 0x008fe4000f8e00ff */
[----:B------:R-:W-:Y:S02]  /*28060*/  IMAD R232, R232, 0x300, RZ ;  /* 0x00000300e8e87824 */ /* 0x000fe400078e02ff */
[----:B----4-:R-:W-:-:S04]  /*28070*/  IMAD.U32 R218, R19, 0x10000, RZ ;  /* 0x0001000013da7824 */ /* 0x010fc800078e00ff */
[----:B------:R-:W-:-:S04]  /*28080*/  FMUL R218, R218, R16 ;  /* 0x00000010dada7220 */ /* 0x000fc80000400000 */
[----:B--2---:R-:W-:Y:S01]  /*28090*/  FFMA R220, R221, R2, R218 ;  /* 0x00000002dddc7223 */ /* 0x004fe200000000da */
[----:B------:R-:W-:-:S04]  /*280a0*/  IMAD.WIDE.U32 R218, R219, 0x300, R226 ;  /* 0x00000300dbda7825 */ /* 0x000fc800078e00e2 */
[----:B------:R-:W-:Y:S01]  /*280b0*/  F2FP.BF16.F32.PACK_AB R220, RZ, R220 ;  /* 0x000000dcffdc723e */ /* 0x000fe200000010ff */
[----:B------:R-:W-:Y:S02]  /*280c0*/  IMAD.IADD R223, R219, 0x1, R232 ;  /* 0x00000001dbdf7824 */ /* 0x000fe400078e02e8 */
[----:B------:R-:W-:-:S05]  /*280d0*/  @P4 IMAD.MOV.U32 R222, RZ, RZ, R218 ;  /* 0x000000ffffde4224 */ /* 0x000fca00078e00da */
[----:B------:R2:W-:Y:S01]  /*280e0*/  @P4 STG.E.U16 desc[UR46][R222.64], R220 ;  /* 0x000000dcde004986 */ /* 0x0005e2000c10152e */
[----:B------:R-:W-:-:S04]  /*280f0*/  LOP3.LUT P4, RZ, R17, 0x2, RZ, 0xc0, !PT ;  /* 0x0000000211ff7812 */ /* 0x000fc8000788c0ff */
[----:B------:R-:W-:-:S13]  /*28100*/  ISETP.GT.AND P4, PT, R0, 0x180, P4 ;  /* 0x000001800000780c */ /* 0x000fda0002784270 */
[----:B--2---:R-:W-:Y:S05]  /*28110*/  @!P4 BRA `(.L_x_603) ;  /* 0x000000000004c947 */ /* 0x004fea0003800000 */
[----:B------:R2:W5:Y:S02]  /*28120*/  LDG.E.LTC128B.U16 R19, desc[UR46][R10.64+0x2] ;  /* 0x0000022e0a137981 */ /* 0x000564000c1e1520 */
.L_x_603:
[----:B------:R-:W-:Y:S05]  /*28130*/  BSYNC B1 ;  /* 0x0000000000017941 */ /* 0x000fea0003800000 */
.L_x_602:
[----:B------:R-:W3:Y:S01]  /*28140*/  LDL.LU R221, [R1+0x304] ;  /* 0x0003040001dd7983 */ /* 0x000ee20000300800 */
[----:B-----5:R-:W-:Y:S01]  /*28150*/  IMAD.U32 R220, R19, 0x10000, RZ ;  /* 0x0001000013dc7824 */ /* 0x020fe200078e00ff */
[----:B------:R-:W-:Y:S01]  /*28160*/  ISETP.GT.AND P5, PT, R0, 0x188, P5 ;  /* 0x000001880000780c */ /* 0x000fe20002fa4270 */
[----:B------:R-:W-:Y:S01]  /*28170*/  IMAD.U32 R231, RZ, RZ, UR8 ;  /* 0x00000008ffe77e24 */ /* 0x000fe2000f8e00ff */
[----:B------:R-:W-:Y:S01]  /*28180*/  BSSY B1, `(.L_x_604) ;  /* 0x000000d000017945 */ /* 0x000fe20003800000 */
[----:B------:R-:W-:-:S03]  /*28190*/  FMUL R220, R220, R16 ;  /* 0x00000010dcdc7220 */ /* 0x000fc60000400000 */
[----:B------:R-:W-:Y:S01]  /*281a0*/  SHF.L.U32 R231, R231, 0x4, RZ ;  /* 0x00000004e7e77819 */ /* 0x000fe200000006ff */
[----:B---3--:R-:W-:Y:S01]  /*281b0*/  FFMA R220, R221, R2, R220 ;  /* 0x00000002dddc7223 */ /* 0x008fe200000000dc */
[----:B------:R-:W-:-:S04]  /*281c0*/  @P4 IMAD.MOV.U32 R221, RZ, RZ, R223 ;  /* 0x000000ffffdd4224 */ /* 0x000fc800078e00df */
[----:B------:R-:W-:-:S04]  /*281d0*/  F2FP.BF16.F32.PACK_AB R220, RZ, R220 ;  /* 0x000000dcffdc723e */ /* 0x000fc800000010ff */
[----:B------:R-:W-:Y:S01]  /*281e0*/  PRMT R230, R220, 0x7610, R230 ;  /* 0x00007610dce67816 */ /* 0x000fe200000000e6 */
[----:B------:R-:W-:-:S05]  /*281f0*/  @P4 IMAD.MOV.U32 R220, RZ, RZ, R218 ;  /* 0x000000ffffdc4224 */ /* 0x000fca00078e00da */
[----:B------:R3:W-:Y:S02]  /*28200*/  @P4 STG.E.U16 desc[UR46][R220.64+0x2], R230 ;  /* 0x000002e6dc004986 */ /* 0x0007e4000c10152e */
[----:B---3--:R-:W-:-:S05]  /*28210*/  IADD3 R220, P4, R231, R218, RZ ;  /* 0x000000dae7dc7210 */ /* 0x008fca0007f9e0ff */
[----:B------:R-:W-:Y:S01]  /*28220*/  IMAD.X R221, R223, 0x1, R233, P4 ;  /* 0x00000001dfdd7824 */ /* 0x000fe200020e06e9 */
[----:B------:R-:W-:Y:S07]  /*28230*/  @!P5 BRA `(.L_x_605) ;  /* 0x000000000004d947 */ /* 0x000fee0003800000 */
[----:B------:R3:W5:Y:S02]  /*28240*/  LDG.E.LTC128B.U16 R19, desc[UR46][R234.64] ;  /* 0x0000002eea137981 */ /* 0x000764000c1e1520 */
.L_x_605:
[----:B------:R-:W-:Y:S05]  /*28250*/  BSYNC B1 ;  /* 0x0000000000017941 */ /* 0x000fea0003800000 */
.L_x_604:
[----:B------:R-:W4:Y:S01]  /*28260*/  LDL.LU R231, [R1+0x308] ;  /* 0x0003080001e77983 */ /* 0x000f220000300800 */
[----:B-----5:R-:W-:Y:S01]  /*28270*/  IMAD.U32 R230, R19, 0x10000, RZ ;  /* 0x0001000013e67824 */ /* 0x020fe200078e00ff */
[----:B------:R-:W-:Y:S01]  /*28280*/  LOP3.LUT P4, RZ, R17, 0x2, RZ, 0xc0, !PT ;  /* 0x0000000211ff7812 */ /* 0x000fe2000788c0ff */
[----:B------:R-:W-:Y:S02]  /*28290*/  BSSY B1, `(.L_x_606) ;  /* 0x0000008000017945 */ /* 0x000fe40003800000 */
[----:B------:R-:W-:Y:S01]  /*282a0*/  FMUL R230, R230, R16 ;  /* 0x00000010e6e67220 */ /* 0x000fe20000400000 */
[----:B------:R-:W-:-:S03]  /*282b0*/  ISETP.GT.AND P4, PT, R0, 0x188, P4 ;  /* 0x000001880000780c */ /* 0x000fc60002784270 */
[----:B----4-:R-:W-:-:S05]  /*282c0*/  FFMA R230, R231, R2, R230 ;  /* 0x00000002e7e67223 */ /* 0x010fca00000000e6 */
[----:B------:R-:W-:-:S05]  /*282d0*/  F2FP.BF16.F32.PACK_AB R230, RZ, R230 ;  /* 0x000000e6ffe6723e */ /* 0x000fca00000010ff */
[----:B------:R4:W-:Y:S01]  /*282e0*/  @P5 STG.E.U16 desc[UR46][R220.64], R230 ;  /* 0x000000e6dc005986 */ /* 0x0009e2000c10152e */
[----:B------:R-:W-:Y:S05]  /*282f0*/  @!P4 BRA `(.L_x_607) ;  /* 0x000000000004c947 */ /* 0x000fea0003800000 */
[----:B------:R0:W5:Y:S02]  /*28300*/  LDG.E.LTC128B.U16 R19, desc[UR46][R8.64+0x2] ;  /* 0x0000022e08137981 */ /* 0x000164000c1e1520 */
.L_x_607:
[----:B------:R-:W-:Y:S05]  /*28310*/  BSYNC B1 ;  /* 0x0000000000017941 */ /* 0x000fea0003800000 */
.L_x_606:
[----:B------:R-:W2:Y:S01]  /*28320*/  LDL.LU R231, [R1+0x30c] ;  /* 0x00030c0001e77983 */ /* 0x000ea20000300800 */
[----:B----45:R-:W-:Y:S01]  /*28330*/  IMAD.U32 R230, R19, 0x10000, RZ ;  /* 0x0001000013e67824 */ /* 0x030fe200078e00ff */
[----:B------:R-:W-:Y:S01]  /*28340*/  LOP3.LUT P5, RZ, R17, 0x4, RZ, 0xc0, !PT ;  /* 0x0000000411ff7812 */ /* 0x000fe200078ac0ff */
[----:B------:R-:W-:Y:S02]  /*28350*/  BSSY B1, `(.L_x_608) ;  /* 0x0000008000017945 */ /* 0x000fe40003800000 */
[----:B------:R-:W-:-:S04]  /*28360*/  FMUL R230, R230, R16 ;  /* 0x00000010e6e67220 */ /* 0x000fc80000400000 */
[----:B--2---:R-:W-:-:S05]  /*28370*/  FFMA R230, R231, R2, R230 ;  /* 0x00000002e7e67223 */ /* 0x004fca00000000e6 */
[----:B------:R-:W-:-:S05]  /*28380*/  F2FP.BF16.F32.PACK_AB R230, RZ, R230 ;  /* 0x000000e6ffe6723e */ /* 0x000fca00000010ff */
[----:B------:R2:W-:Y:S01]  /*28390*/  @P4 STG.E.U16 desc[UR46][R220.64+0x2], R230 ;  /* 0x000002e6dc004986 */ /* 0x0005e2000c10152e */
[----:B------:R-:W-:-:S13]  /*283a0*/  ISETP.GT.AND P4, PT, R0, 0x180, P5 ;  /* 0x000001800000780c */ /* 0x000fda0002f84270 */
[----:B--2---:R-:W-:Y:S05]  /*283b0*/  @!P4 BRA `(.L_x_609) ;  /* 0x000000000004c947 */ /* 0x004fea0003800000 */
[----:B------:R2:W5:Y:S02]  /*283c0*/  LDG.E.LTC128B.U16 R19, desc[UR46][R10.64+0x10] ;  /* 0x0000102e0a137981 */ /* 0x000564000c1e1520 */
.L_x_609:
[----:B------:R-:W-:Y:S05]  /*283d0*/  BSYNC B1 ;  /* 0x0000000000017941 */ /* 0x000fea0003800000 */
.L_x_608:
[----:B------:R-:W4:Y:S01]  /*283e0*/  LDL.LU R231, [R1+0x310] ;  /* 0x0003100001e77983 */ /* 0x000f220000300800 */
[----:B-----5:R-:W-:Y:S01]  /*283f0*/  IMAD.U32 R230, R19, 0x10000, RZ ;  /* 0x0001000013e67824 */ /* 0x020fe200078e00ff */
[----:B------:R-:W-:Y:S01]  /*28400*/  LOP3.LUT P5, RZ, R17, 0x8, RZ, 0xc0, !PT ;  /* 0x0000000811ff7812 */ /* 0x000fe200078ac0ff */
[----:B------:R-:W-:Y:S02]  /*28410*/  BSSY B1, `(.L_x_610) ;  /* 0x000000b000017945 */ /* 0x000fe40003800000 */
[----:B------:R-:W-:-:S04]  /*28420*/  FMUL R230, R230, R16 ;  /* 0x00000010e6e67220 */ /* 0x000fc80000400000 */
[----:B----4-:R-:W-:Y:S01]  /*28430*/  FFMA R230, R231, R2, R230 ;  /* 0x00000002e7e67223 */ /* 0x010fe200000000e6 */
[----:B------:R-:W-:-:S04]  /*28440*/  @P4 IMAD.MOV.U32 R231, RZ, RZ, R223 ;  /* 0x000000ffffe74224 */ /* 0x000fc800078e00df */
[----:B------:R-:W-:-:S04]  /*28450*/  F2FP.BF16.F32.PACK_AB R230, RZ, R230 ;  /* 0x000000e6ffe6723e */ /* 0x000fc800000010ff */
[----:B------:R-:W-:Y:S01]  /*28460*/  PRMT R233, R230, 0x7610, R233 ;  /* 0x00007610e6e97816 */ /* 0x000fe200000000e9 */
[----:B------:R-:W-:-:S05]  /*28470*/  @P4 IMAD.MOV.U32 R230, RZ, RZ, R218 ;  /* 0x000000ffffe64224 */ /* 0x000fca00078e00da */
[----:B------:R4:W-:Y:S01]  /*28480*/  @P4 STG.E.U16 desc[UR46][R230.64+0x10], R233 ;  /* 0x000010e9e6004986 */ /* 0x0009e2000c10152e */
[----:B------:R-:W-:-:S13]  /*28490*/  ISETP.GT.AND P4, PT, R0, 0x180, P5 ;  /* 0x000001800000780c */ /* 0x000fda0002f84270 */
[----:B----4-:R-:W-:Y:S05]  /*284a0*/  @!P4 BRA `(.L_x_611) ;  /* 0x000000000004c947 */ /* 0x010fea0003800000 */
[----:B------:R4:W5:Y:S02]  /*284b0*/  LDG.E.LTC128B.U16 R19, desc[UR46][R10.64+0x12] ;  /* 0x0000122e0a137981 */ /* 0x000964000c1e1520 */
.L_x_611:
[----:B------:R-:W-:Y:S05]  /*284c0*/  BSYNC B1 ;  /* 0x0000000000017941 */ /* 0x000fea0003800000 */
.L_x_610:
        /* <DEDUP_REMOVED lines=14> */
.L_x_613:
[----:B------:R-:W-:Y:S05]  /*285b0*/  BSYNC B1 ;  /* 0x0000000000017941 */ /* 0x000fea0003800000 */
.L_x_612:
        /* <DEDUP_REMOVED lines=10> */
.L_x_615:
[----:B------:R-:W-:Y:S05]  /*28660*/  BSYNC B1 ;  /* 0x0000000000017941 */ /* 0x000fea0003800000 */
.L_x_614:
[----:B------:R-:W2:Y:S01]  /*28670*/  LDL.LU R231, [R1+0x31c] ;  /* 0x00031c0001e77983 */ /* 0x000ea20000300800 */
[----:B-----5:R-:W-:Y:S01]  /*28680*/  IMAD.U32 R230, R19, 0x10000, RZ ;  /* 0x0001000013e67824 */ /* 0x020fe200078e00ff */
        /* <DEDUP_REMOVED lines=9> */
.L_x_617:
[----:B------:R-:W-:Y:S05]  /*28720*/  BSYNC B1 ;  /* 0x0000000000017941 */ /* 0x000fea0003800000 */
.L_x_616:
[----:B------:R-:W3:Y:S01]  /*28730*/  LDL.LU R231, [R1+0x320] ;  /* 0x0003200001e77983 */ /* 0x000ee20000300800 */
[----:B-----5:R-:W-:Y:S01]  /*28740*/  IMAD.U32 R230, R19, 0x10000, RZ ;  /* 0x0001000013e67824 */ /* 0x020fe200078e00ff */
[----:B------:R-:W-:Y:S01]  /*28750*/  LOP3.LUT P5, RZ, R17, 0x40, RZ, 0xc0, !PT ;  /* 0x0000004011ff7812 */ /* 0x000fe200078ac0ff */
[----:B------:R-:W-:Y:S02]  /*28760*/  BSSY B1, `(.L_x_618) ;  /* 0x000000b000017945 */ /* 0x000fe40003800000 */
        /* <DEDUP_REMOVED lines=10> */
.L_x_619:
[----:B------:R-:W-:Y:S05]  /*28810*/  BSYNC B1 ;  /* 0x0000000000017941 */ /* 0x000fea0003800000 */
.L_x_618:
        /* <DEDUP_REMOVED lines=14> */
.L_x_621:
[----:B------:R-:W-:Y:S05]  /*28900*/  BSYNC B1 ;  /* 0x0000000000017941 */ /* 0x000fea0003800000 */
.L_x_620:
        /* <DEDUP_REMOVED lines=10> */
.L_x_623:
[----:B------:R-:W-:Y:S05]  /*289b0*/  BSYNC B1 ;  /* 0x0000000000017941 */ /* 0x000fea0003800000 */
.L_x_622:
        /* <DEDUP_REMOVED lines=11> */
.L_x_625:
[----:B------:R-:W-:Y:S05]  /*28a70*/  BSYNC B1 ;  /* 0x0000000000017941 */ /* 0x000fea0003800000 */
.L_x_624:
        /* <DEDUP_REMOVED lines=14> */
.L_x_627:
[----:B------:R-:W-:Y:S05]  /*28b60*/  BSYNC B1 ;  /* 0x0000000000017941 */ /* 0x000fea0003800000 */
.L_x_626:
        /* <DEDUP_REMOVED lines=14> */
.L_x_629:
[----:B------:R-:W-:Y:S05]  /*28c50*/  BSYNC B1 ;  /* 0x0000000000017941 */ /* 0x000fea0003800000 */
.L_x_628:
        /* <DEDUP_REMOVED lines=10> */
.L_x_631:
[----:B------:R-:W-:Y:S05]  /*28d00*/  BSYNC B1 ;  /* 0x0000000000017941 */ /* 0x000fea0003800000 */
.L_x_630:
        /* <DEDUP_REMOVED lines=11> */
.L_x_633:
[----:B------:R-:W-:Y:S05]  /*28dc0*/  BSYNC B1 ;  /* 0x0000000000017941 */ /* 0x000fea0003800000 */
.L_x_632:
        /* <DEDUP_REMOVED lines=14> */
.L_x_635:
[----:B------:R-:W-:Y:S05]  /*28eb0*/  BSYNC B1 ;  /* 0x0000000000017941 */ /* 0x000fea0003800000 */
.L_x_634:
        /* <DEDUP_REMOVED lines=14> */
.L_x_637:
[----:B------:R-:W-:Y:S05]  /*28fa0*/  BSYNC B1 ;  /* 0x0000000000017941 */ /* 0x000fea0003800000 */
.L_x_636:
        /* <DEDUP_REMOVED lines=10> */
.L_x_639:
[----:B------:R-:W-:Y:S05]  /*29050*/  BSYNC B1 ;  /* 0x0000000000017941 */ /* 0x000fea0003800000 */
.L_x_638:
        /* <DEDUP_REMOVED lines=11> */
.L_x_641:
[----:B------:R-:W-:Y:S05]  /*29110*/  BSYNC B1 ;  /* 0x0000000000017941 */ /* 0x000fea0003800000 */
.L_x_640:
        /* <DEDUP_REMOVED lines=14> */
.L_x_643:
[----:B------:R-:W-:Y:S05]  /*29200*/  BSYNC B1 ;  /* 0x0000000000017941 */ /* 0x000fea0003800000 */
.L_x_642:
        /* <DEDUP_REMOVED lines=14> */
.L_x_645:
[----:B------:R-:W-:Y:S05]  /*292f0*/  BSYNC B1 ;  /* 0x0000000000017941 */ /* 0x000fea0003800000 */
.L_x_644:
        /* <DEDUP_REMOVED lines=10> */
.L_x_647:
[----:B------:R-:W-:Y:S05]  /*293a0*/  BSYNC B1 ;  /* 0x0000000000017941 */ /* 0x000fea0003800000 */
.L_x_646:
        /* <DEDUP_REMOVED lines=11> */
.L_x_649:
[----:B------:R-:W-:Y:S05]  /*29460*/  BSYNC B1 ;  /* 0x0000000000017941 */ /* 0x000fea0003800000 */
.L_x_648:
        /* <DEDUP_REMOVED lines=14> */
.L_x_651:
[----:B------:R-:W-:Y:S05]  /*29550*/  BSYNC B1 ;  /* 0x0000000000017941 */ /* 0x000fea0003800000 */
.L_x_650:
        /* <DEDUP_REMOVED lines=14> */
.L_x_653:
[----:B------:R-:W-:Y:S05]  /*29640*/  BSYNC B1 ;  /* 0x0000000000017941 */ /* 0x000fea0003800000 */
.L_x_652:
        /* <DEDUP_REMOVED lines=10> */
.L_x_655:
[----:B------:R-:W-:Y:S05]  /*296f0*/  BSYNC B1 ;  /* 0x0000000000017941 */ /* 0x000fea0003800000 */
.L_x_654:
        /* <DEDUP_REMOVED lines=11> */
.L_x_657:
[----:B------:R-:W-:Y:S05]  /*297b0*/  BSYNC B1 ;  /* 0x0000000000017941 */ /* 0x000fea0003800000 */
.L_x_656:
[----:B------:R-:W3:Y:S01]  /*297c0*/  LDL.LU R231, [R1+0x370] ;  /* 0x0003700001e77983 */ /* 0x000ee20000300800 */
[----:B-----5:R-:W-:Y:S01]  /*297d0*/  SHF.L.U32 R230, R19, 0x10, RZ ;  /* 0x0000001013e67819 */ /* 0x020fe200000006ff */
[----:B------:R-:W-:Y:S01]  /*297e0*/  BSSY B1, `(.L_x_658) ;  /* 0x000000c000017945 */ /* 0x000fe20003800000 */
[----:B------:R-:W-:-:S03]  /*297f0*/  LOP3.LUT P5, RZ, R18, 0x2, RZ, 0xc0, !PT ;  /* 0x0000000212ff7812 */ /* 0x000fc600078ac0ff */
        /* <DEDUP_REMOVED lines=10> */
.L_x_659:
[----:B------:R-:W-:Y:S05]  /*298a0*/  BSYNC B1 ;  /* 0x0000000000017941 */ /* 0x000fea0003800000 */
.L_x_658:
        /* <DEDUP_REMOVED lines=14> */
.L_x_661:
[----:B------:R-:W-:Y:S05]  /*29990*/  BSYNC B1 ;  /* 0x0000000000017941 */ /* 0x000fea0003800000 */
.L_x_660:
        /* <DEDUP_REMOVED lines=10> */
.L_x_663:
[----:B------:R-:W-:Y:S05]  /*29a40*/  BSYNC B1 ;  /* 0x0000000000017941 */ /* 0x000fea0003800000 */
.L_x_662:
        /* <DEDUP_REMOVED lines=11> */
.L_x_665:
[----:B------:R-:W-:Y:S05]  /*29b00*/  BSYNC B1 ;  /* 0x0000000000017941 */ /* 0x000fea0003800000 */
.L_x_664:
        /* <DEDUP_REMOVED lines=14> */
.L_x_667:
[----:B------:R-:W-:Y:S05]  /*29bf0*/  BSYNC B1 ;  /* 0x0000000000017941 */ /* 0x000fea0003800000 */
.L_x_666:
        /* <DEDUP_REMOVED lines=14> */
.L_x_669:
[----:B------:R-:W-:Y:S05]  /*29ce0*/  BSYNC B1 ;  /* 0x0000000000017941 */ /* 0x000fea0003800000 */
.L_x_668:
        /* <DEDUP_REMOVED lines=10> */
.L_x_671:
[----:B------:R-:W-:Y:S05]  /*29d90*/  BSYNC B1 ;  /* 0x0000000000017941 */ /* 0x000fea0003800000 */
.L_x_670:
        /* <DEDUP_REMOVED lines=11> */
.L_x_673:
[----:B------:R-:W-:Y:S05]  /*29e50*/  BSYNC B1 ;  /* 0x0000000000017941 */ /* 0x000fea0003800000 */
.L_x_672:
[----:B------:R-:W3:Y:S01]  /*29e60*/  LDL.LU R231, [R1+0x390] ;  /* 0x0003900001e77983 */ /* 0x000ee20000300800 */
[----:B-----5:R-:W-:Y:S01]  /*29e70*/  IMAD.U32 R230, R19, 0x10000, RZ ;  /* 0x0001000013e67824 */ /* 0x020fe200078e00ff */
[----:B------:R-:W-:Y:S01]  /*29e80*/  LOP3.LUT P5, RZ, R17, 0x20000000, RZ, 0xc0, !PT ;  /* 0x2000000011ff7812 */ /* 0x000fe200078ac0ff */
[----:B------:R-:W-:Y:S02]  /*29e90*/  BSSY B1, `(.L_x_674) ;  /* 0x000000b000017945 */ /* 0x000fe40003800000 */
        /* <DEDUP_REMOVED lines=10> */
.L_x_675:
[----:B------:R-:W-:Y:S05]  /*29f40*/  BSYNC B1 ;  /* 0x0000000000017941 */ /* 0x000fea0003800000 */
.L_x_674:
        /* <DEDUP_REMOVED lines=14> */
.L_x_677:
[----:B------:R-:W-:Y:S05]  /*2a030*/  BSYNC B1 ;  /* 0x0000000000017941 */ /* 0x000fea0003800000 */
.L_x_676:
        /* <DEDUP_REMOVED lines=10> */
.L_x_679:
[----:B------:R-:W-:Y:S05]  /*2a0e0*/  BSYNC B1 ;  /* 0x0000000000017941 */ /* 0x000fea0003800000 */
.L_x_678:
        /* <DEDUP_REMOVED lines=11> */
.L_x_681:
[----:B------:R-:W-:Y:S05]  /*2a1a0*/  BSYNC B1 ;  /* 0x0000000000017941 */ /* 0x000fea0003800000 */
.L_x_680:
        /* <DEDUP_REMOVED lines=14> */
.L_x_683:
[----:B------:R-:W-:Y:S05]  /*2a290*/  BSYNC B1 ;  /* 0x0000000000017941 */ /* 0x000fea0003800000 */
.L_x_682:
        /* <DEDUP_REMOVED lines=14> */
.L_x_685:
[----:B------:R-:W-:Y:S05]  /*2a380*/  BSYNC B1 ;  /* 0x0000000000017941 */ /* 0x000fea0003800000 */
.L_x_684:
        /* <DEDUP_REMOVED lines=10> */
.L_x_687:
[----:B------:R-:W-:Y:S05]  /*2a430*/  BSYNC B1 ;  /* 0x0000000000017941 */ /* 0x000fea0003800000 */
.L_x_686:
        /* <DEDUP_REMOVED lines=11> */
.L_x_689:
[----:B------:R-:W-:Y:S05]  /*2a4f0*/  BSYNC B1 ;  /* 0x0000000000017941 */ /* 0x000fea0003800000 */
.L_x_688:
        /* <DEDUP_REMOVED lines=14> */
.L_x_691:
[----:B------:R-:W-:Y:S05]  /*2a5e0*/  BSYNC B1 ;  /* 0x0000000000017941 */ /* 0x000fea0003800000 */
.L_x_690:
        /* <DEDUP_REMOVED lines=14> */
.L_x_693:
[----:B------:R-:W-:Y:S05]  /*2a6d0*/  BSYNC B1 ;  /* 0x0000000000017941 */ /* 0x000fea0003800000 */
.L_x_692:
        /* <DEDUP_REMOVED lines=10> */
.L_x_695:
[----:B------:R-:W-:Y:S05]  /*2a780*/  BSYNC B1 ;  /* 0x0000000000017941 */ /* 0x000fea0003800000 */
.L_x_694:
        /* <DEDUP_REMOVED lines=11> */
.L_x_697:
[----:B------:R-:W-:Y:S05]  /*2a840*/  BSYNC B1 ;  /* 0x0000000000017941 */ /* 0x000fea0003800000 */
.L_x_696:
        /* <DEDUP_REMOVED lines=14> */
.L_x_699:
[----:B------:R-:W-:Y:S05]  /*2a930*/  BSYNC B1 ;  /* 0x0000000000017941 */ /* 0x000fea0003800000 */
.L_x_698:
        /* <DEDUP_REMOVED lines=14> */
.L_x_701:
[----:B------:R-:W-:Y:S05]  /*2aa20*/  BSYNC B1 ;  /* 0x0000000000017941 */ /* 0x000fea0003800000 */
.L_x_700:
        /* <DEDUP_REMOVED lines=10> */
.L_x_703:
[----:B------:R-:W-:Y:S05]  /*2aad0*/  BSYNC B1 ;  /* 0x0000000000017941 */ /* 0x000fea0003800000 */
.L_x_702:
        /* <DEDUP_REMOVED lines=11> */
.L_x_705:
[----:B------:R-:W-:Y:S05]  /*2ab90*/  BSYNC B1 ;  /* 0x0000000000017941 */ /* 0x000fea0003800000 */
.L_x_704:
        /* <DEDUP_REMOVED lines=14> */
.L_x_707:
[----:B------:R-:W-:Y:S05]  /*2ac80*/  BSYNC B1 ;  /* 0x0000000000017941 */ /* 0x000fea0003800000 */
.L_x_706:
        /* <DEDUP_REMOVED lines=14> */
.L_x_709:
[----:B------:R-:W-:Y:S05]  /*2ad70*/  BSYNC B1 ;  /* 0x0000000000017941 */ /* 0x000fea0003800000 */
.L_x_708:
        /* <DEDUP_REMOVED lines=10> */
.L_x_711:
[----:B------:R-:W-:Y:S05]  /*2ae20*/  BSYNC B1 ;  /* 0x0000000000017941 */ /* 0x000fea0003800000 */
.L_x_710:
        /* <DEDUP_REMOVED lines=11> */
.L_x_713:
[----:B------:R-:W-:Y:S05]  /*2aee0*/  BSYNC B1 ;  /* 0x0000000000017941 */ /* 0x000fea0003800000 */
.L_x_712:
        /* <DEDUP_REMOVED lines=14> */
.L_x_715:
[----:B------:R-:W-:Y:S05]  /*2afd0*/  BSYNC B1 ;  /* 0x0000000000017941 */ /* 0x000fea0003800000 */
.L_x_714:
        /* <DEDUP_REMOVED lines=14> */
.L_x_717:
[----:B------:R-:W-:Y:S05]  /*2b0c0*/  BSYNC B1 ;  /* 0x0000000000017941 */ /* 0x000fea0003800000 */
.L_x_716:
        /* <DEDUP_REMOVED lines=10> */
.L_x_719:
[----:B------:R-:W-:Y:S05]  /*2b170*/  BSYNC B1 ;  /* 0x0000000000017941 */ /* 0x000fea0003800000 */
.L_x_718:
        /* <DEDUP_REMOVED lines=11> */
.L_x_721:
[----:B------:R-:W-:Y:S05]  /*2b230*/  BSYNC B1 ;  /* 0x0000000000017941 */ /* 0x000fea0003800000 */
.L_x_720:
        /* <DEDUP_REMOVED lines=14> */
.L_x_723:
[----:B------:R-:W-:Y:S05]  /*2b320*/  BSYNC B1 ;  /* 0x0000000000017941 */ /* 0x000fea0003800000 */
.L_x_722:
        /* <DEDUP_REMOVED lines=14> */
.L_x_725:
[----:B------:R-:W-:Y:S05]  /*2b410*/  BSYNC B1 ;  /* 0x0000000000017941 */ /* 0x000fea0003800000 */
.L_x_724:
        /* <DEDUP_REMOVED lines=10> */
.L_x_727:
[----:B------:R-:W-:Y:S05]  /*2b4c0*/  BSYNC B1 ;  /* 0x0000000000017941 */ /* 0x000fea0003800000 */
.L_x_726:
        /* <DEDUP_REMOVED lines=11> */
.L_x_729:
[----:B------:R-:W-:Y:S05]  /*2b580*/  BSYNC B1 ;  /* 0x0000000000017941 */ /* 0x000fea0003800000 */
.L_x_728:
        /* <DEDUP_REMOVED lines=14> */
.L_x_731:
[----:B------:R-:W-:Y:S05]  /*2b670*/  BSYNC B1 ;  /* 0x0000000000017941 */ /* 0x000fea0003800000 */
.L_x_730:
        /* <DEDUP_REMOVED lines=14> */
.L_x_733:
[----:B------:R-:W-:Y:S05]  /*2b760*/  BSYNC B1 ;  /* 0x0000000000017941 */ /* 0x000fea0003800000 */
.L_x_732:
        /* <DEDUP_REMOVED lines=10> */
.L_x_735:
[----:B------:R-:W-:Y:S05]  /*2b810*/  BSYNC B1 ;  /* 0x0000000000017941 */ /* 0x000fea0003800000 */
.L_x_734:
        /* <DEDUP_REMOVED lines=11> */
.L_x_737:
[----:B------:R-:W-:Y:S05]  /*2b8d0*/  BSYNC B1 ;  /* 0x0000000000017941 */ /* 0x000fea0003800000 */
.L_x_736:
        /* <DEDUP_REMOVED lines=14> */
.L_x_739:
[----:B------:R-:W-:Y:S05]  /*2b9c0*/  BSYNC B1 ;  /* 0x0000000000017941 */ /* 0x000fea0003800000 */
.L_x_738:
        /* <DEDUP_REMOVED lines=14> */
.L_x_741:
[----:B------:R-:W-:Y:S05]  /*2bab0*/  BSYNC B1 ;  /* 0x0000000000017941 */ /* 0x000fea0003800000 */
.L_x_740:
        /* <DEDUP_REMOVED lines=10> */
.L_x_743:
[----:B------:R-:W-:Y:S05]  /*2bb60*/  BSYNC B1 ;  /* 0x0000000000017941 */ /* 0x000fea0003800000 */
.L_x_742:
        /* <DEDUP_REMOVED lines=11> */
.L_x_745:
[----:B------:R-:W-:Y:S05]  /*2bc20*/  BSYNC B1 ;  /* 0x0000000000017941 */ /* 0x000fea0003800000 */
.L_x_744:
        /* <DEDUP_REMOVED lines=14> */
.L_x_747:
[----:B------:R-:W-:Y:S05]  /*2bd10*/  BSYNC B1 ;  /* 0x0000000000017941 */ /* 0x000fea0003800000 */
.L_x_746:
        /* <DEDUP_REMOVED lines=14> */
.L_x_749:
[----:B------:R-:W-:Y:S05]  /*2be00*/  BSYNC B1 ;  /* 0x0000000000017941 */ /* 0x000fea0003800000 */
.L_x_748:
        /* <DEDUP_REMOVED lines=10> */
.L_x_751:
[----:B------:R-:W-:Y:S05]  /*2beb0*/  BSYNC B1 ;  /* 0x0000000000017941 */ /* 0x000fea0003800000 */
.L_x_750:
        /* <DEDUP_REMOVED lines=11> */
.L_x_753:
[----:B------:R-:W-:Y:S05]  /*2bf70*/  BSYNC B1 ;  /* 0x0000000000017941 */ /* 0x000fea0003800000 */
.L_x_752:
        /* <DEDUP_REMOVED lines=14> */
.L_x_755:
[----:B------:R-:W-:Y:S05]  /*2c060*/  BSYNC B1 ;  /* 0x0000000000017941 */ /* 0x000fea0003800000 */
.L_x_754:
        /* <DEDUP_REMOVED lines=14> */
.L_x_757:
[----:B------:R-:W-:Y:S05]  /*2c150*/  BSYNC B1 ;  /* 0x0000000000017941 */ /* 0x000fea0003800000 */
.L_x_756:
        /* <DEDUP_REMOVED lines=10> */
.L_x_759:
[----:B------:R-:W-:Y:S05]  /*2c200*/  BSYNC B1 ;  /* 0x0000000000017941 */ /* 0x000fea0003800000 */
.L_x_758:
        /* <DEDUP_REMOVED lines=11> */
.L_x_761:
[----:B------:R-:W-:Y:S05]  /*2c2c0*/  BSYNC B1 ;  /* 0x0000000000017941 */ /* 0x000fea0003800000 */
.L_x_760:
        /* <DEDUP_REMOVED lines=14> */
.L_x_763:
[----:B------:R-:W-:Y:S05]  /*2c3b0*/  BSYNC B1 ;  /* 0x0000000000017941 */ /* 0x000fea0003800000 */
.L_x_762:
        /* <DEDUP_REMOVED lines=14> */
.L_x_765:
[----:B------:R-:W-:Y:S05]  /*2c4a0*/  BSYNC B1 ;  /* 0x0000000000017941 */ /* 0x000fea0003800000 */
.L_x_764:
        /* <DEDUP_REMOVED lines=10> */
.L_x_767:
[----:B------:R-:W-:Y:S05]  /*2c550*/  BSYNC B1 ;  /* 0x0000000000017941 */ /* 0x000fea0003800000 */
.L_x_766:
        /* <DEDUP_REMOVED lines=11> */
.L_x_769:
[----:B------:R-:W-:Y:S05]  /*2c610*/  BSYNC B1 ;  /* 0x0000000000017941 */ /* 0x000fea0003800000 */
.L_x_768:
        /* <DEDUP_REMOVED lines=13> */
.L_x_771:
[----:B------:R-:W-:Y:S05]  /*2c6f0*/  BSYNC B1 ;  /* 0x0000000000017941 */ /* 0x000fea0003800000 */
.L_x_770:
[----:B------:R-:W2:Y:S01]  /*2c700*/  LDL.LU R231, [R1+0x454] ;  /* 0x0004540001e77983 */ /* 0x000ea20000300800 */
        /* <DEDUP_REMOVED lines=12> */
.L_x_773:
[----:B------:R-:W-:Y:S05]  /*2c7d0*/  BSYNC B1 ;  /* 0x0000000000017941 */ /* 0x000fea0003800000 */
.L_x_772:
[----:B--2---:R-:W2:Y:S01]  /*2c7e0*/  LDL.LU R231, [R1+0x458] ;  /* 0x0004580001e77983 */ /* 0x004ea20000300800 */
[----:B-----5:R-:W-:Y:S01]  /*2c7f0*/  IMAD.U32 R230, R19, 0x10000, RZ ;  /* 0x0001000013e67824 */ /* 0x020fe200078e00ff */
[----:B------:R-:W-:Y:S01]  /*2c800*/  ISETP.GT.AND P4, PT, R0, 0x188, P6 ;  /* 0x000001880000780c */ /* 0x000fe20003784270 */
[----:B------:R-:W-:Y:S02]  /*2c810*/  BSSY B1, `(.L_x_774) ;  /* 0x0000007000017945 */ /* 0x000fe40003800000 */
[----:B------:R-:W-:-:S04]  /*2c820*/  FMUL R230, R230, R16 ;  /* 0x00000010e6e67220 */ /* 0x000fc80000400000 */
[----:B--2---:R-:W-:-:S05]  /*2c830*/  FFMA R230, R231, R2, R230 ;  /* 0x00000002e7e67223 */ /* 0x004fca00000000e6 */
[----:B------:R-:W-:-:S05]  /*2c840*/  F2FP.BF16.F32.PACK_AB R230, RZ, R230 ;  /* 0x000000e6ffe6723e */ /* 0x000fca00000010ff */
[----:B------:R2:W-:Y:S01]  /*2c850*/  @P5 STG.E.U16 desc[UR46][R220.64+0x150], R230 ;  /* 0x000150e6dc005986 */ /* 0x0005e2000c10152e */
[----:B------:R-:W-:Y:S05]  /*2c860*/  @!P4 BRA `(.L_x_775) ;  /* 0x000000000004c947 */ /* 0x000fea0003800000 */
[----:B------:R0:W5:Y:S02]  /*2c870*/  LDG.E.LTC128B.U16 R19, desc[UR46][R8.64+0x152] ;  /* 0x0001522e08137981 */ /* 0x000164000c1e1520 */
.L_x_775:
[----:B------:R-:W-:Y:S05]  /*2c880*/  BSYNC B1 ;  /* 0x0000000000017941 */ /* 0x000fea0003800000 */
.L_x_774:
[----:B------:R-:W3:Y:S01]  /*2c890*/  LDL.LU R231, [R1+0x45c] ;  /* 0x00045c0001e77983 */ /* 0x000ee20000300800 */
[----:B--2--5:R-:W-:Y:S01]  /*2c8a0*/  IMAD.U32 R230, R19, 0x10000, RZ ;  /* 0x0001000013e67824 */ /* 0x024fe200078e00ff */
        /* <DEDUP_REMOVED lines=8> */
.L_x_777:
[----:B------:R-:W-:Y:S05]  /*2c930*/  BSYNC B1 ;  /* 0x0000000000017941 */ /* 0x000fea0003800000 */
.L_x_776:
[----:B------:R-:W4:Y:S01]  /*2c940*/  LDL.LU R231, [R1+0x460] ;  /* 0x0004600001e77983 */ /* 0x000f220000300800 */
[----:B--2--5:R-:W-:Y:S01]  /*2c950*/  IMAD.U32 R230, R19, 0x10000, RZ ;  /* 0x0001000013e67824 */ /* 0x024fe200078e00ff */
[----:B------:R-:W-:Y:S01]  /*2c960*/  ISETP.GT.AND P4, PT, R0, 0x180, P2 ;  /* 0x000001800000780c */ /* 0x000fe20001784270 */
        /* <DEDUP_REMOVED lines=10> */
.L_x_779:
[----:B------:R-:W-:Y:S05]  /*2ca10*/  BSYNC B1 ;  /* 0x0000000000017941 */ /* 0x000fea0003800000 */
.L_x_778:
[----:B--2---:R-:W2:Y:S01]  /*2ca20*/  LDL.LU R231, [R1+0x464] ;  /* 0x0004640001e77983 */ /* 0x004ea20000300800 */
        /* <DEDUP_REMOVED lines=12> */
.L_x_781:
[----:B------:R-:W-:Y:S05]  /*2caf0*/  BSYNC B1 ;  /* 0x0000000000017941 */ /* 0x000fea0003800000 */
.L_x_780:
[----:B--2---:R-:W2:Y:S01]  /*2cb00*/  LDL.LU R231, [R1+0x468] ;  /* 0x0004680001e77983 */ /* 0x004ea20000300800 */
[----:B-----5:R-:W-:Y:S01]  /*2cb10*/  SHF.L.U32 R230, R19, 0x10, RZ ;  /* 0x0000001013e67819 */ /* 0x020fe200000006ff */
[----:B------:R-:W-:Y:S01]  /*2cb20*/  BSSY B1, `(.L_x_782) ;  /* 0x0000008000017945 */ /* 0x000fe20003800000 */
[----:B------:R-:W-:-:S03]  /*2cb30*/  ISETP.GT.AND P2, PT, R0, 0x188, P2 ;  /* 0x000001880000780c */ /* 0x000fc60001744270 */
[----:B------:R-:W-:-:S04]  /*2cb40*/  FMUL R230, R230, R16 ;  /* 0x00000010e6e67220 */ /* 0x000fc80000400000 */
[----:B--2---:R-:W-:-:S05]  /*2cb50*/  FFMA R230, R231, R2, R230 ;  /* 0x00000002e7e67223 */ /* 0x004fca00000000e6 */
[----:B------:R-:W-:-:S05]  /*2cb60*/  F2FP.BF16.F32.PACK_AB R230, RZ, R230 ;  /* 0x000000e6ffe6723e */ /* 0x000fca00000010ff */
[----:B------:R2:W-:Y:S01]  /*2cb70*/  @P3 STG.E.U16 desc[UR46][R220.64+0x160], R230 ;  /* 0x000160e6dc003986 */ /* 0x0005e2000c10152e */
[----:B------:R-:W-:Y:S05]  /*2cb80*/  @!P2 BRA `(.L_x_783) ;  /* 0x000000000004a947 */ /* 0x000fea0003800000 */
[----:B------:R0:W5:Y:S02]  /*2cb90*/  LDG.E.LTC128B.U16 R19, desc[UR46][R8.64+0x162] ;  /* 0x0001622e08137981 */ /* 0x000164000c1e1520 */
.L_x_783:
[----:B------:R-:W-:Y:S05]  /*2cba0*/  BSYNC B1 ;  /* 0x0000000000017941 */ /* 0x000fea0003800000 */
.L_x_782:
        /* <DEDUP_REMOVED lines=10> */
.L_x_785:
[----:B------:R-:W-:Y:S05]  /*2cc50*/  BSYNC B1 ;  /* 0x0000000000017941 */ /* 0x000fea0003800000 */
.L_x_784:
        /* <DEDUP_REMOVED lines=13> */
.L_x_787:
[----:B------:R-:W-:Y:S05]  /*2cd30*/  BSYNC B1 ;  /* 0x0000000000017941 */ /* 0x000fea0003800000 */
.L_x_786:
[----:B--2---:R-:W2:Y:S01]  /*2cd40*/  LDL.LU R231, [R1+0x474] ;  /* 0x0004740001e77983 */ /* 0x004ea20000300800 */
[----:B-----5:R-:W-:Y:S01]  /*2cd50*/  IMAD.U32 R222, R19, 0x10000, RZ ;  /* 0x0001000013de7824 */ /* 0x020fe200078e00ff */
[----:B------:R-:W-:Y:S01]  /*2cd60*/  ISETP.GT.AND P1, PT, R0, 0x188, P1 ;  /* 0x000001880000780c */ /* 0x000fe20000f24270 */
[----:B------:R-:W-:Y:S02]  /*2cd70*/  BSSY B1, `(.L_x_788) ;  /* 0x0000009000017945 */ /* 0x000fe40003800000 */
[----:B------:R-:W-:-:S04]  /*2cd80*/  FMUL R222, R222, R16 ;  /* 0x00000010dede7220 */ /* 0x000fc80000400000 */
[----:B--2---:R-:W-:-:S05]  /*2cd90*/  FFMA R222, R231, R2, R222 ;  /* 0x00000002e7de7223 */ /* 0x004fca00000000de */
[----:B------:R-:W-:-:S04]  /*2cda0*/  F2FP.BF16.F32.PACK_AB R222, RZ, R222 ;  /* 0x000000deffde723e */ /* 0x000fc800000010ff */
[----:B------:R-:W-:Y:S01]  /*2cdb0*/  PRMT R230, R222, 0x7610, R230 ;  /* 0x00007610dee67816 */ /* 0x000fe200000000e6 */
[----:B------:R-:W-:-:S05]  /*2cdc0*/  @P2 IMAD.MOV.U32 R222, RZ, RZ, R218 ;  /* 0x000000ffffde2224 */ /* 0x000fca00078e00da */
[----:B------:R2:W-:Y:S01]  /*2cdd0*/  @P2 STG.E.U16 desc[UR46][R222.64+0x172], R230 ;  /* 0x000172e6de002986 */ /* 0x0005e2000c10152e */
[----:B------:R-:W-:Y:S05]  /*2cde0*/  @!P1 BRA `(.L_x_789) ;  /* 0x0000000000049947 */ /* 0x000fea0003800000 */
[----:B------:R0:W5:Y:S02]  /*2cdf0*/  LDG.E.LTC128B.U16 R19, desc[UR46][R8.64+0x170] ;  /* 0x0001702e08137981 */ /* 0x000164000c1e1520 */
.L_x_789:
[----:B------:R-:W-:Y:S05]  /*2ce00*/  BSYNC B1 ;  /* 0x0000000000017941 */ /* 0x000fea0003800000 */
.L_x_788:
        /* <DEDUP_REMOVED lines=10> */
.L_x_791:
[----:B------:R-:W-:Y:S05]  /*2ceb0*/  BSYNC B1 ;  /* 0x0000000000017941 */ /* 0x000fea0003800000 */
.L_x_790:
[----:B------:R-:W3:Y:S01]  /*2cec0*/  LDL.LU R223, [R1+0x47c] ;  /* 0x00047c0001df7983 */ /* 0x000ee20000300800 */
[----:B--2--5:R-:W-:Y:S01]  /*2ced0*/  IMAD.U32 R222, R19, 0x10000, RZ ;  /* 0x0001000013de7824 */ /* 0x024fe200078e00ff */
        /* <DEDUP_REMOVED lines=11> */
.L_x_793:
[----:B------:R-:W-:Y:S05]  /*2cf90*/  BSYNC B1 ;  /* 0x0000000000017941 */ /* 0x000fea0003800000 */
.L_x_792:
[----:B--2---:R-:W2:Y:S01]  /*2cfa0*/  LDL.LU R221, [R1+0x180] ;  /* 0x0001800001dd7983 */ /* 0x004ea20000300800 */
[----:B-----5:R-:W-:Y:S01]  /*2cfb0*/  IMAD.U32 R220, R19, 0x10000, RZ ;  /* 0x0001000013dc7824 */ /* 0x020fe200078e00ff */
        /* <DEDUP_REMOVED lines=11> */
.L_x_795:
[----:B------:R-:W-:Y:S05]  /*2d070*/  BSYNC B1 ;  /* 0x0000000000017941 */ /* 0x000fea0003800000 */
.L_x_794:
        /* <DEDUP_REMOVED lines=10> */
.L_x_797:
[----:B------:R-:W-:Y:S05]  /*2d120*/  BSYNC B1 ;  /* 0x0000000000017941 */ /* 0x000fea0003800000 */
.L_x_796:
[----:B------:R-:W4:Y:S01]  /*2d130*/  LDL.LU R221, [R1+0x188] ;  /* 0x0001880001dd7983 */ /* 0x000f220000300800 */
[----:B--2--5:R-:W-:Y:S01]  /*2d140*/  IMAD.U32 R220, R19, 0x10000, RZ ;  /* 0x0001000013dc7824 */ /* 0x024fe200078e00ff */
[----:B------:R-:W-:Y:S01]  /*2d150*/  ISETP.GT.AND P0, PT, R0, 0x8, P2 ;  /* 0x000000080000780c */ /* 0x000fe20001704270 */
[----:B------:R-:W-:Y:S02]  /*2d160*/  BSSY B1, `(.L_x_798) ;  /* 0x0000007000017945 */ /* 0x000fe40003800000 */
[----:B------:R-:W-:-:S04]  /*2d170*/  FMUL R220, R220, R16 ;  /* 0x00000010dcdc7220 */ /* 0x000fc80000400000 */
[----:B----4-:R-:W-:-:S05]  /*2d180*/  FFMA R220, R221, R2, R220 ;  /* 0x00000002dddc7223 */ /* 0x010fca00000000dc */
[----:B------:R-:W-:-:S05]  /*2d190*/  F2FP.BF16.F32.PACK_AB R220, RZ, R220 ;  /* 0x000000dcffdc723e */ /* 0x000fca00000010ff */
[----:B------:R2:W-:Y:S01]  /*2d1a0*/  @P1 STG.E.U16 desc[UR46][R4.64+0x180], R220 ;  /* 0x000180dc04001986 */ /* 0x0005e2000c10152e */
[----:B------:R-:W-:Y:S05]  /*2d1b0*/  @!P0 BRA `(.L_x_799) ;  /* 0x0000000000048947 */ /* 0x000fea0003800000 */
[----:B------:R4:W5:Y:S02]  /*2d1c0*/  LDG.E.LTC128B.U16 R19, desc[UR46][R6.64+0x182] ;  /* 0x0001822e06137981 */ /* 0x000964000c1e1520 */
.L_x_799:
[----:B------:R-:W-:Y:S05]  /*2d1d0*/  BSYNC B1 ;  /* 0x0000000000017941 */ /* 0x000fea0003800000 */
.L_x_798:
        /* <DEDUP_REMOVED lines=13> */
.L_x_801:
[----:B------:R-:W-:Y:S05]  /*2d2b0*/  BSYNC B1 ;  /* 0x0000000000017941 */ /* 0x000fea0003800000 */
.L_x_800:
[----:B------:R-:W4:Y:S01]  /*2d2c0*/  LDL.LU R221, [R1+0x190] ;  /* 0x0001900001dd7983 */ /* 0x000f220000300800 */
[----:B--2--5:R-:W-:Y:S01]  /*2d2d0*/  IMAD.U32 R220, R19, 0x10000, RZ ;  /* 0x0001000013dc7824 */ /* 0x024fe200078e00ff */
[----:B------:R-:W-:Y:S01]  /*2d2e0*/  ISETP.GT.AND P3, PT, R3, 0xc9, PT ;  /* 0x000000c90300780c */ /* 0x000fe20003f64270 */
[----:B------:R-:W-:Y:S01]  /*2d2f0*/  BSSY B1, `(.L_x_802) ;  /* 0x000000a000017945 */ /* 0x000fe20003800000 */
[----:B------:R-:W-:Y:S01]  /*2d300*/  LOP3.LUT R17, R17, 0xfffffff7, RZ, 0xc0, !PT ;  /* 0xfffffff711117812 */ /* 0x000fe200078ec0ff */
[----:B------:R-:W-:Y:S01]  /*2d310*/  FMUL R220, R220, R16 ;  /* 0x00000010dcdc7220 */ /* 0x000fe20000400000 */
[----:B------:R-:W-:-:S09]  /*2d320*/  ISETP.GT.AND P0, PT, R0, RZ, P3 ;  /* 0x000000ff0000720c */ /* 0x000fd20001f04270 */
[----:B------:R-:W-:Y:S01]  /*2d330*/  @P3 LOP3.LUT R17, R17, 0x8, RZ, 0xfc, !PT ;  /* 0x0000000811113812 */ /* 0x000fe200078efcff */
[----:B----4-:R-:W-:-:S05]  /*2d340*/  FFMA R220, R221, R2, R220 ;  /* 0x00000002dddc7223 */ /* 0x010fca00000000dc */
[----:B------:R-:W-:-:S05]  /*2d350*/  F2FP.BF16.F32.PACK_AB R220, RZ, R220 ;  /* 0x000000dcffdc723e */ /* 0x000fca00000010ff */
[----:B------:R2:W-:Y:S01]  /*2d360*/  @P1 STG.E.U16 desc[UR46][R226.64+0x190], R220 ;  /* 0x000190dce2001986 */ /* 0x0005e2000c10152e */
[----:B------:R-:W-:Y:S05]  /*2d370*/  @!P0 BRA `(.L_x_803) ;  /* 0x0000000000048947 */ /* 0x000fea0003800000 */
[----:B------:R4:W5:Y:S02]  /*2d380*/  LDG.E.LTC128B.U16 R19, desc[UR46][R216.64+0x192] ;  /* 0x0001922ed8137981 */ /* 0x000964000c1e1520 */
.L_x_803:
[----:B------:R-:W-:Y:S05]  /*2d390*/  BSYNC B1 ;  /* 0x0000000000017941 */ /* 0x000fea0003800000 */
.L_x_802:
        /* <DEDUP_REMOVED lines=10> */
.L_x_805:
[----:B------:R-:W-:Y:S05]  /*2d440*/  BSYNC B1 ;  /* 0x0000000000017941 */ /* 0x000fea0003800000 */
.L_x_804:
        /* <DEDUP_REMOVED lines=10> */
.L_x_807:
[----:B------:R-:W-:Y:S05]  /*2d4f0*/  BSYNC B1 ;  /* 0x0000000000017941 */ /* 0x000fea0003800000 */
.L_x_806:
        /* <DEDUP_REMOVED lines=13> */
.L_x_809:
[----:B------:R-:W-:Y:S05]  /*2d5d0*/  BSYNC B1 ;  /* 0x0000000000017941 */ /* 0x000fea0003800000 */
.L_x_808:
[----:B------:R-:W4:Y:S01]  /*2d5e0*/  LDL.LU R221, [R1+0x1a0] ;  /* 0x0001a00001dd7983 */ /* 0x000f220000300800 */
[----:B--2--5:R-:W-:Y:S01]  /*2d5f0*/  IMAD.U32 R220, R19, 0x10000, RZ ;  /* 0x0001000013dc7824 */ /* 0x024fe200078e00ff */
[----:B------:R-:W-:Y:S01]  /*2d600*/  ISETP.GT.AND P1, PT, R3, 0xd1, PT ;  /* 0x000000d10300780c */ /* 0x000fe20003f24270 */
[----:B------:R-:W-:Y:S01]  /*2d610*/  BSSY B1, `(.L_x_810) ;  /* 0x000000a000017945 */ /* 0x000fe20003800000 */
[----:B------:R-:W-:Y:S01]  /*2d620*/  LOP3.LUT R17, R17, 0xffffffbf, RZ, 0xc0, !PT ;  /* 0xffffffbf11117812 */ /* 0x000fe200078ec0ff */
[----:B------:R-:W-:-:S10]  /*2d630*/  FMUL R220, R220, R16 ;  /* 0x00000010dcdc7220 */ /* 0x000fd40000400000 */
[----:B------:R-:W-:Y:S01]  /*2d640*/  @P1 LOP3.LUT R17, R17, 0x40, RZ, 0xfc, !PT ;  /* 0x0000004011111812 */ /* 0x000fe200078efcff */
[----:B----4-:R-:W-:-:S05]  /*2d650*/  FFMA R220, R221, R2, R220 ;  /* 0x00000002dddc7223 */ /* 0x010fca00000000dc */
[----:B------:R-:W-:-:S05]  /*2d660*/  F2FP.BF16.F32.PACK_AB R220, RZ, R220 ;  /* 0x000000dcffdc723e */ /* 0x000fca00000010ff */
[----:B------:R2:W-:Y:S01]  /*2d670*/  @P0 STG.E.U16 desc[UR46][R226.64+0x1a0], R220 ;  /* 0x0001a0dce2000986 */ /* 0x0005e2000c10152e */
[----:B------:R-:W-:-:S13]  /*2d680*/  ISETP.GT.AND P0, PT, R0, RZ, P1 ;  /* 0x000000ff0000720c */ /* 0x000fda0000f04270 */
[----:B--2---:R-:W-:Y:S05]  /*2d690*/  @!P0 BRA `(.L_x_811) ;  /* 0x0000000000048947 */ /* 0x004fea0003800000 */
[----:B------:R2:W5:Y:S02]  /*2d6a0*/  LDG.E.LTC128B.U16 R19, desc[UR46][R216.64+0x1a2] ;  /* 0x0001a22ed8137981 */ /* 0x000564000c1e1520 */
.L_x_811:
[----:B------:R-:W-:Y:S05]  /*2d6b0*/  BSYNC B1 ;  /* 0x0000000000017941 */ /* 0x000fea0003800000 */
.L_x_810:
[----:B------:R-:W4:Y:S01]  /*2d6c0*/  LDL.LU R221, [R1+0x1a4] ;  /* 0x0001a40001dd7983 */ /* 0x000f220000300800 */
[----:B-----5:R-:W-:Y:S01]  /*2d6d0*/  SHF.L.U32 R220, R19, 0x10, RZ ;  /* 0x0000001013dc7819 */ /* 0x020fe200000006ff */
[----:B------:R-:W-:Y:S04]  /*2d6e0*/  BSSY B1, `(.L_x_812) ;  /* 0x0000008000017945 */ /* 0x000fe80003800000 */
[----:B------:R-:W-:-:S04]  /*2d6f0*/  FMUL R220, R220, R16 ;  /* 0x00000010dcdc7220 */ /* 0x000fc80000400000 */
[----:B----4-:R-:W-:-:S05]  /*2d700*/  FFMA R220, R221, R2, R220 ;  /* 0x00000002dddc7223 */ /* 0x010fca00000000dc */
[----:B------:R-:W-:-:S05]  /*2d710*/  F2FP.BF16.F32.PACK_AB R220, RZ, R220 ;  /* 0x000000dcffdc723e */ /* 0x000fca00000010ff */
[----:B------:R4:W-:Y:S01]  /*2d720*/  @P0 STG.E.U16 desc[UR46][R226.64+0x1a2], R220 ;  /* 0x0001a2dce2000986 */ /* 0x0009e2000c10152e */
[----:B------:R-:W-:-:S13]  /*2d730*/  ISETP.GT.AND P0, PT, R0, 0x8, P2 ;  /* 0x000000080000780c */ /* 0x000fda0001704270 */
[----:B----4-:R-:W-:Y:S05]  /*2d740*/  @!P0 BRA `(.L_x_813) ;  /* 0x0000000000048947 */ /* 0x010fea0003800000 */
[----:B------:R4:W5:Y:S02]  /*2d750*/  LDG.E.LTC128B.U16 R19, desc[UR46][R6.64+0x1a0] ;  /* 0x0001a02e06137981 */ /* 0x000964000c1e1520 */
.L_x_813:
[----:B------:R-:W-:Y:S05]  /*2d760*/  BSYNC B1 ;  /* 0x0000000000017941 */ /* 0x000fea0003800000 */
.L_x_812:
        /* <DEDUP_REMOVED lines=10> */
.L_x_815:
[----:B------:R-:W-:Y:S05]  /*2d810*/  BSYNC B1 ;  /* 0x0000000000017941 */ /* 0x000fea0003800000 */
.L_x_814:
[----:B------:R-:W3:Y:S01]  /*2d820*/  LDL.LU R221, [R1+0x1ac] ;  /* 0x0001ac0001dd7983 */ /* 0x000ee20000300800 */
[----:B-----5:R-:W-:Y:S01]  /*2d830*/  IMAD.U32 R220, R19, 0x10000, RZ ;  /* 0x0001000013dc7824 */ /* 0x020fe200078e00ff */
[----:B------:R-:W-:Y:S01]  /*2d840*/  ISETP.GT.AND P2, PT, R3, 0xd8, PT ;  /* 0x000000d80300780c */ /* 0x000fe20003f44270 */
[----:B------:R-:W-:Y:S01]  /*2d850*/  IMAD.U32 R234, RZ, RZ, UR8 ;  /* 0x00000008ffea7e24 */ /* 0x000fe2000f8e00ff */
[----:B------:R-:W-:Y:S01]  /*2d860*/  LOP3.LUT R18, R18, 0xfffffbff, RZ, 0xc0, !PT ;  /* 0xfffffbff12127812 */ /* 0x000fe200078ec0ff */
[----:B------:R-:W-:Y:S01]  /*2d870*/  FMUL R220, R220, R16 ;  /* 0x00000010dcdc7220 */ /* 0x000fe20000400000 */
[----:B------:R-:W-:Y:S01]  /*2d880*/  IMAD.U32 R233, RZ, RZ, UR9 ;  /* 0x00000009ffe97e24 */ /* 0x000fe2000f8e00ff */
[----:B------:R-:W-:Y:S01]  /*2d890*/  BSSY B1, `(.L_x_816) ;  /* 0x0000010000017945 */ /* 0x000fe20003800000 */
[----:B------:R-:W-:Y:S02]  /*2d8a0*/  IMAD.SHL.U32 R234, R234, 0x10, RZ ;  /* 0x00000010eaea7824 */ /* 0x000fe400078e00ff */
[----:B------:R-:W-:-:S02]  /*2d8b0*/  IMAD.U32 R223, RZ, RZ, UR8 ;  /* 0x00000008ffdf7e24 */ /* 0x000fc4000f8e00ff */
[----:B------:R-:W-:-:S03]  /*2d8c0*/  IMAD.IADD R232, R232, 0x1, R219 ;  /* 0x00000001e8e87824 */ /* 0x000fc600078e02db */
[----:B------:R-:W-:Y:S02]  /*2d8d0*/  SHF.L.U64.HI R223, R223, 0x4, R233 ;  /* 0x00000004dfdf7819 */ /* 0x000fe400000102e9 */
[----:B------:R-:W-:Y:S01]  /*2d8e0*/  @P2 LOP3.LUT R18, R18, 0x400, RZ, 0xfc, !PT ;  /* 0x0000040012122812 */ /* 0x000fe200078efcff */
[----:B---3--:R-:W-:-:S05]  /*2d8f0*/  FFMA R220, R221, R2, R220 ;  /* 0x00000002dddc7223 */ /* 0x008fca00000000dc */
[----:B------:R-:W-:-:S05]  /*2d900*/  F2FP.BF16.F32.PACK_AB R220, RZ, R220 ;  /* 0x000000dcffdc723e */ /* 0x000fca00000010ff */
[----:B------:R3:W-:Y:S02]  /*2d910*/  @P0 STG.E.U16 desc[UR46][R4.64+0x1a2], R220 ;  /* 0x0001a2dc04000986 */ /* 0x0007e4000c10152e */
[----:B---3--:R-:W-:-:S05]  /*2d920*/  IADD3 R220, P0, R234, R228, RZ ;  /* 0x000000e4eadc7210 */ /* 0x008fca0007f1e0ff */
[----:B------:R-:W-:Y:S01]  /*2d930*/  IMAD.X R221, R223, 0x1, R229, P0 ;  /* 0x00000001dfdd7824 */ /* 0x000fe200000e06e5 */
[----:B------:R-:W-:-:S05]  /*2d940*/  IADD3 R230, P0, R234, R218, RZ ;  /* 0x000000daeae67210 */ /* 0x000fca0007f1e0ff */
[----:B------:R-:W-:Y:S01]  /*2d950*/  IMAD.X R231, R223, 0x1, R232, P0 ;  /* 0x00000001dfe77824 */ /* 0x000fe200000e06e8 */
[----:B------:R-:W-:-:S13]  /*2d960*/  ISETP.GT.AND P0, PT, R0, RZ, P2 ;  /* 0x000000ff0000720c */ /* 0x000fda0001704270 */
[----:B------:R-:W-:Y:S05]  /*2d970*/  @!P0 BRA `(.L_x_817) ;  /* 0x0000000000048947 */ /* 0x000fea0003800000 */
[----:B------:R3:W5:Y:S02]  /*2d980*/  LDG.E.LTC128B.U16 R19, desc[UR46][R216.64+0x1b0] ;  /* 0x0001b02ed8137981 */ /* 0x000764000c1e1520 */
.L_x_817:
[----:B------:R-:W-:Y:S05]  /*2d990*/  BSYNC B1 ;  /* 0x0000000000017941 */ /* 0x000fea0003800000 */
.L_x_816:
[----:B------:R-:W2:Y:S01]  /*2d9a0*/  LDL.LU R233, [R1+0x1b0] ;  /* 0x0001b00001e97983 */ /* 0x000ea20000300800 */
[----:B-----5:R-:W-:Y:S01]  /*2d9b0*/  IMAD.U32 R222, R19, 0x10000, RZ ;  /* 0x0001000013de7824 */ /* 0x020fe200078e00ff */
[----:B------:R-:W-:Y:S01]  /*2d9c0*/  ISETP.GT.AND P1, PT, R3, 0xd9, PT ;  /* 0x000000d90300780c */ /* 0x000fe20003f24270 */
[----:B------:R-:W-:Y:S01]  /*2d9d0*/  BSSY B1, `(.L_x_818) ;  /* 0x000000a000017945 */ /* 0x000fe20003800000 */
[----:B------:R-:W-:Y:S01]  /*2d9e0*/  LOP3.LUT R18, R18, 0xfffffdff, RZ, 0xc0, !PT ;  /* 0xfffffdff12127812 */ /* 0x000fe200078ec0ff */
[----:B------:R-:W-:-:S10]  /*2d9f0*/  FMUL R222, R222, R16 ;  /* 0x00000010dede7220 */ /* 0x000fd40000400000 */
[----:B------:R-:W-:Y:S01]  /*2da00*/  @P1 LOP3.LUT R18, R18, 0x200, RZ, 0xfc, !PT ;  /* 0x0000020012121812 */ /* 0x000fe200078efcff */
[----:B--2---:R-:W-:-:S05]  /*2da10*/  FFMA R222, R233, R2, R222 ;  /* 0x00000002e9de7223 */ /* 0x004fca00000000de */
[----:B------:R-:W-:-:S05]  /*2da20*/  F2FP.BF16.F32.PACK_AB R222, RZ, R222 ;  /* 0x000000deffde723e */ /* 0x000fca00000010ff */
[----:B------:R2:W-:Y:S01]  /*2da30*/  @P0 STG.E.U16 desc[UR46][R226.64+0x1b0], R222 ;  /* 0x0001b0dee2000986 */ /* 0x0005e2000c10152e */
[----:B------:R-:W-:-:S13]  /*2da40*/  ISETP.GT.AND P0, PT, R0, RZ, P1 ;  /* 0x000000ff0000720c */ /* 0x000fda0000f04270 */
[----:B--2---:R-:W-:Y:S05]  /*2da50*/  @!P0 BRA `(.L_x_819) ;  /* 0x0000000000048947 */ /* 0x004fea0003800000 */
[----:B------:R2:W5:Y:S02]  /*2da60*/  LDG.E.LTC128B.U16 R19, desc[UR46][R216.64+0x1b2] ;  /* 0x0001b22ed8137981 */ /* 0x000564000c1e1520 */
.L_x_819:
[----:B------:R-:W-:Y:S05]  /*2da70*/  BSYNC B1 ;  /* 0x0000000000017941 */ /* 0x000fea0003800000 */
.L_x_818:
        /* <DEDUP_REMOVED lines=10> */
.L_x_821:
[----:B------:R-:W-:Y:S05]  /*2db20*/  BSYNC B1 ;  /* 0x0000000000017941 */ /* 0x000fea0003800000 */
.L_x_820:
        /* <DEDUP_REMOVED lines=10> */
.L_x_823:
[----:B------:R-:W-:Y:S05]  /*2dbd0*/  BSYNC B1 ;  /* 0x0000000000017941 */ /* 0x000fea0003800000 */
.L_x_822:
        /* <DEDUP_REMOVED lines=13> */
.L_x_825:
[----:B------:R-:W-:Y:S05]  /*2dcb0*/  BSYNC B1 ;  /* 0x0000000000017941 */ /* 0x000fea0003800000 */
.L_x_824:
        /* <DEDUP_REMOVED lines=13> */
.L_x_827:
[----:B------:R-:W-:Y:S05]  /*2dd90*/  BSYNC B1 ;  /* 0x0000000000017941 */ /* 0x000fea0003800000 */
.L_x_826:
        /* <DEDUP_REMOVED lines=10> */
.L_x_829:
[----:B------:R-:W-:Y:S05]  /*2de40*/  BSYNC B1 ;  /* 0x0000000000017941 */ /* 0x000fea0003800000 */
.L_x_828:
        /* <DEDUP_REMOVED lines=10> */
.L_x_831:
[----:B------:R-:W-:Y:S05]  /*2def0*/  BSYNC B1 ;  /* 0x0000000000017941 */ /* 0x000fea0003800000 */
.L_x_830:
        /* <DEDUP_REMOVED lines=13> */
.L_x_833:
[----:B------:R-:W-:Y:S05]  /*2dfd0*/  BSYNC B1 ;  /* 0x0000000000017941 */ /* 0x000fea0003800000 */
.L_x_832:
[----:B------:R-:W2:Y:S01]  /*2dfe0*/  LDL.LU R233, [R1+0x1d0] ;  /* 0x0001d00001e97983 */ /* 0x000ea20000300800 */
[----:B-----5:R-:W-:Y:S01]  /*2dff0*/  SHF.L.U32 R222, R19, 0x10, RZ ;  /* 0x0000001013de7819 */ /* 0x020fe200000006ff */
[----:B------:R-:W-:Y:S01]  /*2e000*/  BSSY B1, `(.L_x_834) ;  /* 0x000000b000017945 */ /* 0x000fe20003800000 */
[----:B------:R-:W-:Y:S02]  /*2e010*/  ISETP.GT.AND P1, PT, R3, 0xe9, PT ;  /* 0x000000e90300780c */ /* 0x000fe40003f24270 */
        /* <DEDUP_REMOVED lines=9> */
.L_x_835:
[----:B------:R-:W-:Y:S05]  /*2e0b0*/  BSYNC B1 ;  /* 0x0000000000017941 */ /* 0x000fea0003800000 */
.L_x_834:
        /* <DEDUP_REMOVED lines=10> */
.L_x_837:
[----:B------:R-:W-:Y:S05]  /*2e160*/  BSYNC B1 ;  /* 0x0000000000017941 */ /* 0x000fea0003800000 */
.L_x_836:
        /* <DEDUP_REMOVED lines=10> */
.L_x_839:
[----:B------:R-:W-:Y:S05]  /*2e210*/  BSYNC B1 ;  /* 0x0000000000017941 */ /* 0x000fea0003800000 */
.L_x_838:
        /* <DEDUP_REMOVED lines=13> */
.L_x_841:
[----:B------:R-:W-:Y:S05]  /*2e2f0*/  BSYNC B1 ;  /* 0x0000000000017941 */ /* 0x000fea0003800000 */
.L_x_840:
        /* <DEDUP_REMOVED lines=13> */
.L_x_843:
[----:B------:R-:W-:Y:S05]  /*2e3d0*/  BSYNC B1 ;  /* 0x0000000000017941 */ /* 0x000fea0003800000 */
.L_x_842:
        /* <DEDUP_REMOVED lines=10> */
.L_x_845:
[----:B------:R-:W-:Y:S05]  /*2e480*/  BSYNC B1 ;  /* 0x0000000000017941 */ /* 0x000fea0003800000 */
.L_x_844:
        /* <DEDUP_REMOVED lines=10> */
.L_x_847:
[----:B------:R-:W-:Y:S05]  /*2e530*/  BSYNC B1 ;  /* 0x0000000000017941 */ /* 0x000fea0003800000 */
.L_x_846:
        /* <DEDUP_REMOVED lines=13> */
.L_x_849:
[----:B------:R-:W-:Y:S05]  /*2e610*/  BSYNC B1 ;  /* 0x0000000000017941 */ /* 0x000fea0003800000 */
.L_x_848:
        /* <DEDUP_REMOVED lines=13> */
.L_x_851:
[----:B------:R-:W-:Y:S05]  /*2e6f0*/  BSYNC B1 ;  /* 0x0000000000017941 */ /* 0x000fea0003800000 */
.L_x_850:
        /* <DEDUP_REMOVED lines=10> */
.L_x_853:
[----:B------:R-:W-:Y:S05]  /*2e7a0*/  BSYNC B1 ;  /* 0x0000000000017941 */ /* 0x000fea0003800000 */
.L_x_852:
        /* <DEDUP_REMOVED lines=10> */
.L_x_855:
[----:B------:R-:W-:Y:S05]  /*2e850*/  BSYNC B1 ;  /* 0x0000000000017941 */ /* 0x000fea0003800000 */
.L_x_854:
        /* <DEDUP_REMOVED lines=13> */
.L_x_857:
[----:B------:R-:W-:Y:S05]  /*2e930*/  BSYNC B1 ;  /* 0x0000000000017941 */ /* 0x000fea0003800000 */
.L_x_856:
        /* <DEDUP_REMOVED lines=13> */
.L_x_859:
[----:B------:R-:W-:Y:S05]  /*2ea10*/  BSYNC B1 ;  /* 0x0000000000017941 */ /* 0x000fea0003800000 */
.L_x_858:
        /* <DEDUP_REMOVED lines=10> */
.L_x_861:
[----:B------:R-:W-:Y:S05]  /*2eac0*/  BSYNC B1 ;  /* 0x0000000000017941 */ /* 0x000fea0003800000 */
.L_x_860:
        /* <DEDUP_REMOVED lines=10> */
.L_x_863:
[----:B------:R-:W-:Y:S05]  /*2eb70*/  BSYNC B1 ;  /* 0x0000000000017941 */ /* 0x000fea0003800000 */
.L_x_862:
        /* <DEDUP_REMOVED lines=13> */
.L_x_865:
[----:B------:R-:W-:Y:S05]  /*2ec50*/  BSYNC B1 ;  /* 0x0000000000017941 */ /* 0x000fea0003800000 */
.L_x_864:
        /* <DEDUP_REMOVED lines=13> */
.L_x_867:
[----:B------:R-:W-:Y:S05]  /*2ed30*/  BSYNC B1 ;  /* 0x0000000000017941 */ /* 0x000fea0003800000 */
.L_x_866:
        /* <DEDUP_REMOVED lines=10> */
.L_x_869:
[----:B------:R-:W-:Y:S05]  /*2ede0*/  BSYNC B1 ;  /* 0x0000000000017941 */ /* 0x000fea0003800000 */
.L_x_868:
        /* <DEDUP_REMOVED lines=10> */
.L_x_871:
[----:B------:R-:W-:Y:S05]  /*2ee90*/  BSYNC B1 ;  /* 0x0000000000017941 */ /* 0x000fea0003800000 */
.L_x_870:
        /* <DEDUP_REMOVED lines=13> */
.L_x_873:
[----:B------:R-:W-:Y:S05]  /*2ef70*/  BSYNC B1 ;  /* 0x0000000000017941 */ /* 0x000fea0003800000 */
.L_x_872:
        /* <DEDUP_REMOVED lines=13> */
.L_x_875:
[----:B------:R-:W-:Y:S05]  /*2f050*/  BSYNC B1 ;  /* 0x0000000000017941 */ /* 0x000fea0003800000 */
.L_x_874:
        /* <DEDUP_REMOVED lines=10> */
.L_x_877:
[----:B------:R-:W-:Y:S05]  /*2f100*/  BSYNC B1 ;  /* 0x0000000000017941 */ /* 0x000fea0003800000 */
.L_x_876:
        /* <DEDUP_REMOVED lines=10> */
.L_x_879:
[----:B------:R-:W-:Y:S05]  /*2f1b0*/  BSYNC B1 ;  /* 0x0000000000017941 */ /* 0x000fea0003800000 */
.L_x_878:
        /* <DEDUP_REMOVED lines=13> */
.L_x_881:
[----:B------:R-:W-:Y:S05]  /*2f290*/  BSYNC B1 ;  /* 0x0000000000017941 */ /* 0x000fea0003800000 */
.L_x_880:
        /* <DEDUP_REMOVED lines=13> */
.L_x_883:
[----:B------:R-:W-:Y:S05]  /*2f370*/  BSYNC B1 ;  /* 0x0000000000017941 */ /* 0x000fea0003800000 */
.L_x_882:
        /* <DEDUP_REMOVED lines=10> */
.L_x_885:
[----:B------:R-:W-:Y:S05]  /*2f420*/  BSYNC B1 ;  /* 0x0000000000017941 */ /* 0x000fea0003800000 */
.L_x_884:
        /* <DEDUP_REMOVED lines=10> */
.L_x_887:
[----:B------:R-:W-:Y:S05]  /*2f4d0*/  BSYNC B1 ;  /* 0x0000000000017941 */ /* 0x000fea0003800000 */
.L_x_886:
        /* <DEDUP_REMOVED lines=13> */
.L_x_889:
[----:B------:R-:W-:Y:S05]  /*2f5b0*/  BSYNC B1 ;  /* 0x0000000000017941 */ /* 0x000fea0003800000 */
.L_x_888:
        /* <DEDUP_REMOVED lines=13> */
.L_x_891:
[----:B------:R-:W-:Y:S05]  /*2f690*/  BSYNC B1 ;  /* 0x0000000000017941 */ /* 0x000fea0003800000 */
.L_x_890:
        /* <DEDUP_REMOVED lines=10> */
.L_x_893:
[----:B------:R-:W-:Y:S05]  /*2f740*/  BSYNC B1 ;  /* 0x0000000000017941 */ /* 0x000fea0003800000 */
.L_x_892:
        /* <DEDUP_REMOVED lines=10> */
.L_x_895:
[----:B------:R-:W-:Y:S05]  /*2f7f0*/  BSYNC B1 ;  /* 0x0000000000017941 */ /* 0x000fea0003800000 */
.L_x_894:
        /* <DEDUP_REMOVED lines=13> */
.L_x_897:
[----:B------:R-:W-:Y:S05]  /*2f8d0*/  BSYNC B1 ;  /* 0x0000000000017941 */ /* 0x000fea0003800000 */
.L_x_896:
        /* <DEDUP_REMOVED lines=13> */
.L_x_899:
[----:B------:R-:W-:Y:S05]  /*2f9b0*/  BSYNC B1 ;  /* 0x0000000000017941 */ /* 0x000fea0003800000 */
.L_x_898:
        /* <DEDUP_REMOVED lines=10> */
.L_x_901:
[----:B------:R-:W-:Y:S05]  /*2fa60*/  BSYNC B1 ;  /* 0x0000000000017941 */ /* 0x000fea0003800000 */
.L_x_900:
        /* <DEDUP_REMOVED lines=10> */
.L_x_903:
[----:B------:R-:W-:Y:S05]  /*2fb10*/  BSYNC B1 ;  /* 0x0000000000017941 */ /* 0x000fea0003800000 */
.L_x_902:
        /* <DEDUP_REMOVED lines=13> */
.L_x_905:
[----:B------:R-:W-:Y:S05]  /*2fbf0*/  BSYNC B1 ;  /* 0x0000000000017941 */ /* 0x000fea0003800000 */
.L_x_904:
        /* <DEDUP_REMOVED lines=13> */
.L_x_907:
[----:B------:R-:W-:Y:S05]  /*2fcd0*/  BSYNC B1 ;  /* 0x0000000000017941 */ /* 0x000fea0003800000 */
.L_x_906:
        /* <DEDUP_REMOVED lines=10> */
.L_x_909:
[----:B------:R-:W-:Y:S05]  /*2fd80*/  BSYNC B1 ;  /* 0x0000000000017941 */ /* 0x000fea0003800000 */
.L_x_908:
        /* <DEDUP_REMOVED lines=10> */
.L_x_911:
[----:B------:R-:W-:Y:S05]  /*2fe30*/  BSYNC B1 ;  /* 0x0000000000017941 */ /* 0x000fea0003800000 */
.L_x_910:
        /* <DEDUP_REMOVED lines=13> */
.L_x_913:
[----:B------:R-:W-:Y:S05]  /*2ff10*/  BSYNC B1 ;  /* 0x0000000000017941 */ /* 0x000fea0003800000 */
.L_x_912:
        /* <DEDUP_REMOVED lines=13> */
.L_x_915:
[----:B------:R-:W-:Y:S05]  /*2fff0*/  BSYNC B1 ;  /* 0x0000000000017941 */ /* 0x000fea0003800000 */
.L_x_914:
        /* <DEDUP_REMOVED lines=10> */
.L_x_917:
[----:B------:R-:W-:Y:S05]  /*300a0*/  BSYNC B1 ;  /* 0x0000000000017941 */ /* 0x000fea0003800000 */
.L_x_916:
        /* <DEDUP_REMOVED lines=10> */
.L_x_919:
[----:B------:R-:W-:Y:S05]  /*30150*/  BSYNC B1 ;  /* 0x0000000000017941 */ /* 0x000fea0003800000 */
.L_x_918:
        /* <DEDUP_REMOVED lines=13> */
.L_x_921:
[----:B------:R-:W-:Y:S05]  /*30230*/  BSYNC B1 ;  /* 0x0000000000017941 */ /* 0x000fea0003800000 */
.L_x_920:
        /* <DEDUP_REMOVED lines=13> */
.L_x_923:
[----:B------:R-:W-:Y:S05]  /*30310*/  BSYNC B1 ;  /* 0x0000000000017941 */ /* 0x000fea0003800000 */
.L_x_922:
        /* <DEDUP_REMOVED lines=10> */
.L_x_925:
[----:B------:R-:W-:Y:S05]  /*303c0*/  BSYNC B1 ;  /* 0x0000000000017941 */ /* 0x000fea0003800000 */
.L_x_924:
        /* <DEDUP_REMOVED lines=10> */
.L_x_927:
[----:B------:R-:W-:Y:S05]  /*30470*/  BSYNC B1 ;  /* 0x0000000000017941 */ /* 0x000fea0003800000 */
.L_x_926:
        /* <DEDUP_REMOVED lines=13> */
.L_x_929:
[----:B------:R-:W-:Y:S05]  /*30550*/  BSYNC B1 ;  /* 0x0000000000017941 */ /* 0x000fea0003800000 */
.L_x_928:
        /* <DEDUP_REMOVED lines=13> */
.L_x_931:
[----:B------:R-:W-:Y:S05]  /*30630*/  BSYNC B1 ;  /* 0x0000000000017941 */ /* 0x000fea0003800000 */
.L_x_930:
        /* <DEDUP_REMOVED lines=10> */
.L_x_933:
[----:B------:R-:W-:Y:S05]  /*306e0*/  BSYNC B1 ;  /* 0x0000000000017941 */ /* 0x000fea0003800000 */
.L_x_932:
        /* <DEDUP_REMOVED lines=10> */
.L_x_935:
[----:B------:R-:W-:Y:S05]  /*30790*/  BSYNC B1 ;  /* 0x0000000000017941 */ /* 0x000fea0003800000 */
.L_x_934:
        /* <DEDUP_REMOVED lines=13> */
.L_x_937:
[----:B------:R-:W-:Y:S05]  /*30870*/  BSYNC B1 ;  /* 0x0000000000017941 */ /* 0x000fea0003800000 */
.L_x_936:
        /* <DEDUP_REMOVED lines=13> */
.L_x_939:
[----:B------:R-:W-:Y:S05]  /*30950*/  BSYNC B1 ;  /* 0x0000000000017941 */ /* 0x000fea0003800000 */
.L_x_938:
        /* <DEDUP_REMOVED lines=10> */
.L_x_941:
[----:B------:R-:W-:Y:S05]  /*30a00*/  BSYNC B1 ;  /* 0x0000000000017941 */ /* 0x000fea0003800000 */
.L_x_940:
        /* <DEDUP_REMOVED lines=10> */
.L_x_943:
[----:B------:R-:W-:Y:S05]  /*30ab0*/  BSYNC B1 ;  /* 0x0000000000017941 */ /* 0x000fea0003800000 */
.L_x_942:
        /* <DEDUP_REMOVED lines=13> */
.L_x_945:
[----:B------:R-:W-:Y:S05]  /*30b90*/  BSYNC B1 ;  /* 0x0000000000017941 */ /* 0x000fea0003800000 */
.L_x_944:
        /* <DEDUP_REMOVED lines=13> */
.L_x_947:
[----:B------:R-:W-:Y:S05]  /*30c70*/  BSYNC B1 ;  /* 0x0000000000017941 */ /* 0x000fea0003800000 */
.L_x_946:
        /* <DEDUP_REMOVED lines=10> */
.L_x_949:
[----:B------:R-:W-:Y:S05]  /*30d20*/  BSYNC B1 ;  /* 0x0000000000017941 */ /* 0x000fea0003800000 */
.L_x_948:
        /* <DEDUP_REMOVED lines=10> */
.L_x_951:
[----:B------:R-:W-:Y:S05]  /*30dd0*/  BSYNC B1 ;  /* 0x0000000000017941 */ /* 0x000fea0003800000 */
.L_x_950:
        /* <DEDUP_REMOVED lines=13> */
.L_x_953:
[----:B------:R-:W-:Y:S05]  /*30eb0*/  BSYNC B1 ;  /* 0x0000000000017941 */ /* 0x000fea0003800000 */
.L_x_952:
        /* <DEDUP_REMOVED lines=13> */
.L_x_955:
[----:B------:R-:W-:Y:S05]  /*30f90*/  BSYNC B1 ;  /* 0x0000000000017941 */ /* 0x000fea0003800000 */
.L_x_954:
        /* <DEDUP_REMOVED lines=10> */
.L_x_957:
[----:B------:R-:W-:Y:S05]  /*31040*/  BSYNC B1 ;  /* 0x0000000000017941 */ /* 0x000fea0003800000 */
.L_x_956:
        /* <DEDUP_REMOVED lines=10> */
.L_x_959:
[----:B------:R-:W-:Y:S05]  /*310f0*/  BSYNC B1 ;  /* 0x0000000000017941 */ /* 0x000fea0003800000 */
.L_x_958:
        /* <DEDUP_REMOVED lines=13> */
.L_x_961:
[----:B------:R-:W-:Y:S05]  /*311d0*/  BSYNC B1 ;  /* 0x0000000000017941 */ /* 0x000fea0003800000 */
.L_x_960:
[----:B------:R-:W2:Y:S01]  /*311e0*/  LDL.LU R233, [R1+0x2d0] ;  /* 0x0002d00001e97983 */ /* 0x000ea20000300800 */
[----:B-----5:R-:W-:Y:S01]  /*311f0*/  IMAD.U32 R222, R19, 0x10000, RZ ;  /* 0x0001000013de7824 */ /* 0x020fe200078e00ff */
[----:B------:R-:W-:Y:S01]  /*31200*/  ISETP.GT.AND P4, PT, R3, 0x169, PT ;  /* 0x000001690300780c */ /* 0x000fe20003f84270 */
[----:B------:R-:W-:Y:S02]  /*31210*/  BSSY B1, `(.L_x_962) ;  /* 0x0000008000017945 */ /* 0x000fe40003800000 */
[----:B------:R-:W-:-:S04]  /*31220*/  FMUL R222, R222, R16 ;  /* 0x00000010dede7220 */ /* 0x000fc80000400000 */
[----:B--2---:R-:W-:-:S05]  /*31230*/  FFMA R222, R233, R2, R222 ;  /* 0x00000002e9de7223 */ /* 0x004fca00000000de */
[----:B------:R-:W-:-:S05]  /*31240*/  F2FP.BF16.F32.PACK_AB R222, RZ, R222 ;  /* 0x000000deffde723e */ /* 0x000fca00000010ff */
[----:B------:R2:W-:Y:S01]  /*31250*/  @P0 STG.E.U16 desc[UR46][R226.64+0x2d0], R222 ;  /* 0x0002d0dee2000986 */ /* 0x0005e2000c10152e */
[----:B------:R-:W-:-:S13]  /*31260*/  ISETP.GT.AND P0, PT, R0, RZ, P4 ;  /* 0x000000ff0000720c */ /* 0x000fda0002704270 */
[----:B--2---:R-:W-:Y:S05]  /*31270*/  @!P0 BRA `(.L_x_963) ;  /* 0x0000000000048947 */ /* 0x004fea0003800000 */
[----:B------:R2:W5:Y:S02]  /*31280*/  LDG.E.LTC128B.U16 R19, desc[UR46][R216.64+0x2d2] ;  /* 0x0002d22ed8137981 */ /* 0x000564000c1e1520 */
.L_x_963:
[----:B------:R-:W-:Y:S05]  /*31290*/  BSYNC B1 ;  /* 0x0000000000017941 */ /* 0x000fea0003800000 */
.L_x_962:
        /* <DEDUP_REMOVED lines=10> */
.L_x_965:
[----:B------:R-:W-:Y:S05]  /*31340*/  BSYNC B1 ;  /* 0x0000000000017941 */ /* 0x000fea0003800000 */
.L_x_964:
        /* <DEDUP_REMOVED lines=10> */
.L_x_967:
[----:B------:R-:W-:Y:S05]  /*313f0*/  BSYNC B1 ;  /* 0x0000000000017941 */ /* 0x000fea0003800000 */
.L_x_966:
        /* <DEDUP_REMOVED lines=11> */
.L_x_969:
[----:B------:R-:W-:Y:S05]  /*314b0*/  BSYNC B1 ;  /* 0x0000000000017941 */ /* 0x000fea0003800000 */
.L_x_968:
        /* <DEDUP_REMOVED lines=11> */
.L_x_971:
[----:B------:R-:W-:Y:S05]  /*31570*/  BSYNC B1 ;  /* 0x0000000000017941 */ /* 0x000fea0003800000 */
.L_x_970:
        /* <DEDUP_REMOVED lines=10> */
.L_x_973:
[----:B------:R-:W-:Y:S05]  /*31620*/  BSYNC B1 ;  /* 0x0000000000017941 */ /* 0x000fea0003800000 */
.L_x_972:
        /* <DEDUP_REMOVED lines=10> */
.L_x_975:
[----:B------:R-:W-:Y:S05]  /*316d0*/  BSYNC B1 ;  /* 0x0000000000017941 */ /* 0x000fea0003800000 */
.L_x_974:
        /* <DEDUP_REMOVED lines=11> */
.L_x_977:
[----:B------:R-:W-:Y:S05]  /*31790*/  BSYNC B1 ;  /* 0x0000000000017941 */ /* 0x000fea0003800000 */
.L_x_976:
[----:B------:R-:W2:Y:S01]  /*317a0*/  LDL.LU R233, [R1+0x2f0] ;  /* 0x0002f00001e97983 */ /* 0x000ea20000300800 */
[----:B-----5:R-:W-:Y:S01]  /*317b0*/  SHF.L.U32 R222, R19, 0x10, RZ ;  /* 0x0000001013de7819 */ /* 0x020fe200000006ff */
[----:B------:R-:W-:Y:S04]  /*317c0*/  BSSY B1, `(.L_x_978) ;  /* 0x0000009000017945 */ /* 0x000fe80003800000 */
[----:B------:R-:W-:-:S04]  /*317d0*/  FMUL R222, R222, R16 ;  /* 0x00000010dede7220 */ /* 0x000fc80000400000 */
[----:B--2---:R-:W-:-:S05]  /*317e0*/  FFMA R222, R233, R2, R222 ;  /* 0x00000002e9de7223 */ /* 0x004fca00000000de */
[----:B------:R-:W-:-:S05]  /*317f0*/  F2FP.BF16.F32.PACK_AB R222, RZ, R222 ;  /* 0x000000deffde723e */ /* 0x000fca00000010ff */
[----:B------:R2:W-:Y:S01]  /*31800*/  @P0 STG.E.U16 desc[UR46][R226.64+0x2f0], R222 ;  /* 0x0002f0dee2000986 */ /* 0x0005e2000c10152e */
[----:B------:R-:W-:-:S04]  /*31810*/  ISETP.GT.AND P0, PT, R3, 0x179, PT ;  /* 0x000001790300780c */ /* 0x000fc80003f04270 */
[----:B------:R-:W-:-:S13]  /*31820*/  ISETP.GT.AND P5, PT, R0, RZ, P0 ;  /* 0x000000ff0000720c */ /* 0x000fda00007a4270 */
[----:B--2---:R-:W-:Y:S05]  /*31830*/  @!P5 BRA `(.L_x_979) ;  /* 0x000000000004d947 */ /* 0x004fea0003800000 */
[----:B------:R2:W5:Y:S02]  /*31840*/  LDG.E.LTC128B.U16 R19, desc[UR46][R216.64+0x2f2] ;  /* 0x0002f22ed8137981 */ /* 0x000564000c1e1520 */
.L_x_979:
[----:B------:R-:W-:Y:S05]  /*31850*/  BSYNC B1 ;  /* 0x0000000000017941 */ /* 0x000fea0003800000 */
.L_x_978:
[----:B0-23--:R-:W2:Y:S01]  /*31860*/  LDL.LU R216, [R1+0x2f4] ;  /* 0x0002f40001d87983 */ /* 0x00dea20000300800 */
[----:B-----5:R-:W-:Y:S01]  /*31870*/  IMAD.U32 R3, R19, 0x10000, RZ ;  /* 0x0001000013037824 */ /* 0x020fe200078e00ff */
[----:B------:R-:W-:Y:S03]  /*31880*/  BSSY B1, `(.L_x_980) ;  /* 0x0000009000017945 */ /* 0x000fe60003800000 */
[----:B------:R-:W-:-:S04]  /*31890*/  FMUL R3, R3, R16 ;  /* 0x0000001003037220 */ /* 0x000fc80000400000 */
[----:B--2---:R-:W-:-:S05]  /*318a0*/  FFMA R3, R216, R2, R3 ;  /* 0x00000002d8037223 */ /* 0x004fca0000000003 */
[----:B------:R-:W-:-:S05]  /*318b0*/  F2FP.BF16.F32.PACK_AB R3, RZ, R3 ;  /* 0x00000003ff03723e */ /* 0x000fca00000010ff */
[----:B------:R0:W-:Y:S01]  /*318c0*/  @P5 STG.E.U16 desc[UR46][R226.64+0x2f2], R3 ;  /* 0x0002f203e2005986 */ /* 0x0001e2000c10152e */
[----:B------:R-:W-:Y:S02]  /*318d0*/  ISETP.GT.AND P5, PT, R0, 0x8, P1 ;  /* 0x000000080000780c */ /* 0x000fe40000fa4270 */
[----:B0-----:R-:W-:-:S11]  /*318e0*/  PRMT R3, R19, 0x7610, R3 ;  /* 0x0000761013037816 */ /* 0x001fd60000000003 */
[----:B------:R-:W-:Y:S05]  /*318f0*/  @!P5 BRA `(.L_x_981) ;  /* 0x000000000004d947 */ /* 0x000fea0003800000 */
[----:B------:R0:W5:Y:S02]  /*31900*/  LDG.E.LTC128B.U16 R3, desc[UR46][R6.64+0x2f0] ;  /* 0x0002f02e06037981 */ /* 0x000164000c1e1520 */
.L_x_981:
[----:B------:R-:W-:Y:S05]  /*31910*/  BSYNC B1 ;  /* 0x0000000000017941 */ /* 0x000fea0003800000 */
.L_x_980:
        /* <DEDUP_REMOVED lines=10> */
.L_x_983:
[----:B------:R-:W-:Y:S05]  /*319c0*/  BSYNC B1 ;  /* 0x0000000000017941 */ /* 0x000fea0003800000 */
.L_x_982:
[----:B012-4-:R-:W2:Y:S01]  /*319d0*/  LDL.LU R7, [R1+0x2fc] ;  /* 0x0002fc0001077983 */ /* 0x017ea20000300800 */
        /* <DEDUP_REMOVED lines=8> */
[----:B0-----:R-:W-:Y:S05]  /*31a60*/  @!P5 BRA `(.L_x_985) ;  /* 0x000000000004d947 */ /* 0x001fea0003800000 */
[----:B------:R0:W5:Y:S02]  /*31a70*/  LDG.E.LTC128B.U16 R3, desc[UR46][R22.64+0x180] ;  /* 0x0001802e16037981 */ /* 0x000164000c1e1520 */
.L_x_985:
[----:B------:R-:W-:Y:S05]  /*31a80*/  BSYNC B1 ;  /* 0x0000000000017941 */ /* 0x000fea0003800000 */
.L_x_984:
[----:B------:R-:W2:Y:S01]  /*31a90*/  LDL.LU R5, [R1] ;  /* 0x0000000001057983 */ /* 0x000ea20000300800 */
[----:B-----5:R-:W-:Y:S01]  /*31aa0*/  IMAD.U32 R4, R3, 0x10000, RZ ;  /* 0x0001000003047824 */ /* 0x020fe200078e00ff */
[----:B------:R-:W-:Y:S03]  /*31ab0*/  BSSY B1, `(.L_x_986) ;  /* 0x000000c000017945 */ /* 0x000fe60003800000 */
[----:B------:R-:W-:-:S04]  /*31ac0*/  FMUL R4, R4, R16 ;  /* 0x0000001004047220 */ /* 0x000fc80000400000 */
[----:B--2---:R-:W-:Y:S01]  /*31ad0*/  FFMA R4, R5, R2, R4 ;  /* 0x0000000205047223 */ /* 0x004fe20000000004 */
[----:B------:R-:W-:-:S04]  /*31ae0*/  IMAD.MOV.U32 R5, RZ, RZ, R229 ;  /* 0x000000ffff057224 */ /* 0x000fc800078e00e5 */
[----:B------:R-:W-:-:S04]  /*31af0*/  F2FP.BF16.F32.PACK_AB R4, RZ, R4 ;  /* 0x00000004ff04723e */ /* 0x000fc800000010ff */
[----:B------:R-:W-:Y:S01]  /*31b00*/  PRMT R6, R4, 0x7610, R6 ;  /* 0x0000761004067816 */ /* 0x000fe20000000006 */
[----:B------:R-:W-:-:S05]  /*31b10*/  IMAD.MOV.U32 R4, RZ, RZ, R228 ;  /* 0x000000ffff047224 */ /* 0x000fca00078e00e4 */
[----:B------:R1:W-:Y:S01]  /*31b20*/  @P5 STG.E.U16 desc[UR46][R4.64+0x180], R6 ;  /* 0x0001800604005986 */ /* 0x0003e2000c10152e */
[----:B------:R-:W-:-:S04]  /*31b30*/  LOP3.LUT P5, RZ, R17, 0x2, RZ, 0xc0, !PT ;  /* 0x0000000211ff7812 */ /* 0x000fc800078ac0ff */
[----:B------:R-:W-:-:S13]  /*31b40*/  ISETP.GT.AND P5, PT, R0, 0x80, P5 ;  /* 0x000000800000780c */ /* 0x000fda0002fa4270 */
[----:B-1----:R-:W-:Y:S05]  /*31b50*/  @!P5 BRA `(.L_x_987) ;  /* 0x000000000004d947 */ /* 0x002fea0003800000 */
[----:B------:R1:W5:Y:S02]  /*31b60*/  LDG.E.LTC128B.U16 R3, desc[UR46][R22.64+0x182] ;  /* 0x0001822e16037981 */ /* 0x000364000c1e1520 */
.L_x_987:
[----:B------:R-:W-:Y:S05]  /*31b70*/  BSYNC B1 ;  /* 0x0000000000017941 */ /* 0x000fea0003800000 */
.L_x_986:
[----:B------:R-:W2:Y:S01]  /*31b80*/  LDL.LU R7, [R1+0x4] ;  /* 0x0000040001077983 */ /* 0x000ea20000300800 */
[----:B-----5:R-:W-:Y:S01]  /*31b90*/  IMAD.U32 R6, R3, 0x10000, RZ ;  /* 0x0001000003067824 */ /* 0x020fe200078e00ff */
[----:B------:R-:W-:Y:S03]  /*31ba0*/  BSSY B1, `(.L_x_988) ;  /* 0x000000b000017945 */ /* 0x000fe60003800000 */
[----:B------:R-:W-:-:S04]  /*31bb0*/  FMUL R6, R6, R16 ;  /* 0x0000001006067220 */ /* 0x000fc80000400000 */
[----:B--2---:R-:W-:-:S05]  /*31bc0*/  FFMA R6, R7, R2, R6 ;  /* 0x0000000207067223 */ /* 0x004fca0000000006 */
[----:B------:R-:W-:-:S05]  /*31bd0*/  F2FP.BF16.F32.PACK_AB R6, RZ, R6 ;  /* 0x00000006ff06723e */ /* 0x000fca00000010ff */
[----:B------:R2:W-:Y:S01]  /*31be0*/  @P5 STG.E.U16 desc[UR46][R4.64+0x182], R6 ;  /* 0x0001820604005986 */ /* 0x0005e2000c10152e */
[----:B------:R-:W-:-:S05]  /*31bf0*/  IADD3 R216, P5, R234, R224, RZ ;  /* 0x000000e0ead87210 */ /* 0x000fca0007fbe0ff */
[----:B------:R-:W-:Y:S01]  /*31c00*/  IMAD.X R217, R223, 0x1, R225, P5 ;  /* 0x00000001dfd97824 */ /* 0x000fe200028e06e1 */
[----:B------:R-:W-:-:S04]  /*31c10*/  LOP3.LUT P5, RZ, R17, 0x1, RZ, 0xc0, !PT ;  /* 0x0000000111ff7812 */ /* 0x000fc800078ac0ff */
[----:B------:R-:W-:-:S13]  /*31c20*/  ISETP.GT.AND P5, PT, R0, 0x88, P5 ;  /* 0x000000880000780c */ /* 0x000fda0002fa4270 */
[----:B--2---:R-:W-:Y:S05]  /*31c30*/  @!P5 BRA `(.L_x_989) ;  /* 0x000000000004d947 */ /* 0x004fea0003800000 */
[----:B------:R2:W5:Y:S02]  /*31c40*/  LDG.E.LTC128B.U16 R3, desc[UR46][R20.64+0x180] ;  /* 0x0001802e14037981 */ /* 0x000564000c1e1520 */
.L_x_989:
[----:B------:R-:W-:Y:S05]  /*31c50*/  BSYNC B1 ;  /* 0x0000000000017941 */ /* 0x000fea0003800000 */
.L_x_988:
        /* <DEDUP_REMOVED lines=11> */
.L_x_991:
[----:B------:R-:W-:Y:S05]  /*31d10*/  BSYNC B1 ;  /* 0x0000000000017941 */ /* 0x000fea0003800000 */
.L_x_990:
[----:B------:R-:W4:Y:S01]  /*31d20*/  LDL.LU R7, [R1+0xc] ;  /* 0x00000c0001077983 */ /* 0x000f220000300800 */
[----:B-----5:R-:W-:Y:S01]  /*31d30*/  IMAD.U32 R6, R3, 0x10000, RZ ;  /* 0x0001000003067824 */ /* 0x020fe200078e00ff */
[----:B------:R-:W-:Y:S03]  /*31d40*/  BSSY B1, `(.L_x_992) ;  /* 0x000000c000017945 */ /* 0x000fe60003800000 */
[----:B------:R-:W-:-:S04]  /*31d50*/  FMUL R6, R6, R16 ;  /* 0x0000001006067220 */ /* 0x000fc80000400000 */
[----:B----4-:R-:W-:Y:S01]  /*31d60*/  FFMA R6, R7, R2, R6 ;  /* 0x0000000207067223 */ /* 0x010fe20000000006 */
[----:B------:R-:W-:-:S04]  /*31d70*/  IMAD.MOV.U32 R7, RZ, RZ, R221 ;  /* 0x000000ffff077224 */ /* 0x000fc800078e00dd */
[----:B------:R-:W-:-:S04]  /*31d80*/  F2FP.BF16.F32.PACK_AB R6, RZ, R6 ;  /* 0x00000006ff06723e */ /* 0x000fc800000010ff */
[----:B------:R-:W-:Y:S01]  /*31d90*/  PRMT R19, R6, 0x7610, R19 ;  /* 0x0000761006137816 */ /* 0x000fe20000000013 */
[----:B------:R-:W-:-:S05]  /*31da0*/  IMAD.MOV.U32 R6, RZ, RZ, R220 ;  /* 0x000000ffff067224 */ /* 0x000fca00078e00dc */
[----:B------:R4:W-:Y:S01]  /*31db0*/  @P5 STG.E.U16 desc[UR46][R6.64+0x182], R19 ;  /* 0x0001821306005986 */ /* 0x0009e2000c10152e */
[----:B------:R-:W-:-:S04]  /*31dc0*/  LOP3.LUT P5, RZ, R17, 0x4, RZ, 0xc0, !PT ;  /* 0x0000000411ff7812 */ /* 0x000fc800078ac0ff */
[----:B------:R-:W-:-:S13]  /*31dd0*/  ISETP.GT.AND P5, PT, R0, 0x80, P5 ;  /* 0x000000800000780c */ /* 0x000fda0002fa4270 */
[----:B----4-:R-:W-:Y:S05]  /*31de0*/  @!P5 BRA `(.L_x_993) ;  /* 0x000000000004d947 */ /* 0x010fea0003800000 */
[----:B------:R4:W5:Y:S02]  /*31df0*/  LDG.E.LTC128B.U16 R3, desc[UR46][R22.64+0x190] ;  /* 0x0001902e16037981 */ /* 0x000964000c1e1520 */
.L_x_993:
[----:B------:R-:W-:Y:S05]  /*31e00*/  BSYNC B1 ;  /* 0x0000000000017941 */ /* 0x000fea0003800000 */
.L_x_992:
        /* <DEDUP_REMOVED lines=11> */
.L_x_995:
[----:B------:R-:W-:Y:S05]  /*31ec0*/  BSYNC B1 ;  /* 0x0000000000017941 */ /* 0x000fea0003800000 */
.L_x_994:
        /* <DEDUP_REMOVED lines=11> */
.L_x_997:
[----:B------:R-:W-:Y:S05]  /*31f80*/  BSYNC B1 ;  /* 0x0000000000017941 */ /* 0x000fea0003800000 */
.L_x_996:
        /* <DEDUP_REMOVED lines=11> */
.L_x_999:
[----:B------:R-:W-:Y:S05]  /*32040*/  BSYNC B1 ;  /* 0x0000000000017941 */ /* 0x000fea0003800000 */
.L_x_998:
        /* <DEDUP_REMOVED lines=11> */
.L_x_1001:
[----:B------:R-:W-:Y:S05]  /*32100*/  BSYNC B1 ;  /* 0x0000000000017941 */ /* 0x000fea0003800000 */
.L_x_1000:
        /* <DEDUP_REMOVED lines=11> */
.L_x_1003:
[----:B------:R-:W-:Y:S05]  /*321c0*/  BSYNC B1 ;  /* 0x0000000000017941 */ /* 0x000fea0003800000 */
.L_x_1002:
        /* <DEDUP_REMOVED lines=11> */
.L_x_1005:
[----:B------:R-:W-:Y:S05]  /*32280*/  BSYNC B1 ;  /* 0x0000000000017941 */ /* 0x000fea0003800000 */
.L_x_1004:
        /* <DEDUP_REMOVED lines=11> */
.L_x_1007:
[----:B------:R-:W-:Y:S05]  /*32340*/  BSYNC B1 ;  /* 0x0000000000017941 */ /* 0x000fea0003800000 */
.L_x_1006:
        /* <DEDUP_REMOVED lines=11> */
.L_x_1009:
[----:B------:R-:W-:Y:S05]  /*32400*/  BSYNC B1 ;  /* 0x0000000000017941 */ /* 0x000fea0003800000 */
.L_x_1008:
        /* <DEDUP_REMOVED lines=11> */
.L_x_1011:
[----:B------:R-:W-:Y:S05]  /*324c0*/  BSYNC B1 ;  /* 0x0000000000017941 */ /* 0x000fea0003800000 */
.L_x_1010:
        /* <DEDUP_REMOVED lines=11> */
.L_x_1013:
[----:B------:R-:W-:Y:S05]  /*32580*/  BSYNC B1 ;  /* 0x0000000000017941 */ /* 0x000fea0003800000 */
.L_x_1012:
        /* <DEDUP_REMOVED lines=11> */
.L_x_1015:
[----:B------:R-:W-:Y:S05]  /*32640*/  BSYNC B1 ;  /* 0x0000000000017941 */ /* 0x000fea0003800000 */
.L_x_1014:
        /* <DEDUP_REMOVED lines=11> */
.L_x_1017:
[----:B------:R-:W-:Y:S05]  /*32700*/  BSYNC B1 ;  /* 0x0000000000017941 */ /* 0x000fea0003800000 */
.L_x_1016:
        /* <DEDUP_REMOVED lines=11> */
.L_x_1019:
[----:B------:R-:W-:Y:S05]  /*327c0*/  BSYNC B1 ;  /* 0x0000000000017941 */ /* 0x000fea0003800000 */
.L_x_1018:
        /* <DEDUP_REMOVED lines=11> */
.L_x_1021:
[----:B------:R-:W-:Y:S05]  /*32880*/  BSYNC B1 ;  /* 0x0000000000017941 */ /* 0x000fea0003800000 */
.L_x_1020:
        /* <DEDUP_REMOVED lines=11> */
.L_x_1023:
[----:B------:R-:W-:Y:S05]  /*32940*/  BSYNC B1 ;  /* 0x0000000000017941 */ /* 0x000fea0003800000 */
.L_x_1022:
        /* <DEDUP_REMOVED lines=11> */
.L_x_1025:
[----:B------:R-:W-:Y:S05]  /*32a00*/  BSYNC B1 ;  /* 0x0000000000017941 */ /* 0x000fea0003800000 */
.L_x_1024:
        /* <DEDUP_REMOVED lines=11> */
.L_x_1027:
[----:B------:R-:W-:Y:S05]  /*32ac0*/  BSYNC B1 ;  /* 0x0000000000017941 */ /* 0x000fea0003800000 */
.L_x_1026:
        /* <DEDUP_REMOVED lines=11> */
.L_x_1029:
[----:B------:R-:W-:Y:S05]  /*32b80*/  BSYNC B1 ;  /* 0x0000000000017941 */ /* 0x000fea0003800000 */
.L_x_1028:
        /* <DEDUP_REMOVED lines=11> */
.L_x_1031:
[----:B------:R-:W-:Y:S05]  /*32c40*/  BSYNC B1 ;  /* 0x0000000000017941 */ /* 0x000fea0003800000 */
.L_x_1030:
        /* <DEDUP_REMOVED lines=11> */
.L_x_1033:
[----:B------:R-:W-:Y:S05]  /*32d00*/  BSYNC B1 ;  /* 0x0000000000017941 */ /* 0x000fea0003800000 */
.L_x_1032:
        /* <DEDUP_REMOVED lines=11> */
.L_x_1035:
[----:B------:R-:W-:Y:S05]  /*32dc0*/  BSYNC B1 ;  /* 0x0000000000017941 */ /* 0x000fea0003800000 */
.L_x_1034:
        /* <DEDUP_REMOVED lines=11> */
.L_x_1037:
[----:B------:R-:W-:Y:S05]  /*32e80*/  BSYNC B1 ;  /* 0x0000000000017941 */ /* 0x000fea0003800000 */
.L_x_1036:
        /* <DEDUP_REMOVED lines=11> */
.L_x_1039:
[----:B------:R-:W-:Y:S05]  /*32f40*/  BSYNC B1 ;  /* 0x0000000000017941 */ /* 0x000fea0003800000 */
.L_x_1038:
        /* <DEDUP_REMOVED lines=11> */
.L_x_1041:
[----:B------:R-:W-:Y:S05]  /*33000*/  BSYNC B1 ;  /* 0x0000000000017941 */ /* 0x000fea0003800000 */
.L_x_1040:
        /* <DEDUP_REMOVED lines=11> */
.L_x_1043:
[----:B------:R-:W-:Y:S05]  /*330c0*/  BSYNC B1 ;  /* 0x0000000000017941 */ /* 0x000fea0003800000 */
.L_x_1042:
        /* <DEDUP_REMOVED lines=11> */
.L_x_1045:
[----:B------:R-:W-:Y:S05]  /*33180*/  BSYNC B1 ;  /* 0x0000000000017941 */ /* 0x000fea0003800000 */
.L_x_1044:
        /* <DEDUP_REMOVED lines=11> */
.L_x_1047:
[----:B------:R-:W-:Y:S05]  /*33240*/  BSYNC B1 ;  /* 0x0000000000017941 */ /* 0x000fea0003800000 */
.L_x_1046:
        /* <DEDUP_REMOVED lines=11> */
.L_x_1049:
[----:B------:R-:W-:Y:S05]  /*33300*/  BSYNC B1 ;  /* 0x0000000000017941 */ /* 0x000fea0003800000 */
.L_x_1048:
        /* <DEDUP_REMOVED lines=11> */
.L_x_1051:
[----:B------:R-:W-:Y:S05]  /*333c0*/  BSYNC B1 ;  /* 0x0000000000017941 */ /* 0x000fea0003800000 */
.L_x_1050:
        /* <DEDUP_REMOVED lines=11> */
.L_x_1053:
[----:B------:R-:W-:Y:S05]  /*33480*/  BSYNC B1 ;  /* 0x0000000000017941 */ /* 0x000fea0003800000 */
.L_x_1052:
        /* <DEDUP_REMOVED lines=11> */
.L_x_1055:
[----:B------:R-:W-:Y:S05]  /*33540*/  BSYNC B1 ;  /* 0x0000000000017941 */ /* 0x000fea0003800000 */
.L_x_1054:
        /* <DEDUP_REMOVED lines=11> */
.L_x_1057:
[----:B------:R-:W-:Y:S05]  /*33600*/  BSYNC B1 ;  /* 0x0000000000017941 */ /* 0x000fea0003800000 */
.L_x_1056:
        /* <DEDUP_REMOVED lines=11> */
.L_x_1059:
[----:B------:R-:W-:Y:S05]  /*336c0*/  BSYNC B1 ;  /* 0x0000000000017941 */ /* 0x000fea0003800000 */
.L_x_1058:
        /* <DEDUP_REMOVED lines=11> */
.L_x_1061:
[----:B------:R-:W-:Y:S05]  /*33780*/  BSYNC B1 ;  /* 0x0000000000017941 */ /* 0x000fea0003800000 */
.L_x_1060:
        /* <DEDUP_REMOVED lines=11> */
.L_x_1063:
[----:B------:R-:W-:Y:S05]  /*33840*/  BSYNC B1 ;  /* 0x0000000000017941 */ /* 0x000fea0003800000 */
.L_x_1062:
        /* <DEDUP_REMOVED lines=11> */
.L_x_1065:
[----:B------:R-:W-:Y:S05]  /*33900*/  BSYNC B1 ;  /* 0x0000000000017941 */ /* 0x000fea0003800000 */
.L_x_1064:
        /* <DEDUP_REMOVED lines=11> */
.L_x_1067:
[----:B------:R-:W-:Y:S05]  /*339c0*/  BSYNC B1 ;  /* 0x0000000000017941 */ /* 0x000fea0003800000 */
.L_x_1066:
        /* <DEDUP_REMOVED lines=11> */
.L_x_1069:
[----:B------:R-:W-:Y:S05]  /*33a80*/  BSYNC B1 ;  /* 0x0000000000017941 */ /* 0x000fea0003800000 */
.L_x_1068:
        /* <DEDUP_REMOVED lines=11> */
.L_x_1071:
[----:B------:R-:W-:Y:S05]  /*33b40*/  BSYNC B1 ;  /* 0x0000000000017941 */ /* 0x000fea0003800000 */
.L_x_1070:
        /* <DEDUP_REMOVED lines=11> */
.L_x_1073:
[----:B------:R-:W-:Y:S05]  /*33c00*/  BSYNC B1 ;  /* 0x0000000000017941 */ /* 0x000fea0003800000 */
.L_x_1072:
        /* <DEDUP_REMOVED lines=11> */
.L_x_1075:
[----:B------:R-:W-:Y:S05]  /*33cc0*/  BSYNC B1 ;  /* 0x0000000000017941 */ /* 0x000fea0003800000 */
.L_x_1074:
        /* <DEDUP_REMOVED lines=11> */
.L_x_1077:
[----:B------:R-:W-:Y:S05]  /*33d80*/  BSYNC B1 ;  /* 0x0000000000017941 */ /* 0x000fea0003800000 */
.L_x_1076:
        /* <DEDUP_REMOVED lines=11> */
.L_x_1079:
[----:B------:R-:W-:Y:S05]  /*33e40*/  BSYNC B1 ;  /* 0x0000000000017941 */ /* 0x000fea0003800000 */
.L_x_1078:
        /* <DEDUP_REMOVED lines=11> */
.L_x_1081:
[----:B------:R-:W-:Y:S05]  /*33f00*/  BSYNC B1 ;  /* 0x0000000000017941 */ /* 0x000fea0003800000 */
.L_x_1080:
        /* <DEDUP_REMOVED lines=11> */
.L_x_1083:
[----:B------:R-:W-:Y:S05]  /*33fc0*/  BSYNC B1 ;  /* 0x0000000000017941 */ /* 0x000fea0003800000 */
.L_x_1082:
        /* <DEDUP_REMOVED lines=11> */
.L_x_1085:
[----:B------:R-:W-:Y:S05]  /*34080*/  BSYNC B1 ;  /* 0x0000000000017941 */ /* 0x000fea0003800000 */
.L_x_1084:
        /* <DEDUP_REMOVED lines=11> */
.L_x_1087:
[----:B------:R-:W-:Y:S05]  /*34140*/  BSYNC B1 ;  /* 0x0000000000017941 */ /* 0x000fea0003800000 */
.L_x_1086:
        /* <DEDUP_REMOVED lines=11> */
.L_x_1089:
[----:B------:R-:W-:Y:S05]  /*34200*/  BSYNC B1 ;  /* 0x0000000000017941 */ /* 0x000fea0003800000 */
.L_x_1088:
        /* <DEDUP_REMOVED lines=11> */
.L_x_1091:
[----:B------:R-:W-:Y:S05]  /*342c0*/  BSYNC B1 ;  /* 0x0000000000017941 */ /* 0x000fea0003800000 */
.L_x_1090:
        /* <DEDUP_REMOVED lines=11> */
.L_x_1093:
[----:B------:R-:W-:Y:S05]  /*34380*/  BSYNC B1 ;  /* 0x0000000000017941 */ /* 0x000fea0003800000 */
.L_x_1092:
        /* <DEDUP_REMOVED lines=11> */
.L_x_1095:
[----:B------:R-:W-:Y:S05]  /*34440*/  BSYNC B1 ;  /* 0x0000000000017941 */ /* 0x000fea0003800000 */
.L_x_1094:
        /* <DEDUP_REMOVED lines=11> */
.L_x_1097:
[----:B------:R-:W-:Y:S05]  /*34500*/  BSYNC B1 ;  /* 0x0000000000017941 */ /* 0x000fea0003800000 */
.L_x_1096:
        /* <DEDUP_REMOVED lines=11> */
.L_x_1099:
[----:B------:R-:W-:Y:S05]  /*345c0*/  BSYNC B1 ;  /* 0x0000000000017941 */ /* 0x000fea0003800000 */
.L_x_1098:
        /* <DEDUP_REMOVED lines=11> */
.L_x_1101:
[----:B------:R-:W-:Y:S05]  /*34680*/  BSYNC B1 ;  /* 0x0000000000017941 */ /* 0x000fea0003800000 */
.L_x_1100:
        /* <DEDUP_REMOVED lines=11> */
.L_x_1103:
[----:B------:R-:W-:Y:S05]  /*34740*/  BSYNC B1 ;  /* 0x0000000000017941 */ /* 0x000fea0003800000 */
.L_x_1102:
        /* <DEDUP_REMOVED lines=11> */
.L_x_1105:
[----:B------:R-:W-:Y:S05]  /*34800*/  BSYNC B1 ;  /* 0x0000000000017941 */ /* 0x000fea0003800000 */
.L_x_1104:
        /* <DEDUP_REMOVED lines=11> */
.L_x_1107:
[----:B------:R-:W-:Y:S05]  /*348c0*/  BSYNC B1 ;  /* 0x0000000000017941 */ /* 0x000fea0003800000 */
.L_x_1106:
        /* <DEDUP_REMOVED lines=11> */
.L_x_1109:
[----:B------:R-:W-:Y:S05]  /*34980*/  BSYNC B1 ;  /* 0x0000000000017941 */ /* 0x000fea0003800000 */
.L_x_1108:
        /* <DEDUP_REMOVED lines=11> */
.L_x_1111:
[----:B------:R-:W-:Y:S05]  /*34a40*/  BSYNC B1 ;  /* 0x0000000000017941 */ /* 0x000fea0003800000 */
.L_x_1110:
        /* <DEDUP_REMOVED lines=11> */
.L_x_1113:
[----:B------:R-:W-:Y:S05]  /*34b00*/  BSYNC B1 ;  /* 0x0000000000017941 */ /* 0x000fea0003800000 */
.L_x_1112:
        /* <DEDUP_REMOVED lines=11> */
.L_x_1115:
[----:B------:R-:W-:Y:S05]  /*34bc0*/  BSYNC B1 ;  /* 0x0000000000017941 */ /* 0x000fea0003800000 */
.L_x_1114:
        /* <DEDUP_REMOVED lines=11> */
.L_x_1117:
[----:B------:R-:W-:Y:S05]  /*34c80*/  BSYNC B1 ;  /* 0x0000000000017941 */ /* 0x000fea0003800000 */
.L_x_1116:
        /* <DEDUP_REMOVED lines=11> */
.L_x_1119:
[----:B------:R-:W-:Y:S05]  /*34d40*/  BSYNC B1 ;  /* 0x0000000000017941 */ /* 0x000fea0003800000 */
.L_x_1118:
        /* <DEDUP_REMOVED lines=11> */
.L_x_1121:
[----:B------:R-:W-:Y:S05]  /*34e00*/  BSYNC B1 ;  /* 0x0000000000017941 */ /* 0x000fea0003800000 */
.L_x_1120:
        /* <DEDUP_REMOVED lines=11> */
.L_x_1123:
[----:B------:R-:W-:Y:S05]  /*34ec0*/  BSYNC B1 ;  /* 0x0000000000017941 */ /* 0x000fea0003800000 */
.L_x_1122:
        /* <DEDUP_REMOVED lines=11> */
.L_x_1125:
[----:B------:R-:W-:Y:S05]  /*34f80*/  BSYNC B1 ;  /* 0x0000000000017941 */ /* 0x000fea0003800000 */
.L_x_1124:
        /* <DEDUP_REMOVED lines=11> */
.L_x_1127:
[----:B------:R-:W-:Y:S05]  /*35040*/  BSYNC B1 ;  /* 0x0000000000017941 */ /* 0x000fea0003800000 */
.L_x_1126:
        /* <DEDUP_REMOVED lines=11> */
.L_x_1129:
[----:B------:R-:W-:Y:S05]  /*35100*/  BSYNC B1 ;  /* 0x0000000000017941 */ /* 0x000fea0003800000 */
.L_x_1128:
        /* <DEDUP_REMOVED lines=11> */
.L_x_1131:
[----:B------:R-:W-:Y:S05]  /*351c0*/  BSYNC B1 ;  /* 0x0000000000017941 */ /* 0x000fea0003800000 */
.L_x_1130:
        /* <DEDUP_REMOVED lines=11> */
.L_x_1133:
[----:B------:R-:W-:Y:S05]  /*35280*/  BSYNC B1 ;  /* 0x0000000000017941 */ /* 0x000fea0003800000 */
.L_x_1132:
        /* <DEDUP_REMOVED lines=11> */
.L_x_1135:
[----:B------:R-:W-:Y:S05]  /*35340*/  BSYNC B1 ;  /* 0x0000000000017941 */ /* 0x000fea0003800000 */
.L_x_1134:
        /* <DEDUP_REMOVED lines=11> */
.L_x_1137:
[----:B------:R-:W-:Y:S05]  /*35400*/  BSYNC B1 ;  /* 0x0000000000017941 */ /* 0x000fea0003800000 */
.L_x_1136:
        /* <DEDUP_REMOVED lines=11> */
.L_x_1139:
[----:B------:R-:W-:Y:S05]  /*354c0*/  BSYNC B1 ;  /* 0x0000000000017941 */ /* 0x000fea0003800000 */
.L_x_1138:
        /* <DEDUP_REMOVED lines=11> */
.L_x_1141:
[----:B------:R-:W-:Y:S05]  /*35580*/  BSYNC B1 ;  /* 0x0000000000017941 */ /* 0x000fea0003800000 */
.L_x_1140:
        /* <DEDUP_REMOVED lines=11> */
.L_x_1143:
[----:B------:R-:W-:Y:S05]  /*35640*/  BSYNC B1 ;  /* 0x0000000000017941 */ /* 0x000fea0003800000 */
.L_x_1142:
        /* <DEDUP_REMOVED lines=11> */
.L_x_1145:
[----:B------:R-:W-:Y:S05]  /*35700*/  BSYNC B1 ;  /* 0x0000000000017941 */ /* 0x000fea0003800000 */
.L_x_1144:
        /* <DEDUP_REMOVED lines=11> */
.L_x_1147:
[----:B------:R-:W-:Y:S05]  /*357c0*/  BSYNC B1 ;  /* 0x0000000000017941 */ /* 0x000fea0003800000 */
.L_x_1146:
        /* <DEDUP_REMOVED lines=11> */
.L_x_1149:
[----:B------:R-:W-:Y:S05]  /*35880*/  BSYNC B1 ;  /* 0x0000000000017941 */ /* 0x000fea0003800000 */
.L_x_1148:
        /* <DEDUP_REMOVED lines=11> */
.L_x_1151:
[----:B------:R-:W-:Y:S05]  /*35940*/  BSYNC B1 ;  /* 0x0000000000017941 */ /* 0x000fea0003800000 */
.L_x_1150:
        /* <DEDUP_REMOVED lines=10> */
.L_x_1153:
[----:B------:R-:W-:Y:S05]  /*359f0*/  BSYNC B1 ;  /* 0x0000000000017941 */ /* 0x000fea0003800000 */
.L_x_1152:
        /* <DEDUP_REMOVED lines=10> */
.L_x_1155:
[----:B------:R-:W-:Y:S05]  /*35aa0*/  BSYNC B1 ;  /* 0x0000000000017941 */ /* 0x000fea0003800000 */
.L_x_1154:
        /* <DEDUP_REMOVED lines=10> */
.L_x_1157:
[----:B------:R-:W-:Y:S05]  /*35b50*/  BSYNC B1 ;  /* 0x0000000000017941 */ /* 0x000fea0003800000 */
.L_x_1156:
        /* <DEDUP_REMOVED lines=10> */
.L_x_1159:
[----:B------:R-:W-:Y:S05]  /*35c00*/  BSYNC B1 ;  /* 0x0000000000017941 */ /* 0x000fea0003800000 */
.L_x_1158:
        /* <DEDUP_REMOVED lines=10> */
.L_x_1161:
[----:B------:R-:W-:Y:S05]  /*35cb0*/  BSYNC B1 ;  /* 0x0000000000017941 */ /* 0x000fea0003800000 */
.L_x_1160:
        /* <DEDUP_REMOVED lines=10> */
.L_x_1163:
[----:B------:R-:W-:Y:S05]  /*35d60*/  BSYNC B1 ;  /* 0x0000000000017941 */ /* 0x000fea0003800000 */
.L_x_1162:
        /* <DEDUP_REMOVED lines=10> */
.L_x_1165:
[----:B------:R-:W-:Y:S05]  /*35e10*/  BSYNC B1 ;  /* 0x0000000000017941 */ /* 0x000fea0003800000 */
.L_x_1164:
        /* <DEDUP_REMOVED lines=10> */
.L_x_1167:
[----:B------:R-:W-:Y:S05]  /*35ec0*/  BSYNC B1 ;  /* 0x0000000000017941 */ /* 0x000fea0003800000 */
.L_x_1166:
        /* <DEDUP_REMOVED lines=10> */
.L_x_1169:
[----:B------:R-:W-:Y:S05]  /*35f70*/  BSYNC B1 ;  /* 0x0000000000017941 */ /* 0x000fea0003800000 */
.L_x_1168:
        /* <DEDUP_REMOVED lines=10> */
.L_x_1171:
[----:B------:R-:W-:Y:S05]  /*36020*/  BSYNC B1 ;  /* 0x0000000000017941 */ /* 0x000fea0003800000 */
.L_x_1170:
[----:B01234-:R-:W2:Y:S01]  /*36030*/  LDL.LU R22, [R1+0x174] ;  /* 0x0001740001167983 */ /* 0x01fea20000300800 */
[----:B-----5:R-:W-:Y:S01]  /*36040*/  IMAD.U32 R19, R3, 0x10000, RZ ;  /* 0x0001000003137824 */ /* 0x020fe200078e00ff */
[----:B------:R-:W-:Y:S03]  /*36050*/  BSSY B1, `(.L_x_1172) ;  /* 0x0000008000017945 */ /* 0x000fe60003800000 */
[----:B------:R-:W-:-:S04]  /*36060*/  FMUL R19, R19, R16 ;  /* 0x0000001013137220 */ /* 0x000fc80000400000 */
[----:B--2---:R-:W-:-:S05]  /*36070*/  FFMA R19, R22, R2, R19 ;  /* 0x0000000216137223 */ /* 0x004fca0000000013 */
[----:B------:R-:W-:-:S05]  /*36080*/  F2FP.BF16.F32.PACK_AB R19, RZ, R19 ;  /* 0x00000013ff13723e */ /* 0x000fca00000010ff */
[----:B------:R0:W-:Y:S01]  /*36090*/  @P5 STG.E.U16 desc[UR46][R4.64+0x2f2], R19 ;  /* 0x0002f21304005986 */ /* 0x0001e2000c10152e */
[----:B------:R-:W-:-:S13]  /*360a0*/  ISETP.GT.AND P5, PT, R0, 0x88, P1 ;  /* 0x000000880000780c */ /* 0x000fda0000fa4270 */
[----:B0-----:R-:W-:Y:S05]  /*360b0*/  @!P5 BRA `(.L_x_1173) ;  /* 0x000000000004d947 */ /* 0x001fea0003800000 */
[----:B------:R0:W5:Y:S02]  /*360c0*/  LDG.E.LTC128B.U16 R3, desc[UR46][R20.64+0x2f0] ;  /* 0x0002f02e14037981 */ /* 0x000164000c1e1520 */
.L_x_1173:
[----:B------:R-:W-:Y:S05]  /*360d0*/  BSYNC B1 ;  /* 0x0000000000017941 */ /* 0x000fea0003800000 */
.L_x_1172:
        /* <DEDUP_REMOVED lines=8> */
[----:B-1----:R-:W-:Y:S05]  /*36160*/  @!P5 BRA `(.L_x_1175) ;  /* 0x000000000004d947 */ /* 0x002fea0003800000 */
[----:B------:R1:W5:Y:S02]  /*36170*/  LDG.E.LTC128B.U16 R3, desc[UR46][R20.64+0x2f2] ;  /* 0x0002f22e14037981 */ /* 0x000364000c1e1520 */
.L_x_1175:
[----:B------:R-:W-:Y:S05]  /*36180*/  BSYNC B1 ;  /* 0x0000000000017941 */ /* 0x000fea0003800000 */
.L_x_1174:
        /* <DEDUP_REMOVED lines=11> */
.L_x_1177:
[----:B------:R-:W-:Y:S05]  /*36240*/  BSYNC B1 ;  /* 0x0000000000017941 */ /* 0x000fea0003800000 */
.L_x_1176:
[----:B-----5:R-:W-:Y:S01]  /*36250*/  IMAD.U32 R5, R3, 0x10000, RZ ;  /* 0x0001000003057824 */ /* 0x020fe200078e00ff */
[----:B------:R-:W-:Y:S03]  /*36260*/  BSSY B1, `(.L_x_1178) ;  /* 0x0000009000017945 */ /* 0x000fe60003800000 */
[----:B------:R-:W-:-:S04]  /*36270*/  FMUL R5, R5, R16 ;  /* 0x0000001005057220 */ /* 0x000fc80000400000 */
[----:B------:R-:W-:-:S05]  /*36280*/  FFMA R5, R120, R2, R5 ;  /* 0x0000000278057223 */ /* 0x000fca0000000005 */
[----:B------:R-:W-:-:S05]  /*36290*/  F2FP.BF16.F32.PACK_AB R5, RZ, R5 ;  /* 0x00000005ff05723e */ /* 0x000fca00000010ff */
[----:B------:R3:W-:Y:S01]  /*362a0*/  @P5 STG.E.U16 desc[UR46][R224.64+0x180], R5 ;  /* 0x00018005e0005986 */ /* 0x0007e2000c10152e */
[----:B------:R-:W-:-:S04]  /*362b0*/  LOP3.LUT P5, RZ, R17, 0x2, RZ, 0xc0, !PT ;  /* 0x0000000211ff7812 */ /* 0x000fc800078ac0ff */
[----:B------:R-:W-:-:S13]  /*362c0*/  ISETP.GT.AND P5, PT, R0, 0x100, P5 ;  /* 0x000001000000780c */ /* 0x000fda0002fa4270 */
[----:B---3--:R-:W-:Y:S05]  /*362d0*/  @!P5 BRA `(.L_x_1179) ;  /* 0x000000000004d947 */ /* 0x008fea0003800000 */
[----:B------:R3:W5:Y:S02]  /*362e0*/  LDG.E.LTC128B.U16 R3, desc[UR46][R14.64+0x182] ;  /* 0x0001822e0e037981 */ /* 0x000764000c1e1520 */
.L_x_1179:
[----:B------:R-:W-:Y:S05]  /*362f0*/  BSYNC B1 ;  /* 0x0000000000017941 */ /* 0x000fea0003800000 */
.L_x_1178:
        /* <DEDUP_REMOVED lines=8> */
[----:B----4-:R-:W-:Y:S05]  /*36380*/  @!P5 BRA `(.L_x_1181) ;  /* 0x000000000004d947 */ /* 0x010fea0003800000 */
[----:B------:R4:W5:Y:S02]  /*36390*/  LDG.E.LTC128B.U16 R3, desc[UR46][R12.64+0x180] ;  /* 0x0001802e0c037981 */ /* 0x000964000c1e1520 */
.L_x_1181:
[----:B------:R-:W-:Y:S05]  /*363a0*/  BSYNC B1 ;  /* 0x0000000000017941 */ /* 0x000fea0003800000 */
.L_x_1180:
        /* <DEDUP_REMOVED lines=8> */
[----:B0-----:R-:W-:Y:S05]  /*36430*/  @!P5 BRA `(.L_x_1183) ;  /* 0x000000000004d947 */ /* 0x001fea0003800000 */
[----:B------:R0:W5:Y:S02]  /*36440*/  LDG.E.LTC128B.U16 R3, desc[UR46][R12.64+0x182] ;  /* 0x0001822e0c037981 */ /* 0x000164000c1e1520 */
.L_x_1183:
[----:B------:R-:W-:Y:S05]  /*36450*/  BSYNC B1 ;  /* 0x0000000000017941 */ /* 0x000fea0003800000 */
.L_x_1182:
[----:B-----5:R-:W-:Y:S01]  /*36460*/  SHF.L.U32 R5, R3, 0x10, RZ ;  /* 0x0000001003057819 */ /* 0x020fe200000006ff */
[----:B------:R-:W-:Y:S04]  /*36470*/  BSSY B1, `(.L_x_1184) ;  /* 0x0000009000017945 */ /* 0x000fe80003800000 */
        /* <DEDUP_REMOVED lines=8> */
.L_x_1185:
[----:B------:R-:W-:Y:S05]  /*36500*/  BSYNC B1 ;  /* 0x0000000000017941 */ /* 0x000fea0003800000 */
.L_x_1184:
        /* <DEDUP_REMOVED lines=10> */
.L_x_1187:
[----:B------:R-:W-:Y:S05]  /*365b0*/  BSYNC B1 ;  /* 0x0000000000017941 */ /* 0x000fea0003800000 */
.L_x_1186:
        /* <DEDUP_REMOVED lines=10> */
.L_x_1189:
[----:B------:R-:W-:Y:S05]  /*36660*/  BSYNC B1 ;  /* 0x0000000000017941 */ /* 0x000fea0003800000 */
.L_x_1188:
        /* <DEDUP_REMOVED lines=10> */
.L_x_1191:
[----:B------:R-:W-:Y:S05]  /*36710*/  BSYNC B1 ;  /* 0x0000000000017941 */ /* 0x000fea0003800000 */
.L_x_1190:
        /* <DEDUP_REMOVED lines=10> */
.L_x_1193:
[----:B------:R-:W-:Y:S05]  /*367c0*/  BSYNC B1 ;  /* 0x0000000000017941 */ /* 0x000fea0003800000 */
.L_x_1192:
        /* <DEDUP_REMOVED lines=10> */
.L_x_1195:
[----:B------:R-:W-:Y:S05]  /*36870*/  BSYNC B1 ;  /* 0x0000000000017941 */ /* 0x000fea0003800000 */
.L_x_1194:
        /* <DEDUP_REMOVED lines=10> */
.L_x_1197:
[----:B------:R-:W-:Y:S05]  /*36920*/  BSYNC B1 ;  /* 0x0000000000017941 */ /* 0x000fea0003800000 */
.L_x_1196:
        /* <DEDUP_REMOVED lines=10> */
.L_x_1199:
[----:B------:R-:W-:Y:S05]  /*369d0*/  BSYNC B1 ;  /* 0x0000000000017941 */ /* 0x000fea0003800000 */
.L_x_1198:
        /* <DEDUP_REMOVED lines=10> */
.L_x_1201:
[----:B------:R-:W-:Y:S05]  /*36a80*/  BSYNC B1 ;  /* 0x0000000000017941 */ /* 0x000fea0003800000 */
.L_x_1200:
        /* <DEDUP_REMOVED lines=10> */
.L_x_1203:
[----:B------:R-:W-:Y:S05]  /*36b30*/  BSYNC B1 ;  /* 0x0000000000017941 */ /* 0x000fea0003800000 */
.L_x_1202:
        /* <DEDUP_REMOVED lines=10> */
.L_x_1205:
[----:B------:R-:W-:Y:S05]  /*36be0*/  BSYNC B1 ;  /* 0x0000000000017941 */ /* 0x000fea0003800000 */
.L_x_1204:
        /* <DEDUP_REMOVED lines=10> */
.L_x_1207:
[----:B------:R-:W-:Y:S05]  /*36c90*/  BSYNC B1 ;  /* 0x0000000000017941 */ /* 0x000fea0003800000 */
.L_x_1206:
        /* <DEDUP_REMOVED lines=10> */
.L_x_1209:
[----:B------:R-:W-:Y:S05]  /*36d40*/  BSYNC B1 ;  /* 0x0000000000017941 */ /* 0x000fea0003800000 */
.L_x_1208:
        /* <DEDUP_REMOVED lines=10> */
.L_x_1211:
[----:B------:R-:W-:Y:S05]  /*36df0*/  BSYNC B1 ;  /* 0x0000000000017941 */ /* 0x000fea0003800000 */
.L_x_1210:
        /* <DEDUP_REMOVED lines=10> */
.L_x_1213:
[----:B------:R-:W-:Y:S05]  /*36ea0*/  BSYNC B1 ;  /* 0x0000000000017941 */ /* 0x000fea0003800000 */
.L_x_1212:
        /* <DEDUP_REMOVED lines=10> */
.L_x_1215:
[----:B------:R-:W-:Y:S05]  /*36f50*/  BSYNC B1 ;  /* 0x0000000000017941 */ /* 0x000fea0003800000 */
.L_x_1214:
        /* <DEDUP_REMOVED lines=10> */
.L_x_1217:
[----:B------:R-:W-:Y:S05]  /*37000*/  BSYNC B1 ;  /* 0x0000000000017941 */ /* 0x000fea0003800000 */
.L_x_1216:
        /* <DEDUP_REMOVED lines=10> */
.L_x_1219:
[----:B------:R-:W-:Y:S05]  /*370b0*/  BSYNC B1 ;  /* 0x0000000000017941 */ /* 0x000fea0003800000 */
.L_x_1218:
        /* <DEDUP_REMOVED lines=10> */
.L_x_1221:
[----:B------:R-:W-:Y:S05]  /*37160*/  BSYNC B1 ;  /* 0x0000000000017941 */ /* 0x000fea0003800000 */
.L_x_1220:
        /* <DEDUP_REMOVED lines=10> */
.L_x_1223:
[----:B------:R-:W-:Y:S05]  /*37210*/  BSYNC B1 ;  /* 0x0000000000017941 */ /* 0x000fea0003800000 */
.L_x_1222:
        /* <DEDUP_REMOVED lines=10> */
.L_x_1225:
[----:B------:R-:W-:Y:S05]  /*372c0*/  BSYNC B1 ;  /* 0x0000000000017941 */ /* 0x000fea0003800000 */
.L_x_1224:
        /* <DEDUP_REMOVED lines=10> */
.L_x_1227:
[----:B------:R-:W-:Y:S05]  /*37370*/  BSYNC B1 ;  /* 0x0000000000017941 */ /* 0x000fea0003800000 */
.L_x_1226:
        /* <DEDUP_REMOVED lines=10> */
.L_x_1229:
[----:B------:R-:W-:Y:S05]  /*37420*/  BSYNC B1 ;  /* 0x0000000000017941 */ /* 0x000fea0003800000 */
.L_x_1228:
        /* <DEDUP_REMOVED lines=10> */
.L_x_1231:
[----:B------:R-:W-:Y:S05]  /*374d0*/  BSYNC B1 ;  /* 0x0000000000017941 */ /* 0x000fea0003800000 */
.L_x_1230:
        /* <DEDUP_REMOVED lines=10> */
.L_x_1233:
[----:B------:R-:W-:Y:S05]  /*37580*/  BSYNC B1 ;  /* 0x0000000000017941 */ /* 0x000fea0003800000 */
.L_x_1232:
        /* <DEDUP_REMOVED lines=10> */
.L_x_1235:
[----:B------:R-:W-:Y:S05]  /*37630*/  BSYNC B1 ;  /* 0x0000000000017941 */ /* 0x000fea0003800000 */
.L_x_1234:
        /* <DEDUP_REMOVED lines=10> */
.L_x_1237:
[----:B------:R-:W-:Y:S05]  /*376e0*/  BSYNC B1 ;  /* 0x0000000000017941 */ /* 0x000fea0003800000 */
.L_x_1236:
        /* <DEDUP_REMOVED lines=10> */
.L_x_1239:
[----:B------:R-:W-:Y:S05]  /*37790*/  BSYNC B1 ;  /* 0x0000000000017941 */ /* 0x000fea0003800000 */
.L_x_1238:
        /* <DEDUP_REMOVED lines=10> */
.L_x_1241:
[----:B------:R-:W-:Y:S05]  /*37840*/  BSYNC B1 ;  /* 0x0000000000017941 */ /* 0x000fea0003800000 */
.L_x_1240:
        /* <DEDUP_REMOVED lines=10> */
.L_x_1243:
[----:B------:R-:W-:Y:S05]  /*378f0*/  BSYNC B1 ;  /* 0x0000000000017941 */ /* 0x000fea0003800000 */
.L_x_1242:
        /* <DEDUP_REMOVED lines=10> */
.L_x_1245:
[----:B------:R-:W-:Y:S05]  /*379a0*/  BSYNC B1 ;  /* 0x0000000000017941 */ /* 0x000fea0003800000 */
.L_x_1244:
        /* <DEDUP_REMOVED lines=10> */
.L_x_1247:
[----:B------:R-:W-:Y:S05]  /*37a50*/  BSYNC B1 ;  /* 0x0000000000017941 */ /* 0x000fea0003800000 */
.L_x_1246:
        /* <DEDUP_REMOVED lines=10> */
.L_x_1249:
[----:B------:R-:W-:Y:S05]  /*37b00*/  BSYNC B1 ;  /* 0x0000000000017941 */ /* 0x000fea0003800000 */
.L_x_1248:
        /* <DEDUP_REMOVED lines=10> */
.L_x_1251:
[----:B------:R-:W-:Y:S05]  /*37bb0*/  BSYNC B1 ;  /* 0x0000000000017941 */ /* 0x000fea0003800000 */
.L_x_1250:
        /* <DEDUP_REMOVED lines=10> */
.L_x_1253:
[----:B------:R-:W-:Y:S05]  /*37c60*/  BSYNC B1 ;  /* 0x0000000000017941 */ /* 0x000fea0003800000 */
.L_x_1252:
        /* <DEDUP_REMOVED lines=10> */
.L_x_1255:
[----:B------:R-:W-:Y:S05]  /*37d10*/  BSYNC B1 ;  /* 0x0000000000017941 */ /* 0x000fea0003800000 */
.L_x_1254:
        /* <DEDUP_REMOVED lines=10> */
.L_x_1257:
[----:B------:R-:W-:Y:S05]  /*37dc0*/  BSYNC B1 ;  /* 0x0000000000017941 */ /* 0x000fea0003800000 */
.L_x_1256:
        /* <DEDUP_REMOVED lines=10> */
.L_x_1259:
[----:B------:R-:W-:Y:S05]  /*37e70*/  BSYNC B1 ;  /* 0x0000000000017941 */ /* 0x000fea0003800000 */
.L_x_1258:
        /* <DEDUP_REMOVED lines=10> */
.L_x_1261:
[----:B------:R-:W-:Y:S05]  /*37f20*/  BSYNC B1 ;  /* 0x0000000000017941 */ /* 0x000fea0003800000 */
.L_x_1260:
        /* <DEDUP_REMOVED lines=10> */
.L_x_1263:
[----:B------:R-:W-:Y:S05]  /*37fd0*/  BSYNC B1 ;  /* 0x0000000000017941 */ /* 0x000fea0003800000 */
.L_x_1262:
        /* <DEDUP_REMOVED lines=10> */
.L_x_1265:
[----:B------:R-:W-:Y:S05]  /*38080*/  BSYNC B1 ;  /* 0x0000000000017941 */ /* 0x000fea0003800000 */
.L_x_1264:
        /* <DEDUP_REMOVED lines=10> */
.L_x_1267:
[----:B------:R-:W-:Y:S05]  /*38130*/  BSYNC B1 ;  /* 0x0000000000017941 */ /* 0x000fea0003800000 */
.L_x_1266:
        /* <DEDUP_REMOVED lines=10> */
.L_x_1269:
[----:B------:R-:W-:Y:S05]  /*381e0*/  BSYNC B1 ;  /* 0x0000000000017941 */ /* 0x000fea0003800000 */
.L_x_1268:
        /* <DEDUP_REMOVED lines=10> */
.L_x_1271:
[----:B------:R-:W-:Y:S05]  /*38290*/  BSYNC B1 ;  /* 0x0000000000017941 */ /* 0x000fea0003800000 */
.L_x_1270:
        /* <DEDUP_REMOVED lines=10> */
.L_x_1273:
[----:B------:R-:W-:Y:S05]  /*38340*/  BSYNC B1 ;  /* 0x0000000000017941 */ /* 0x000fea0003800000 */
.L_x_1272:
        /* <DEDUP_REMOVED lines=10> */
.L_x_1275:
[----:B------:R-:W-:Y:S05]  /*383f0*/  BSYNC B1 ;  /* 0x0000000000017941 */ /* 0x000fea0003800000 */
.L_x_1274:
        /* <DEDUP_REMOVED lines=10> */
.L_x_1277:
[----:B------:R-:W-:Y:S05]  /*384a0*/  BSYNC B1 ;  /* 0x0000000000017941 */ /* 0x000fea0003800000 */
.L_x_1276:
        /* <DEDUP_REMOVED lines=10> */
.L_x_1279:
[----:B------:R-:W-:Y:S05]  /*38550*/  BSYNC B1 ;  /* 0x0000000000017941 */ /* 0x000fea0003800000 */
.L_x_1278:
        /* <DEDUP_REMOVED lines=10> */
.L_x_1281:
[----:B------:R-:W-:Y:S05]  /*38600*/  BSYNC B1 ;  /* 0x0000000000017941 */ /* 0x000fea0003800000 */
.L_x_1280:
        /* <DEDUP_REMOVED lines=10> */
.L_x_1283:
[----:B------:R-:W-:Y:S05]  /*386b0*/  BSYNC B1 ;  /* 0x0000000000017941 */ /* 0x000fea0003800000 */
.L_x_1282:
        /* <DEDUP_REMOVED lines=10> */
.L_x_1285:
[----:B------:R-:W-:Y:S05]  /*38760*/  BSYNC B1 ;  /* 0x0000000000017941 */ /* 0x000fea0003800000 */
.L_x_1284:
        /* <DEDUP_REMOVED lines=10> */
.L_x_1287:
[----:B------:R-:W-:Y:S05]  /*38810*/  BSYNC B1 ;  /* 0x0000000000017941 */ /* 0x000fea0003800000 */
.L_x_1286:
        /* <DEDUP_REMOVED lines=10> */
.L_x_1289:
[----:B------:R-:W-:Y:S05]  /*388c0*/  BSYNC B1 ;  /* 0x0000000000017941 */ /* 0x000fea0003800000 */
.L_x_1288:
        /* <DEDUP_REMOVED lines=10> */
.L_x_1291:
[----:B------:R-:W-:Y:S05]  /*38970*/  BSYNC B1 ;  /* 0x0000000000017941 */ /* 0x000fea0003800000 */
.L_x_1290:
        /* <DEDUP_REMOVED lines=10> */
.L_x_1293:
[----:B------:R-:W-:Y:S05]  /*38a20*/  BSYNC B1 ;  /* 0x0000000000017941 */ /* 0x000fea0003800000 */
.L_x_1292:
        /* <DEDUP_REMOVED lines=10> */
.L_x_1295:
[----:B------:R-:W-:Y:S05]  /*38ad0*/  BSYNC B1 ;  /* 0x0000000000017941 */ /* 0x000fea0003800000 */
.L_x_1294:
        /* <DEDUP_REMOVED lines=10> */
.L_x_1297:
[----:B------:R-:W-:Y:S05]  /*38b80*/  BSYNC B1 ;  /* 0x0000000000017941 */ /* 0x000fea0003800000 */
.L_x_1296:
        /* <DEDUP_REMOVED lines=10> */
.L_x_1299:
[----:B------:R-:W-:Y:S05]  /*38c30*/  BSYNC B1 ;  /* 0x0000000000017941 */ /* 0x000fea0003800000 */
.L_x_1298:
        /* <DEDUP_REMOVED lines=10> */
.L_x_1301:
[----:B------:R-:W-:Y:S05]  /*38ce0*/  BSYNC B1 ;  /* 0x0000000000017941 */ /* 0x000fea0003800000 */
.L_x_1300:
        /* <DEDUP_REMOVED lines=10> */
.L_x_1303:
[----:B------:R-:W-:Y:S05]  /*38d90*/  BSYNC B1 ;  /* 0x0000000000017941 */ /* 0x000fea0003800000 */
.L_x_1302:
        /* <DEDUP_REMOVED lines=10> */
.L_x_1305:
[----:B------:R-:W-:Y:S05]  /*38e40*/  BSYNC B1 ;  /* 0x0000000000017941 */ /* 0x000fea0003800000 */
.L_x_1304:
        /* <DEDUP_REMOVED lines=10> */
.L_x_1307:
[----:B------:R-:W-:Y:S05]  /*38ef0*/  BSYNC B1 ;  /* 0x0000000000017941 */ /* 0x000fea0003800000 */
.L_x_1306:
        /* <DEDUP_REMOVED lines=10> */
.L_x_1309:
[----:B------:R-:W-:Y:S05]  /*38fa0*/  BSYNC B1 ;  /* 0x0000000000017941 */ /* 0x000fea0003800000 */
.L_x_1308:
        /* <DEDUP_REMOVED lines=10> */
.L_x_1311:
[----:B------:R-:W-:Y:S05]  /*39050*/  BSYNC B1 ;  /* 0x0000000000017941 */ /* 0x000fea0003800000 */
.L_x_1310:
        /* <DEDUP_REMOVED lines=10> */
.L_x_1313:
[----:B------:R-:W-:Y:S05]  /*39100*/  BSYNC B1 ;  /* 0x0000000000017941 */ /* 0x000fea0003800000 */
.L_x_1312:
        /* <DEDUP_REMOVED lines=10> */
.L_x_1315:
[----:B------:R-:W-:Y:S05]  /*391b0*/  BSYNC B1 ;  /* 0x0000000000017941 */ /* 0x000fea0003800000 */
.L_x_1314:
        /* <DEDUP_REMOVED lines=10> */
.L_x_1317:
[----:B------:R-:W-:Y:S05]  /*39260*/  BSYNC B1 ;  /* 0x0000000000017941 */ /* 0x000fea0003800000 */
.L_x_1316:
        /* <DEDUP_REMOVED lines=10> */
.L_x_1319:
[----:B------:R-:W-:Y:S05]  /*39310*/  BSYNC B1 ;  /* 0x0000000000017941 */ /* 0x000fea0003800000 */
.L_x_1318:
        /* <DEDUP_REMOVED lines=10> */
.L_x_1321:
[----:B------:R-:W-:Y:S05]  /*393c0*/  BSYNC B1 ;  /* 0x0000000000017941 */ /* 0x000fea0003800000 */
.L_x_1320:
        /* <DEDUP_REMOVED lines=10> */
.L_x_1323:
[----:B------:R-:W-:Y:S05]  /*39470*/  BSYNC B1 ;  /* 0x0000000000017941 */ /* 0x000fea0003800000 */
.L_x_1322:
        /* <DEDUP_REMOVED lines=10> */
.L_x_1325:
[----:B------:R-:W-:Y:S05]  /*39520*/  BSYNC B1 ;  /* 0x0000000000017941 */ /* 0x000fea0003800000 */
.L_x_1324:
        /* <DEDUP_REMOVED lines=10> */
.L_x_1327:
[----:B------:R-:W-:Y:S05]  /*395d0*/  BSYNC B1 ;  /* 0x0000000000017941 */ /* 0x000fea0003800000 */
.L_x_1326:
        /* <DEDUP_REMOVED lines=10> */
.L_x_1329:
[----:B------:R-:W-:Y:S05]  /*39680*/  BSYNC B1 ;  /* 0x0000000000017941 */ /* 0x000fea0003800000 */
.L_x_1328:
        /* <DEDUP_REMOVED lines=10> */
.L_x_1331:
[----:B------:R-:W-:Y:S05]  /*39730*/  BSYNC B1 ;  /* 0x0000000000017941 */ /* 0x000fea0003800000 */
.L_x_1330:
        /* <DEDUP_REMOVED lines=10> */
.L_x_1333:
[----:B------:R-:W-:Y:S05]  /*397e0*/  BSYNC B1 ;  /* 0x0000000000017941 */ /* 0x000fea0003800000 */
.L_x_1332:
        /* <DEDUP_REMOVED lines=10> */
.L_x_1335:
[----:B------:R-:W-:Y:S05]  /*39890*/  BSYNC B1 ;  /* 0x0000000000017941 */ /* 0x000fea0003800000 */
.L_x_1334:
        /* <DEDUP_REMOVED lines=10> */
.L_x_1337:
[----:B------:R-:W-:Y:S05]  /*39940*/  BSYNC B1 ;  /* 0x0000000000017941 */ /* 0x000fea0003800000 */
.L_x_1336:
        /* <DEDUP_REMOVED lines=10> */
.L_x_1339:
[----:B------:R-:W-:Y:S05]  /*399f0*/  BSYNC B1 ;  /* 0x0000000000017941 */ /* 0x000fea0003800000 */
.L_x_1338:
        /* <DEDUP_REMOVED lines=10> */
.L_x_1341:
[----:B------:R-:W-:Y:S05]  /*39aa0*/  BSYNC B1 ;  /* 0x0000000000017941 */ /* 0x000fea0003800000 */
.L_x_1340:
        /* <DEDUP_REMOVED lines=10> */
.L_x_1343:
[----:B------:R-:W-:Y:S05]  /*39b50*/  BSYNC B1 ;  /* 0x0000000000017941 */ /* 0x000fea0003800000 */
.L_x_1342:
[----:B-----5:R-:W-:Y:S01]  /*39b60*/  IMAD.U32 R5, R3, 0x10000, RZ ;  /* 0x0001000003057824 */ /* 0x020fe200078e00ff */
[----:B------:R-:W-:Y:S03]  /*39b70*/  BSSY B1, `(.L_x_1344) ;  /* 0x0000008000017945 */ /* 0x000fe60003800000 */
[----:B------:R-:W-:-:S04]  /*39b80*/  FMUL R4, R5, R16 ;  /* 0x0000001005047220 */ /* 0x000fc80000400000 */
[----:B------:R-:W-:-:S05]  /*39b90*/  FFMA R4, R203, R2, R4 ;  /* 0x00000002cb047223 */ /* 0x000fca0000000004 */
[----:B------:R-:W-:-:S05]  /*39ba0*/  F2FP.BF16.F32.PACK_AB R4, RZ, R4 ;  /* 0x00000004ff04723e */ /* 0x000fca00000010ff */
[----:B------:R0:W-:Y:S01]  /*39bb0*/  @P5 STG.E.U16 desc[UR46][R216.64+0x2c2], R4 ;  /* 0x0002c204d8005986 */ /* 0x0001e2000c10152e */
[----:B------:R-:W-:-:S13]  /*39bc0*/  ISETP.GT.AND P5, PT, R0, 0x100, P6 ;  /* 0x000001000000780c */ /* 0x000fda00037a4270 */
[----:B0-----:R-:W-:Y:S05]  /*39bd0*/  @!P5 BRA `(.L_x_1345) ;  /* 0x000000000004d947 */ /* 0x001fea0003800000 */
[----:B------:R0:W5:Y:S02]  /*39be0*/  LDG.E.LTC128B.U16 R3, desc[UR46][R14.64+0x2d0] ;  /* 0x0002d02e0e037981 */ /* 0x000164000c1e1520 */
.L_x_1345:
[----:B------:R-:W-:Y:S05]  /*39bf0*/  BSYNC B1 ;  /* 0x0000000000017941 */ /* 0x000fea0003800000 */
.L_x_1344:
        /* <DEDUP_REMOVED lines=9> */
.L_x_1347:
[----:B------:R-:W-:Y:S05]  /*39c90*/  BSYNC B1 ;  /* 0x0000000000017941 */ /* 0x000fea0003800000 */
.L_x_1346:
        /* <DEDUP_REMOVED lines=9> */
.L_x_1349:
[----:B------:R-:W-:Y:S05]  /*39d30*/  BSYNC B1 ;  /* 0x0000000000017941 */ /* 0x000fea0003800000 */
.L_x_1348:
        /* <DEDUP_REMOVED lines=9> */
.L_x_1351:
[----:B------:R-:W-:Y:S05]  /*39dd0*/  BSYNC B1 ;  /* 0x0000000000017941 */ /* 0x000fea0003800000 */
.L_x_1350:
        /* <DEDUP_REMOVED lines=9> */
.L_x_1353:
[----:B------:R-:W-:Y:S05]  /*39e70*/  BSYNC B1 ;  /* 0x0000000000017941 */ /* 0x000fea0003800000 */
.L_x_1352:
        /* <DEDUP_REMOVED lines=9> */
.L_x_1355:
[----:B------:R-:W-:Y:S05]  /*39f10*/  BSYNC B1 ;  /* 0x0000000000017941 */ /* 0x000fea0003800000 */
.L_x_1354:
        /* <DEDUP_REMOVED lines=9> */
.L_x_1357:
[----:B------:R-:W-:Y:S05]  /*39fb0*/  BSYNC B1 ;  /* 0x0000000000017941 */ /* 0x000fea0003800000 */
.L_x_1356:
        /* <DEDUP_REMOVED lines=9> */
.L_x_1359:
[----:B------:R-:W-:Y:S05]  /*3a050*/  BSYNC B1 ;  /* 0x0000000000017941 */ /* 0x000fea0003800000 */
.L_x_1358:
        /* <DEDUP_REMOVED lines=9> */
.L_x_1361:
[----:B------:R-:W-:Y:S05]  /*3a0f0*/  BSYNC B1 ;  /* 0x0000000000017941 */ /* 0x000fea0003800000 */
.L_x_1360:
        /* <DEDUP_REMOVED lines=9> */
.L_x_1363:
[----:B------:R-:W-:Y:S05]  /*3a190*/  BSYNC B1 ;  /* 0x0000000000017941 */ /* 0x000fea0003800000 */
.L_x_1362:
[----:B-----5:R-:W-:Y:S01]  /*3a1a0*/  SHF.L.U32 R5, R3, 0x10, RZ ;  /* 0x0000001003057819 */ /* 0x020fe200000006ff */
[----:B------:R-:W-:Y:S04]  /*3a1b0*/  BSSY B1, `(.L_x_1364) ;  /* 0x0000008000017945 */ /* 0x000fe80003800000 */
[----:B------:R-:W-:-:S04]  /*3a1c0*/  FMUL R4, R5, R16 ;  /* 0x0000001005047220 */ /* 0x000fc80000400000 */
[----:B------:R-:W-:-:S05]  /*3a1d0*/  FFMA R4, R213, R2, R4 ;  /* 0x00000002d5047223 */ /* 0x000fca0000000004 */
[----:B------:R-:W-:-:S05]  /*3a1e0*/  F2FP.BF16.F32.PACK_AB R4, RZ, R4 ;  /* 0x00000004ff04723e */ /* 0x000fca00000010ff */
[----:B------:R0:W-:Y:S01]  /*3a1f0*/  @P5 STG.E.U16 desc[UR46][R224.64+0x2f2], R4 ;  /* 0x0002f204e0005986 */ /* 0x0001e2000c10152e */
[----:B------:R-:W-:-:S13]  /*3a200*/  ISETP.GT.AND P5, PT, R0, 0x108, P1 ;  /* 0x000001080000780c */ /* 0x000fda0000fa4270 */
[----:B0-----:R-:W-:Y:S05]  /*3a210*/  @!P5 BRA `(.L_x_1365) ;  /* 0x000000000004d947 */ /* 0x001fea0003800000 */
[----:B------:R0:W5:Y:S02]  /*3a220*/  LDG.E.LTC128B.U16 R3, desc[UR46][R12.64+0x2f0] ;  /* 0x0002f02e0c037981 */ /* 0x000164000c1e1520 */
.L_x_1365:
[----:B------:R-:W-:Y:S05]  /*3a230*/  BSYNC B1 ;  /* 0x0000000000017941 */ /* 0x000fea0003800000 */
.L_x_1364:
        /* <DEDUP_REMOVED lines=9> */
.L_x_1367:
[----:B------:R-:W-:Y:S05]  /*3a2d0*/  BSYNC B1 ;  /* 0x0000000000017941 */ /* 0x000fea0003800000 */
.L_x_1366:
        /* <DEDUP_REMOVED lines=10> */
.L_x_1369:
[----:B------:R-:W-:Y:S05]  /*3a380*/  BSYNC B1 ;  /* 0x0000000000017941 */ /* 0x000fea0003800000 */
.L_x_1368:
[----:B-----5:R-:W-:Y:S01]  /*3a390*/  IMAD.U32 R5, R3, 0x10000, RZ ;  /* 0x0001000003057824 */ /* 0x020fe200078e00ff */
[----:B------:R-:W-:Y:S01]  /*3a3a0*/  BSSY B1, `(.L_x_1370) ;  /* 0x000000a000017945 */ /* 0x000fe20003800000 */
[----:B------:R-:W-:Y:S02]  /*3a3b0*/  IMAD.MOV.U32 R219, RZ, RZ, R232 ;  /* 0x000000ffffdb7224 */ /* 0x000fe400078e00e8 */
        /* <DEDUP_REMOVED lines=8> */
.L_x_1371:
[----:B------:R-:W-:Y:S05]  /*3a440*/  BSYNC B1 ;  /* 0x0000000000017941 */ /* 0x000fea0003800000 */
.L_x_1370:
        /* <DEDUP_REMOVED lines=10> */
.L_x_1373:
[----:B------:R-:W-:Y:S05]  /*3a4f0*/  BSYNC B1 ;  /* 0x0000000000017941 */ /* 0x000fea0003800000 */
.L_x_1372:
        /* <DEDUP_REMOVED lines=10> */
.L_x_1375:
[----:B------:R-:W-:Y:S05]  /*3a5a0*/  BSYNC B1 ;  /* 0x0000000000017941 */ /* 0x000fea0003800000 */
.L_x_1374:
        /* <DEDUP_REMOVED lines=10> */
.L_x_1377:
[----:B------:R-:W-:Y:S05]  /*3a650*/  BSYNC B1 ;  /* 0x0000000000017941 */ /* 0x000fea0003800000 */
.L_x_1376:
        /* <DEDUP_REMOVED lines=10> */
.L_x_1379:
[----:B------:R-:W-:Y:S05]  /*3a700*/  BSYNC B1 ;  /* 0x0000000000017941 */ /* 0x000fea0003800000 */
.L_x_1378:
        /* <DEDUP_REMOVED lines=10> */
.L_x_1381:
[----:B------:R-:W-:Y:S05]  /*3a7b0*/  BSYNC B1 ;  /* 0x0000000000017941 */ /* 0x000fea0003800000 */
.L_x_1380:
        /* <DEDUP_REMOVED lines=10> */
.L_x_1383:
[----:B------:R-:W-:Y:S05]  /*3a860*/  BSYNC B1 ;  /* 0x0000000000017941 */ /* 0x000fea0003800000 */
.L_x_1382:
        /* <DEDUP_REMOVED lines=10> */
.L_x_1385:
[----:B------:R-:W-:Y:S05]  /*3a910*/  BSYNC B1 ;  /* 0x0000000000017941 */ /* 0x000fea0003800000 */
.L_x_1384:
        /* <DEDUP_REMOVED lines=10> */
.L_x_1387:
[----:B------:R-:W-:Y:S05]  /*3a9c0*/  BSYNC B1 ;  /* 0x0000000000017941 */ /* 0x000fea0003800000 */
.L_x_1386:
        /* <DEDUP_REMOVED lines=10> */
.L_x_1389:
[----:B------:R-:W-:Y:S05]  /*3aa70*/  BSYNC B1 ;  /* 0x0000000000017941 */ /* 0x000fea0003800000 */
.L_x_1388:
        /* <DEDUP_REMOVED lines=10> */
.L_x_1391:
[----:B------:R-:W-:Y:S05]  /*3ab20*/  BSYNC B1 ;  /* 0x0000000000017941 */ /* 0x000fea0003800000 */
.L_x_1390:
        /* <DEDUP_REMOVED lines=10> */
.L_x_1393:
[----:B------:R-:W-:Y:S05]  /*3abd0*/  BSYNC B1 ;  /* 0x0000000000017941 */ /* 0x000fea0003800000 */
.L_x_1392:
        /* <DEDUP_REMOVED lines=10> */
.L_x_1395:
[----:B------:R-:W-:Y:S05]  /*3ac80*/  BSYNC B1 ;  /* 0x0000000000017941 */ /* 0x000fea0003800000 */
.L_x_1394:
        /* <DEDUP_REMOVED lines=10> */
.L_x_1397:
[----:B------:R-:W-:Y:S05]  /*3ad30*/  BSYNC B1 ;  /* 0x0000000000017941 */ /* 0x000fea0003800000 */
.L_x_1396:
        /* <DEDUP_REMOVED lines=10> */
.L_x_1399:
[----:B------:R-:W-:Y:S05]  /*3ade0*/  BSYNC B1 ;  /* 0x0000000000017941 */ /* 0x000fea0003800000 */
.L_x_1398:
        /* <DEDUP_REMOVED lines=10> */
.L_x_1401:
[----:B------:R-:W-:Y:S05]  /*3ae90*/  BSYNC B1 ;  /* 0x0000000000017941 */ /* 0x000fea0003800000 */
.L_x_1400:
        /* <DEDUP_REMOVED lines=10> */
.L_x_1403:
[----:B------:R-:W-:Y:S05]  /*3af40*/  BSYNC B1 ;  /* 0x0000000000017941 */ /* 0x000fea0003800000 */
.L_x_1402:
        /* <DEDUP_REMOVED lines=10> */
.L_x_1405:
[----:B------:R-:W-:Y:S05]  /*3aff0*/  BSYNC B1 ;  /* 0x0000000000017941 */ /* 0x000fea0003800000 */
.L_x_1404:
        /* <DEDUP_REMOVED lines=10> */
.L_x_1407:
[----:B------:R-:W-:Y:S05]  /*3b0a0*/  BSYNC B1 ;  /* 0x0000000000017941 */ /* 0x000fea0003800000 */
.L_x_1406:
        /* <DEDUP_REMOVED lines=10> */
.L_x_1409:
[----:B------:R-:W-:Y:S05]  /*3b150*/  BSYNC B1 ;  /* 0x0000000000017941 */ /* 0x000fea0003800000 */
.L_x_1408:
        /* <DEDUP_REMOVED lines=10> */
.L_x_1411:
[----:B------:R-:W-:Y:S05]  /*3b200*/  BSYNC B1 ;  /* 0x0000000000017941 */ /* 0x000fea0003800000 */
.L_x_1410:
        /* <DEDUP_REMOVED lines=10> */
.L_x_1413:
[----:B------:R-:W-:Y:S05]  /*3b2b0*/  BSYNC B1 ;  /* 0x0000000000017941 */ /* 0x000fea0003800000 */
.L_x_1412:
        /* <DEDUP_REMOVED lines=10> */
.L_x_1415:
[----:B------:R-:W-:Y:S05]  /*3b360*/  BSYNC B1 ;  /* 0x0000000000017941 */ /* 0x000fea0003800000 */
.L_x_1414:
        /* <DEDUP_REMOVED lines=10> */
.L_x_1417:
[----:B------:R-:W-:Y:S05]  /*3b410*/  BSYNC B1 ;  /* 0x0000000000017941 */ /* 0x000fea0003800000 */
.L_x_1416:
        /* <DEDUP_REMOVED lines=10> */
.L_x_1419:
[----:B------:R-:W-:Y:S05]  /*3b4c0*/  BSYNC B1 ;  /* 0x0000000000017941 */ /* 0x000fea0003800000 */
.L_x_1418:
        /* <DEDUP_REMOVED lines=10> */
.L_x_1421:
[----:B------:R-:W-:Y:S05]  /*3b570*/  BSYNC B1 ;  /* 0x0000000000017941 */ /* 0x000fea0003800000 */
.L_x_1420:
        /* <DEDUP_REMOVED lines=10> */
.L_x_1423:
[----:B------:R-:W-:Y:S05]  /*3b620*/  BSYNC B1 ;  /* 0x0000000000017941 */ /* 0x000fea0003800000 */
.L_x_1422:
        /* <DEDUP_REMOVED lines=10> */
.L_x_1425:
[----:B------:R-:W-:Y:S05]  /*3b6d0*/  BSYNC B1 ;  /* 0x0000000000017941 */ /* 0x000fea0003800000 */
.L_x_1424:
        /* <DEDUP_REMOVED lines=10> */
.L_x_1427:
[----:B------:R-:W-:Y:S05]  /*3b780*/  BSYNC B1 ;  /* 0x0000000000017941 */ /* 0x000fea0003800000 */
.L_x_1426:
        /* <DEDUP_REMOVED lines=10> */
.L_x_1429:
[----:B------:R-:W-:Y:S05]  /*3b830*/  BSYNC B1 ;  /* 0x0000000000017941 */ /* 0x000fea0003800000 */
.L_x_1428:
        /* <DEDUP_REMOVED lines=10> */
.L_x_1431:
[----:B------:R-:W-:Y:S05]  /*3b8e0*/  BSYNC B1 ;  /* 0x0000000000017941 */ /* 0x000fea0003800000 */
.L_x_1430:
        /* <DEDUP_REMOVED lines=10> */
.L_x_1433:
[----:B------:R-:W-:Y:S05]  /*3b990*/  BSYNC B1 ;  /* 0x0000000000017941 */ /* 0x000fea0003800000 */
.L_x_1432:
        /* <DEDUP_REMOVED lines=10> */
.L_x_1435:
[----:B------:R-:W-:Y:S05]  /*3ba40*/  BSYNC B1 ;  /* 0x0000000000017941 */ /* 0x000fea0003800000 */
.L_x_1434:
        /* <DEDUP_REMOVED lines=10> */
.L_x_1437:
[----:B------:R-:W-:Y:S05]  /*3baf0*/  BSYNC B1 ;  /* 0x0000000000017941 */ /* 0x000fea0003800000 */
.L_x_1436:
        /* <DEDUP_REMOVED lines=10> */
.L_x_1439:
[----:B------:R-:W-:Y:S05]  /*3bba0*/  BSYNC B1 ;  /* 0x0000000000017941 */ /* 0x000fea0003800000 */
.L_x_1438:
        /* <DEDUP_REMOVED lines=10> */
.L_x_1441:
[----:B------:R-:W-:Y:S05]  /*3bc50*/  BSYNC B1 ;  /* 0x0000000000017941 */ /* 0x000fea0003800000 */
.L_x_1440:
        /* <DEDUP_REMOVED lines=10> */
.L_x_1443:
[----:B------:R-:W-:Y:S05]  /*3bd00*/  BSYNC B1 ;  /* 0x0000000000017941 */ /* 0x000fea0003800000 */
.L_x_1442:
        /* <DEDUP_REMOVED lines=10> */
.L_x_1445:
[----:B------:R-:W-:Y:S05]  /*3bdb0*/  BSYNC B1 ;  /* 0x0000000000017941 */ /* 0x000fea0003800000 */
.L_x_1444:
        /* <DEDUP_REMOVED lines=10> */
.L_x_1447:
[----:B------:R-:W-:Y:S05]  /*3be60*/  BSYNC B1 ;  /* 0x0000000000017941 */ /* 0x000fea0003800000 */
.L_x_1446:
        /* <DEDUP_REMOVED lines=10> */
.L_x_1449:
[----:B------:R-:W-:Y:S05]  /*3bf10*/  BSYNC B1 ;  /* 0x0000000000017941 */ /* 0x000fea0003800000 */
.L_x_1448:
        /* <DEDUP_REMOVED lines=10> */
.L_x_1451:
[----:B------:R-:W-:Y:S05]  /*3bfc0*/  BSYNC B1 ;  /* 0x0000000000017941 */ /* 0x000fea0003800000 */
.L_x_1450:
        /* <DEDUP_REMOVED lines=10> */
.L_x_1453:
[----:B------:R-:W-:Y:S05]  /*3c070*/  BSYNC B1 ;  /* 0x0000000000017941 */ /* 0x000fea0003800000 */
.L_x_1452:
        /* <DEDUP_REMOVED lines=10> */
.L_x_1455:
[----:B------:R-:W-:Y:S05]  /*3c120*/  BSYNC B1 ;  /* 0x0000000000017941 */ /* 0x000fea0003800000 */
.L_x_1454:
        /* <DEDUP_REMOVED lines=10> */
.L_x_1457:
[----:B------:R-:W-:Y:S05]  /*3c1d0*/  BSYNC B1 ;  /* 0x0000000000017941 */ /* 0x000fea0003800000 */
.L_x_1456:
        /* <DEDUP_REMOVED lines=10> */
.L_x_1459:
[----:B------:R-:W-:Y:S05]  /*3c280*/  BSYNC B1 ;  /* 0x0000000000017941 */ /* 0x000fea0003800000 */
.L_x_1458:
        /* <DEDUP_REMOVED lines=10> */
.L_x_1461:
[----:B------:R-:W-:Y:S05]  /*3c330*/  BSYNC B1 ;  /* 0x0000000000017941 */ /* 0x000fea0003800000 */
.L_x_1460:
        /* <DEDUP_REMOVED lines=10> */
.L_x_1463:
[----:B------:R-:W-:Y:S05]  /*3c3e0*/  BSYNC B1 ;  /* 0x0000000000017941 */ /* 0x000fea0003800000 */
.L_x_1462:
        /* <DEDUP_REMOVED lines=10> */
.L_x_1465:
[----:B------:R-:W-:Y:S05]  /*3c490*/  BSYNC B1 ;  /* 0x0000000000017941 */ /* 0x000fea0003800000 */
.L_x_1464:
        /* <DEDUP_REMOVED lines=10> */
.L_x_1467:
[----:B------:R-:W-:Y:S05]  /*3c540*/  BSYNC B1 ;  /* 0x0000000000017941 */ /* 0x000fea0003800000 */
.L_x_1466:
        /* <DEDUP_REMOVED lines=10> */
.L_x_1469:
[----:B------:R-:W-:Y:S05]  /*3c5f0*/  BSYNC B1 ;  /* 0x0000000000017941 */ /* 0x000fea0003800000 */
.L_x_1468:
        /* <DEDUP_REMOVED lines=10> */
.L_x_1471:
[----:B------:R-:W-:Y:S05]  /*3c6a0*/  BSYNC B1 ;  /* 0x0000000000017941 */ /* 0x000fea0003800000 */
.L_x_1470:
        /* <DEDUP_REMOVED lines=10> */
.L_x_1473:
[----:B------:R-:W-:Y:S05]  /*3c750*/  BSYNC B1 ;  /* 0x0000000000017941 */ /* 0x000fea0003800000 */
.L_x_1472:
        /* <DEDUP_REMOVED lines=10> */
.L_x_1475:
[----:B------:R-:W-:Y:S05]  /*3c800*/  BSYNC B1 ;  /* 0x0000000000017941 */ /* 0x000fea0003800000 */
.L_x_1474:
        /* <DEDUP_REMOVED lines=10> */
.L_x_1477:
[----:B------:R-:W-:Y:S05]  /*3c8b0*/  BSYNC B1 ;  /* 0x0000000000017941 */ /* 0x000fea0003800000 */
.L_x_1476:
        /* <DEDUP_REMOVED lines=10> */
.L_x_1479:
[----:B------:R-:W-:Y:S05]  /*3c960*/  BSYNC B1 ;  /* 0x0000000000017941 */ /* 0x000fea0003800000 */
.L_x_1478:
        /* <DEDUP_REMOVED lines=10> */
.L_x_1481:
[----:B------:R-:W-:Y:S05]  /*3ca10*/  BSYNC B1 ;  /* 0x0000000000017941 */ /* 0x000fea0003800000 */
.L_x_1480:
        /* <DEDUP_REMOVED lines=10> */
.L_x_1483:
[----:B------:R-:W-:Y:S05]  /*3cac0*/  BSYNC B1 ;  /* 0x0000000000017941 */ /* 0x000fea0003800000 */
.L_x_1482:
        /* <DEDUP_REMOVED lines=10> */
.L_x_1485:
[----:B------:R-:W-:Y:S05]  /*3cb70*/  BSYNC B1 ;  /* 0x0000000000017941 */ /* 0x000fea0003800000 */
.L_x_1484:
        /* <DEDUP_REMOVED lines=10> */
.L_x_1487:
[----:B------:R-:W-:Y:S05]  /*3cc20*/  BSYNC B1 ;  /* 0x0000000000017941 */ /* 0x000fea0003800000 */
.L_x_1486:
        /* <DEDUP_REMOVED lines=10> */
.L_x_1489:
[----:B------:R-:W-:Y:S05]  /*3ccd0*/  BSYNC B1 ;  /* 0x0000000000017941 */ /* 0x000fea0003800000 */
.L_x_1488:
        /* <DEDUP_REMOVED lines=10> */
.L_x_1491:
[----:B------:R-:W-:Y:S05]  /*3cd80*/  BSYNC B1 ;  /* 0x0000000000017941 */ /* 0x000fea0003800000 */
.L_x_1490:
        /* <DEDUP_REMOVED lines=10> */
.L_x_1493:
[----:B------:R-:W-:Y:S05]  /*3ce30*/  BSYNC B1 ;  /* 0x0000000000017941 */ /* 0x000fea0003800000 */
.L_x_1492:
        /* <DEDUP_REMOVED lines=10> */
.L_x_1495:
[----:B------:R-:W-:Y:S05]  /*3cee0*/  BSYNC B1 ;  /* 0x0000000000017941 */ /* 0x000fea0003800000 */
.L_x_1494:
        /* <DEDUP_REMOVED lines=10> */
.L_x_1497:
[----:B------:R-:W-:Y:S05]  /*3cf90*/  BSYNC B1 ;  /* 0x0000000000017941 */ /* 0x000fea0003800000 */
.L_x_1496:
        /* <DEDUP_REMOVED lines=10> */
.L_x_1499:
[----:B------:R-:W-:Y:S05]  /*3d040*/  BSYNC B1 ;  /* 0x0000000000017941 */ /* 0x000fea0003800000 */
.L_x_1498:
        /* <DEDUP_REMOVED lines=10> */
.L_x_1501:
[----:B------:R-:W-:Y:S05]  /*3d0f0*/  BSYNC B1 ;  /* 0x0000000000017941 */ /* 0x000fea0003800000 */
.L_x_1500:
        /* <DEDUP_REMOVED lines=10> */
.L_x_1503:
[----:B------:R-:W-:Y:S05]  /*3d1a0*/  BSYNC B1 ;  /* 0x0000000000017941 */ /* 0x000fea0003800000 */
.L_x_1502:
        /* <DEDUP_REMOVED lines=10> */
.L_x_1505:
[----:B------:R-:W-:Y:S05]  /*3d250*/  BSYNC B1 ;  /* 0x0000000000017941 */ /* 0x000fea0003800000 */
.L_x_1504:
        /* <DEDUP_REMOVED lines=10> */
.L_x_1507:
[----:B------:R-:W-:Y:S05]  /*3d300*/  BSYNC B1 ;  /* 0x0000000000017941 */ /* 0x000fea0003800000 */
.L_x_1506:
        /* <DEDUP_REMOVED lines=10> */
.L_x_1509:
[----:B------:R-:W-:Y:S05]  /*3d3b0*/  BSYNC B1 ;  /* 0x0000000000017941 */ /* 0x000fea0003800000 */
.L_x_1508:
        /* <DEDUP_REMOVED lines=10> */
.L_x_1511:
[----:B------:R-:W-:Y:S05]  /*3d460*/  BSYNC B1 ;  /* 0x0000000000017941 */ /* 0x000fea0003800000 */
.L_x_1510:
        /* <DEDUP_REMOVED lines=10> */
.L_x_1513:
[----:B------:R-:W-:Y:S05]  /*3d510*/  BSYNC B1 ;  /* 0x0000000000017941 */ /* 0x000fea0003800000 */
.L_x_1512:
        /* <DEDUP_REMOVED lines=10> */
.L_x_1515:
[----:B------:R-:W-:Y:S05]  /*3d5c0*/  BSYNC B1 ;  /* 0x0000000000017941 */ /* 0x000fea0003800000 */
.L_x_1514:
        /* <DEDUP_REMOVED lines=10> */
.L_x_1517:
[----:B------:R-:W-:Y:S05]  /*3d670*/  BSYNC B1 ;  /* 0x0000000000017941 */ /* 0x000fea0003800000 */
.L_x_1516:
        /* <DEDUP_REMOVED lines=10> */
.L_x_1519:
[----:B------:R-:W-:Y:S05]  /*3d720*/  BSYNC B1 ;  /* 0x0000000000017941 */ /* 0x000fea0003800000 */
.L_x_1518:
        /* <DEDUP_REMOVED lines=10> */
.L_x_1521:
[----:B------:R-:W-:Y:S05]  /*3d7d0*/  BSYNC B1 ;  /* 0x0000000000017941 */ /* 0x000fea0003800000 */
.L_x_1520:
        /* <DEDUP_REMOVED lines=10> */
.L_x_1523:
[----:B------:R-:W-:Y:S05]  /*3d880*/  BSYNC B1 ;  /* 0x0000000000017941 */ /* 0x000fea0003800000 */
.L_x_1522:
        /* <DEDUP_REMOVED lines=10> */
.L_x_1525:
[----:B------:R-:W-:Y:S05]  /*3d930*/  BSYNC B1 ;  /* 0x0000000000017941 */ /* 0x000fea0003800000 */
.L_x_1524:
        /* <DEDUP_REMOVED lines=10> */
.L_x_1527:
[----:B------:R-:W-:Y:S05]  /*3d9e0*/  BSYNC B1 ;  /* 0x0000000000017941 */ /* 0x000fea0003800000 */
.L_x_1526:
        /* <DEDUP_REMOVED lines=10> */
.L_x_1529:
[----:B------:R-:W-:Y:S05]  /*3da90*/  BSYNC B1 ;  /* 0x0000000000017941 */ /* 0x000fea0003800000 */
.L_x_1528:
        /* <DEDUP_REMOVED lines=10> */
.L_x_1531:
[----:B------:R-:W-:Y:S05]  /*3db40*/  BSYNC B1 ;  /* 0x0000000000017941 */ /* 0x000fea0003800000 */
.L_x_1530:
        /* <DEDUP_REMOVED lines=10> */
.L_x_1533:
[----:B------:R-:W-:Y:S05]  /*3dbf0*/  BSYNC B1 ;  /* 0x0000000000017941 */ /* 0x000fea0003800000 */
.L_x_1532:
        /* <DEDUP_REMOVED lines=10> */
.L_x_1535:
[----:B------:R-:W-:Y:S05]  /*3dca0*/  BSYNC B1 ;  /* 0x0000000000017941 */ /* 0x000fea0003800000 */
.L_x_1534:
        /* <DEDUP_REMOVED lines=9> */
.L_x_1537:
[----:B------:R-:W-:Y:S05]  /*3dd40*/  BSYNC B1 ;  /* 0x0000000000017941 */ /* 0x000fea0003800000 */
.L_x_1536:
        /* <DEDUP_REMOVED lines=9> */
.L_x_1539:
[----:B------:R-:W-:Y:S05]  /*3dde0*/  BSYNC B1 ;  /* 0x0000000000017941 */ /* 0x000fea0003800000 */
.L_x_1538:
[----:B-----5:R-:W-:Y:S01]  /*3ddf0*/  IMAD.U32 R5, R3, 0x10000, RZ ;  /* 0x0001000003057824 */ /* 0x020fe200078e00ff */
[----:B------:R-:W-:Y:S01]  /*3de00*/  ISETP.GT.AND P6, PT, R0, 0x188, P6 ;  /* 0x000001880000780c */ /* 0x000fe200037c4270 */
[----:B------:R-:W-:Y:S02]  /*3de10*/  BSSY B1, `(.L_x_1540) ;  /* 0x0000007000017945 */ /* 0x000fe40003800000 */
[----:B------:R-:W-:-:S04]  /*3de20*/  FMUL R4, R5, R16 ;  /* 0x0000001005047220 */ /* 0x000fc80000400000 */
[----:B------:R-:W-:-:S05]  /*3de30*/  FFMA R4, R109, R2, R4 ;  /* 0x000000026d047223 */ /* 0x000fca0000000004 */
[----:B------:R-:W-:-:S05]  /*3de40*/  F2FP.BF16.F32.PACK_AB R4, RZ, R4 ;  /* 0x00000004ff04723e */ /* 0x000fca00000010ff */
[----:B------:R0:W-:Y:S01]  /*3de50*/  @P5 STG.E.U16 desc[UR46][R218.64+0x2d2], R4 ;  /* 0x0002d204da005986 */ /* 0x0001e2000c10152e */
[----:B------:R-:W-:Y:S05]  /*3de60*/  @!P6 BRA `(.L_x_1541) ;  /* 0x000000000004e947 */ /* 0x000fea0003800000 */
[----:B------:R0:W5:Y:S02]  /*3de70*/  LDG.E.LTC128B.U16 R3, desc[UR46][R8.64+0x2d0] ;  /* 0x0002d02e08037981 */ /* 0x000164000c1e1520 */
.L_x_1541:
[----:B------:R-:W-:Y:S05]  /*3de80*/  BSYNC B1 ;  /* 0x0000000000017941 */ /* 0x000fea0003800000 */
.L_x_1540:
[----:B-----5:R-:W-:Y:S01]  /*3de90*/  SHF.L.U32 R5, R3, 0x10, RZ ;  /* 0x0000001003057819 */ /* 0x020fe200000006ff */
[----:B------:R-:W-:Y:S01]  /*3dea0*/  BSSY B1, `(.L_x_1542) ;  /* 0x0000008000017945 */ /* 0x000fe20003800000 */
[----:B------:R-:W-:-:S03]  /*3deb0*/  ISETP.GT.AND P4, PT, R0, 0x188, P4 ;  /* 0x000001880000780c */ /* 0x000fc60002784270 */
[----:B------:R-:W-:-:S04]  /*3dec0*/  FMUL R5, R5, R16 ;  /* 0x0000001005057220 */ /* 0x000fc80000400000 */
[----:B------:R-:W-:-:S05]  /*3ded0*/  FFMA R5, R110, R2, R5 ;  /* 0x000000026e057223 */ /* 0x000fca0000000005 */
[----:B------:R-:W-:-:S05]  /*3dee0*/  F2FP.BF16.F32.PACK_AB R5, RZ, R5 ;  /* 0x00000005ff05723e */ /* 0x000fca00000010ff */
[----:B------:R0:W-:Y:S01]  /*3def0*/  @P6 STG.E.U16 desc[UR46][R230.64+0x2d0], R5 ;  /* 0x0002d005e6006986 */ /* 0x0001e2000c10152e */
[----:B------:R-:W-:Y:S05]  /*3df00*/  @!P4 BRA `(.L_x_1543) ;  /* 0x000000000004c947 */ /* 0x000fea0003800000 */
[----:B------:R0:W5:Y:S02]  /*3df10*/  LDG.E.LTC128B.U16 R3, desc[UR46][R8.64+0x2d2] ;  /* 0x0002d22e08037981 */ /* 0x000164000c1e1520 */
.L_x_1543:
[----:B------:R-:W-:Y:S05]  /*3df20*/  BSYNC B1 ;  /* 0x0000000000017941 */ /* 0x000fea0003800000 */
.L_x_1542:
[----:B0----5:R-:W-:Y:S01]  /*3df30*/  IMAD.U32 R5, R3, 0x10000, RZ ;  /* 0x0001000003057824 */ /* 0x021fe200078e00ff */
        /* <DEDUP_REMOVED lines=8> */
.L_x_1545:
[----:B------:R-:W-:Y:S05]  /*3dfc0*/  BSYNC B1 ;  /* 0x0000000000017941 */ /* 0x000fea0003800000 */
.L_x_1544:
        /* <DEDUP_REMOVED lines=9> */
.L_x_1547:
[----:B------:R-:W-:Y:S05]  /*3e060*/  BSYNC B1 ;  /* 0x0000000000017941 */ /* 0x000fea0003800000 */
.L_x_1546:
        /* <DEDUP_REMOVED lines=9> */
.L_x_1549:
[----:B------:R-:W-:Y:S05]  /*3e100*/  BSYNC B1 ;  /* 0x0000000000017941 */ /* 0x000fea0003800000 */
.L_x_1548:
        /* <DEDUP_REMOVED lines=9> */
.L_x_1551:
[----:B------:R-:W-:Y:S05]  /*3e1a0*/  BSYNC B1 ;  /* 0x0000000000017941 */ /* 0x000fea0003800000 */
.L_x_1550:
        /* <DEDUP_REMOVED lines=9> */
.L_x_1553:
[----:B------:R-:W-:Y:S05]  /*3e240*/  BSYNC B1 ;  /* 0x0000000000017941 */ /* 0x000fea0003800000 */
.L_x_1552:
        /* <DEDUP_REMOVED lines=9> */
.L_x_1555:
[----:B------:R-:W-:Y:S05]  /*3e2e0*/  BSYNC B1 ;  /* 0x0000000000017941 */ /* 0x000fea0003800000 */
.L_x_1554:
        /* <DEDUP_REMOVED lines=9> */
.L_x_1557:
[----:B------:R-:W-:Y:S05]  /*3e380*/  BSYNC B1 ;  /* 0x0000000000017941 */ /* 0x000fea0003800000 */
.L_x_1556:
        /* <DEDUP_REMOVED lines=9> */
.L_x_1559:
[----:B------:R-:W-:Y:S05]  /*3e420*/  BSYNC B1 ;  /* 0x0000000000017941 */ /* 0x000fea0003800000 */
.L_x_1558:
[----:B------:R-:W-:Y:S05]  /*3e430*/  @!P0 BRA `(.L_x_1560) ;  /* 0x0000011000ac8947 */ /* 0x000fea0003800000 */
[----:B-----5:R-:W-:-:S04]  /*3e440*/  IMAD.U32 R3, R3, 0x10000, RZ ;  /* 0x0001000003037824 */ /* 0x020fc800078e00ff */
[----:B------:R-:W-:-:S04]  /*3e450*/  FMUL R0, R3, R16 ;  /* 0x0000001003007220 */ /* 0x000fc80000400000 */
[----:B------:R-:W-:-:S05]  /*3e460*/  FFMA R0, R119, R2, R0 ;  /* 0x0000000277007223 */ /* 0x000fca0000000000 */
[----:B------:R-:W-:-:S05]  /*3e470*/  F2FP.BF16.F32.PACK_AB R0, RZ, R0 ;  /* 0x00000000ff00723e */ /* 0x000fca00000010ff */
[----:B------:R0:W-:Y:S01]  /*3e480*/  STG.E.U16 desc[UR46][R230.64+0x2f2], R0 ;  /* 0x0002f200e6007986 */ /* 0x0001e2000c10152e */
[----:B------:R-:W-:Y:S05]  /*3e490*/  BRA `(.L_x_1560) ;  /* 0x0000011000947947 */ /* 0x000fea0003800000 */
.L_x_33:
[----:B------:R-:W2:Y:S01]  /*3e4a0*/  LDL.LU R6, [R1+0x784] ;  /* 0x0007840001067983 */ /* 0x000ea20000300800 */
[----:B------:R-:W-:-:S03]  /*3e4b0*/  ULDC.64 UR4, c[0x0][0x5c0] ;  /* 0x0001700000047ab9 */ /* 0x000fc60000000a00 */
[----:B------:R-:W3:Y:S04]  /*3e4c0*/  LDL.LU R8, [R1+0x798] ;  /* 0x0007980001087983 */ /* 0x000ee80000300800 */
[----:B0-----:R-:W4:Y:S04]  /*3e4d0*/  LDL.LU R235, [R1+0x89c] ;  /* 0x00089c0001eb7983 */ /* 0x001f280000300800 */
[----:B------:R-:W5:Y:S04]  /*3e4e0*/  LDL.LU R234, [R1+0x8a0] ;  /* 0x0008a00001ea7983 */ /* 0x000f680000300800 */
        /* <DEDUP_REMOVED lines=15> */
[----:B------:R-:W5:Y:S01]  /*3e5e0*/  LDL.LU R217, [R1+0x8e0] ;  /* 0x0008e00001d97983 */ /* 0x000f620000300800 */
[----:B------:R-:W-:-:S03]  /*3e5f0*/  LEA R10, P0, R4, UR4, 0x1 ;  /* 0x00000004040a7c11 */ /* 0x000fc6000f8008ff */
[----:B------:R-:W5:Y:S04]  /*3e600*/  LDL.LU R216, [R1+0x8e4] ;  /* 0x0008e40001d87983 */ /* 0x000f680000300800 */
[----:B------:R-:W5:Y:S04]  /*3e610*/  LDL.LU R23, [R1+0x8e8] ;  /* 0x0008e80001177983 */ /* 0x000f680000300800 */
[----:B------:R-:W5:Y:S04]  /*3e620*/  LDL.LU R22, [R1+0x8ec] ;  /* 0x0008ec0001167983 */ /* 0x000f680000300800 */
[----:B------:R-:W5:Y:S01]  /*3e630*/  LDL.LU R15, [R1+0x8f0] ;  /* 0x0008f000010f7983 */ /* 0x000f620000300800 */
[----:B------:R-:W-:-:S03]  /*3e640*/  LEA.HI.X R11, R4, UR5, R20, 0x1, P0 ;  /* 0x00000005040b7c11 */ /* 0x000fc600080f0c14 */
[----:B------:R-:W5:Y:S04]  /*3e650*/  LDL.LU R14, [R1+0x8f4] ;  /* 0x0008f400010e7983 */ /* 0x000f680000300800 */
[----:B------:R-:W5:Y:S04]  /*3e660*/  LDL.LU R12, [R1+0x8f8] ;  /* 0x0008f800010c7983 */ /* 0x000f680000300800 */
[----:B------:R-:W5:Y:S04]  /*3e670*/  LDL.LU R13, [R1+0x8fc] ;  /* 0x0008fc00010d7983 */ /* 0x000f680000300800 */
[----:B------:R-:W5:Y:S04]  /*3e680*/  LDL.LU R21, [R1+0x600] ;  /* 0x0006000001157983 */ /* 0x000f680000300800 */
[----:B------:R-:W3:Y:S04]  /*3e690*/  LDL.LU R4, [R1+0x780] ;  /* 0x0007800001047983 */ /* 0x000ee80000300800 */
[----:B------:R-:W4:Y:S01]  /*3e6a0*/  LDL.LU R5, [R1+0x788] ;  /* 0x0007880001057983 */ /* 0x000f220000300800 */
[----:B------:R-:W-:Y:S01]  /*3e6b0*/  ISETP.GT.AND P3, PT, R3, 0x1, PT ;  /* 0x000000010300780c */ /* 0x000fe20003f64270 */
[----:B------:R-:W-:Y:S01]  /*3e6c0*/  USHF.L.U32 UR5, UR8, 0x4, URZ ;  /* 0x0000000408057899 */ /* 0x000fe2000800063f */
[C---:B------:R-:W-:Y:S01]  /*3e6d0*/  ISETP.GT.AND P2, PT, R0.reuse, 0x8, P5 ;  /* 0x000000080000780c */ /* 0x040fe20002f44270 */
[----:B------:R-:W-:Y:S01]  /*3e6e0*/  USHF.L.U64.HI UR4, UR8, 0x4, UR9 ;  /* 0x0000000408047899 */ /* 0x000fe20008010209 */
[----:B------:R-:W-:Y:S01]  /*3e6f0*/  ISETP.GT.AND P0, PT, R0, RZ, P3 ;  /* 0x000000ff0000720c */ /* 0x000fe20001f04270 */
[----:B------:R-:W5:Y:S01]  /*3e700*/  LDL.LU R20, [R1+0x898] ;  /* 0x0008980001147983 */ /* 0x000f620000300800 */
[----:B--2---:R-:W-:-:S05]  /*3e710*/  FMUL R6, R6, R2 ;  /* 0x0000000206067220 */ /* 0x004fca0000400000 */
[----:B------:R-:W-:-:S04]  /*3e720*/  F2FP.BF16.F32.PACK_AB R6, RZ, R6 ;  /* 0x00000006ff06723e */ /* 0x000fc800000010ff */
[----:B------:R-:W-:-:S05]  /*3e730*/  PRMT R7, R6, 0x7610, R7 ;  /* 0x0000761006077816 */ /* 0x000fca0000000007 */
[----:B------:R0:W-:Y:S04]  /*3e740*/  @P0 STG.E.U16 desc[UR46][R10.64+0x2], R7 ;  /* 0x000002070a000986 */ /* 0x0001e8000c10152e */
[----:B0-----:R-:W2:Y:S01]  /*3e750*/  LDL.LU R7, [R1+0x794] ;  /* 0x0007940001077983 */ /* 0x001ea20000300800 */
[-C--:B---3--:R-:W-:Y:S01]  /*3e760*/  FMUL R4, R4, R2.reuse ;  /* 0x0000000204047220 */ /* 0x088fe20000400000 */
[----:B----4-:R-:W-:-:S04]  /*3e770*/  FMUL R5, R5, R2 ;  /* 0x0000000205057220 */ /* 0x010fc80000400000 */
[----:B------:R-:W-:Y:S02]  /*3e780*/  F2FP.BF16.F32.PACK_AB R4, RZ, R4 ;  /* 0x00000004ff04723e */ /* 0x000fe400000010ff */
[----:B------:R-:W-:-:S03]  /*3e790*/  F2FP.BF16.F32.PACK_AB R5, RZ, R5 ;  /* 0x00000005ff05723e */ /* 0x000fc600000010ff */
[----:B------:R0:W-:Y:S01]  /*3e7a0*/  @P1 STG.E.U16 desc[UR46][R10.64], R4 ;  /* 0x000000040a001986 */ /* 0x0001e2000c10152e */
[----:B------:R-:W-:Y:S02]  /*3e7b0*/  PRMT R6, R5, 0x7610, R6 ;  /* 0x0000761005067816 */ /* 0x000fe40000000006 */
[----:B0-----:R-:W-:-:S04]  /*3e7c0*/  IADD3 R4, P1, R10, UR5, RZ ;  /* 0x000000050a047c10 */ /* 0x001fc8000ff3e0ff */
[----:B------:R-:W-:-:S05]  /*3e7d0*/  IADD3.X R5, R11, UR4, RZ, P1, !PT ;  /* 0x000000040b057c10 */ /* 0x000fca0008ffe4ff */
[----:B------:R0:W-:Y:S04]  /*3e7e0*/  @P2 STG.E.U16 desc[UR46][R4.64], R6 ;  /* 0x0000000604002986 */ /* 0x0001e8000c10152e */
[----:B0-----:R-:W3:Y:S01]  /*3e7f0*/  LDL.LU R6, [R1+0x78c] ;  /* 0x00078c0001067983 */ /* 0x001ee20000300800 */
[----:B------:R-:W-:Y:S01]  /*3e800*/  ISETP.GT.AND P0, PT, R0, 0x8, P3 ;  /* 0x000000080000780c */ /* 0x000fe20001f04270 */
[----:B---3--:R-:W-:-:S05]  /*3e810*/  FMUL R6, R6, R2 ;  /* 0x0000000206067220 */ /* 0x008fca0000400000 */
[----:B------:R-:W-:-:S07]  /*3e820*/  F2FP.BF16.F32.PACK_AB R6, RZ, R6 ;  /* 0x00000006ff06723e */ /* 0x000fce00000010ff */
[----:B------:R0:W-:Y:S04]  /*3e830*/  @P0 STG.E.U16 desc[UR46][R4.64+0x2], R6 ;  /* 0x0000020604000986 */ /* 0x0001e8000c10152e */
[----:B0-----:R-:W3:Y:S01]  /*3e840*/  LDL.LU R6, [R1+0x790] ;  /* 0x0007900001067983 */ /* 0x001ee20000300800 */
[C---:B------:R-:W-:Y:S02]  /*3e850*/  ISETP.GT.AND P2, PT, R3.reuse, 0x8, PT ;  /* 0x000000080300780c */ /* 0x040fe40003f44270 */
[----:B------:R-:W-:Y:S02]  /*3e860*/  ISETP.GT.AND P3, PT, R3, 0x9, PT ;  /* 0x000000090300780c */ /* 0x000fe40003f64270 */
[C---:B------:R-:W-:Y:S02]  /*3e870*/  ISETP.GT.AND P0, PT, R0.reuse, RZ, P2 ;  /* 0x000000ff0000720c */ /* 0x040fe40001704270 */
[----:B------:R-:W-:-:S02]  /*3e880*/  ISETP.GT.AND P1, PT, R0, RZ, P3 ;  /* 0x000000ff0000720c */ /* 0x000fc40001f24270 */
[----:B------:R-:W-:Y:S01]  /*3e890*/  ISETP.GT.AND P2, PT, R0, 0x8, P2 ;  /* 0x000000080000780c */ /* 0x000fe20001744270 */
[-C--:B--2---:R-:W-:Y:S01]  /*3e8a0*/  FMUL R7, R7, R2.reuse ;  /* 0x0000000207077220 */ /* 0x084fe20000400000 */
[----:B------:R-:W-:-:S04]  /*3e8b0*/  FMUL R8, R8, R2 ;  /* 0x0000000208087220 */ /* 0x000fc80000400000 */
[----:B------:R-:W-:-:S05]  /*3e8c0*/  F2FP.BF16.F32.PACK_AB R7, RZ, R7 ;  /* 0x00000007ff07723e */ /* 0x000fca00000010ff */
[----:B------:R-:W-:Y:S01]  /*3e8d0*/  @P1 STG.E.U16 desc[UR46][R10.64+0x12], R7 ;  /* 0x000012070a001986 */ /* 0x000fe2000c10152e */
[----:B---3--:R-:W-:-:S05]  /*3e8e0*/  FMUL R6, R6, R2 ;  /* 0x0000000206067220 */ /* 0x008fca0000400000 */
[----:B------:R-:W-:-:S04]  /*3e8f0*/  F2FP.BF16.F32.PACK_AB R6, RZ, R6 ;  /* 0x00000006ff06723e */ /* 0x000fc800000010ff */
[----:B------:R-:W-:Y:S02]  /*3e900*/  PRMT R9, R6, 0x7610, R9 ;  /* 0x0000761006097816 */ /* 0x000fe40000000009 */
[----:B------:R-:W-:Y:S02]  /*3e910*/  F2FP.BF16.F32.PACK_AB R6, RZ, R8 ;  /* 0x00000008ff06723e */ /* 0x000fe400000010ff */
[----:B------:R-:W2:Y:S04]  /*3e920*/  LDL.LU R8, [R1+0x83c] ;  /* 0x00083c0001087983 */ /* 0x000ea80000300800 */
[----:B------:R0:W-:Y:S04]  /*3e930*/  @P0 STG.E.U16 desc[UR46][R10.64+0x10], R9 ;  /* 0x000010090a000986 */ /* 0x0001e8000c10152e */
[----:B------:R1:W-:Y:S04]  /*3e940*/  @P2 STG.E.U16 desc[UR46][R4.64+0x10], R6 ;  /* 0x0000100604002986 */ /* 0x0003e8000c10152e */
[----:B0-----:R-:W3:Y:S04]  /*3e950*/  LDL.LU R9, [R1+0x838] ;  /* 0x0008380001097983 */ /* 0x001ee80000300800 */
[----:B------:R-:W4:Y:S04]  /*3e960*/  LDL.LU R7, [R1+0x894] ;  /* 0x0008940001077983 */ /* 0x000f280000300800 */
[----:B-1----:R-:W5:Y:S01]  /*3e970*/  LDL.LU R6, [R1+0x79c] ;  /* 0x00079c0001067983 */ /* 0x002f620000300800 */
[----:B------:R-:W-:Y:S01]  /*3e980*/  ISETP.GT.AND P0, PT, R0, 0x8, P3 ;  /* 0x000000080000780c */ /* 0x000fe20001f04270 */
[----:B-----5:R-:W-:-:S05]  /*3e990*/  FMUL R6, R6, R2 ;  /* 0x0000000206067220 */ /* 0x020fca0000400000 */
[----:B------:R-:W-:-:S07]  /*3e9a0*/  F2FP.BF16.F32.PACK_AB R6, RZ, R6 ;  /* 0x00000006ff06723e */ /* 0x000fce00000010ff */
[----:B------:R0:W-:Y:S04]  /*3e9b0*/  @P0 STG.E.U16 desc[UR46][R4.64+0x12], R6 ;  /* 0x0000120604000986 */ /* 0x0001e8000c10152e */
[----:B0-----:R-:W5:Y:S01]  /*3e9c0*/  LDL.LU R6, [R1+0x7a0] ;  /* 0x0007a00001067983 */ /* 0x001f620000300800 */
[----:B------:R-:W-:-:S04]  /*3e9d0*/  ISETP.GT.AND P2, PT, R3, 0x10, PT ;  /* 0x000000100300780c */ /* 0x000fc80003f44270 */
[----:B------:R-:W-:Y:S01]  /*3e9e0*/  ISETP.GT.AND P0, PT, R0, RZ, P2 ;  /* 0x000000ff0000720c */ /* 0x000fe20001704270 */
        /* <DEDUP_REMOVED lines=10> */
[----:B------:R-:W-:Y:S01]  /*3ea90*/  ISETP.GT.AND P0, PT, R0, 0x8, P2 ;  /* 0x000000080000780c */ /* 0x000fe20001704270 */
        /* <DEDUP_REMOVED lines=195> */
[----:B------:R3:W-:Y:S01]  /*3f6d0*/  @P0 STG.E.U16 desc[UR46][R10.64+0xb2], R6 ;  /* 0x0000b2060a000986 */ /* 0x0007e2000c10152e */
[----:B------:R-:W-:Y:S01]  /*3f6e0*/  ISETP.GT.AND P0, PT, R0, 0x8, P2 ;  /* 0x000000080000780c */ /* 0x000fe20001704270 */
[----:B---3--:R-:W-:-:S05]  /*3f6f0*/  FMUL R6, R9, R2 ;  /* 0x0000000209067220 */ /* 0x008fca0000400000 */
[----:B------:R-:W-:-:S07]  /*3f700*/  F2FP.BF16.F32.PACK_AB R6, RZ, R6 ;  /* 0x00000006ff06723e */ /* 0x000fce00000010ff */
[----:B------:R2:W-:Y:S01]  /*3f710*/  @P0 STG.E.U16 desc[UR46][R4.64+0xb0], R6 ;  /* 0x0000b00604000986 */ /* 0x0005e2000c10152e */
[----:B------:R-:W-:Y:S01]  /*3f720*/  ISETP.GT.AND P0, PT, R0, 0x8, P1 ;  /* 0x000000080000780c */ /* 0x000fe20000f04270 */
[----:B--2---:R-:W-:-:S05]  /*3f730*/  FMUL R6, R8, R2 ;  /* 0x0000000208067220 */ /* 0x004fca0000400000 */
[----:B------:R-:W-:-:S07]  /*3f740*/  F2FP.BF16.F32.PACK_AB R6, RZ, R6 ;  /* 0x00000006ff06723e */ /* 0x000fce00000010ff */
[----:B------:R0:W-:Y:S04]  /*3f750*/  @P0 STG.E.U16 desc[UR46][R4.64+0xb2], R6 ;  /* 0x0000b20604000986 */ /* 0x0001e8000c10152e */
[----:B0-----:R-:W2:Y:S01]  /*3f760*/  LDL.LU R6, [R1+0x840] ;  /* 0x0008400001067983 */ /* 0x001ea20000300800 */
[----:B------:R-:W-:Y:S01]  /*3f770*/  IMAD.U32 R8, RZ, RZ, UR8 ;  /* 0x00000008ff087e24 */ /* 0x000fe2000f8e00ff */
[----:B------:R-:W-:Y:S01]  /*3f780*/  USHF.L.U64.HI UR10, UR8, 0x8, UR9 ;  /* 0x00000008080a7899 */ /* 0x000fe20008010209 */
[----:B------:R-:W-:-:S03]  /*3f790*/  ISETP.GT.AND P2, PT, R3, 0x60, PT ;  /* 0x000000600300780c */ /* 0x000fc60003f44270 */
[----:B------:R-:W-:-:S04]  /*3f7a0*/  LEA R8, P0, R8, R10, 0x8 ;  /* 0x0000000a08087211 */ /* 0x000fc800078040ff */
[----:B------:R-:W-:Y:S02]  /*3f7b0*/  IADD3.X R9, R11, UR10, RZ, P0, !PT ;  /* 0x0000000a0b097c10 */ /* 0x000fe400087fe4ff */
[----:B------:R-:W-:Y:S01]  /*3f7c0*/  ISETP.GT.AND P0, PT, R0, RZ, P2 ;  /* 0x000000ff0000720c */ /* 0x000fe20001704270 */
[----:B--2---:R-:W-:-:S05]  /*3f7d0*/  FMUL R6, R6, R2 ;  /* 0x0000000206067220 */ /* 0x004fca0000400000 */
[----:B------:R-:W-:-:S07]  /*3f7e0*/  F2FP.BF16.F32.PACK_AB R6, RZ, R6 ;  /* 0x00000006ff06723e */ /* 0x000fce00000010ff */
[----:B------:R0:W-:Y:S04]  /*3f7f0*/  @P0 STG.E.U16 desc[UR46][R10.64+0xc0], R6 ;  /* 0x0000c0060a000986 */ /* 0x0001e8000c10152e */
[----:B0-----:R-:W2:Y:S01]  /*3f800*/  LDL.LU R6, [R1+0x844] ;  /* 0x0008440001067983 */ /* 0x001ea20000300800 */
[----:B------:R-:W-:-:S04]  /*3f810*/  ISETP.GT.AND P1, PT, R3, 0x61, PT ;  /* 0x000000610300780c */ /* 0x000fc80003f24270 */
[----:B------:R-:W-:Y:S01]  /*3f820*/  ISETP.GT.AND P0, PT, R0, RZ, P1 ;  /* 0x000000ff0000720c */ /* 0x000fe20000f04270 */
[----:B--2---:R-:W-:-:S05]  /*3f830*/  FMUL R6, R6, R2 ;  /* 0x0000000206067220 */ /* 0x004fca0000400000 */
[----:B------:R-:W-:-:S07]  /*3f840*/  F2FP.BF16.F32.PACK_AB R6, RZ, R6 ;  /* 0x00000006ff06723e */ /* 0x000fce00000010ff */
[----:B------:R0:W-:Y:S04]  /*3f850*/  @P0 STG.E.U16 desc[UR46][R10.64+0xc2], R6 ;  /* 0x0000c2060a000986 */ /* 0x0001e8000c10152e */
[----:B0-----:R-:W2:Y:S01]  /*3f860*/  LDL.LU R6, [R1+0x848] ;  /* 0x0008480001067983 */ /* 0x001ea20000300800 */
[----:B------:R-:W-:Y:S01]  /*3f870*/  ISETP.GT.AND P0, PT, R0, 0x8, P2 ;  /* 0x000000080000780c */ /* 0x000fe20001704270 */
        /* <DEDUP_REMOVED lines=98> */
[----:B------:R-:W-:Y:S02]  /*3fea0*/  ISETP.GT.AND P0, PT, R0, RZ, P2 ;  /* 0x000000ff0000720c */ /* 0x000fe40001704270 */
[C---:B------:R-:W-:Y:S02]  /*3feb0*/  ISETP.GT.AND P1, PT, R3.reuse, 0x89, PT ;  /* 0x000000890300780c */ /* 0x040fe40003f24270 */
[----:B------:R-:W-:Y:S01]  /*3fec0*/  ISETP.GT.AND P4, PT, R3, 0xa9, PT ;  /* 0x000000a90300780c */ /* 0x000fe20003f84270 */
[----:B--2---:R-:W-:-:S05]  /*3fed0*/  FMUL R6, R6, R2 ;  /* 0x0000000206067220 */ /* 0x004fca0000400000 */
[----:B------:R-:W-:-:S05]  /*3fee0*/  F2FP.BF16.F32.PACK_AB R6, RZ, R6 ;  /* 0x00000006ff06723e */ /* 0x000fca00000010ff */
[----:B------:R4:W-:Y:S01]  /*3fef0*/  @P0 STG.E.U16 desc[UR46][R10.64+0x110], R6 ;  /* 0x000110060a000986 */ /* 0x0009e2000c10152e */
[----:B------:R-:W-:Y:S01]  /*3ff00*/  ISETP.GT.AND P0, PT, R0, RZ, P1 ;  /* 0x000000ff0000720c */ /* 0x000fe20000f04270 */
[----:B----4-:R-:W-:-:S05]  /*3ff10*/  FMUL R6, R7, R2 ;  /* 0x0000000207067220 */ /* 0x010fca0000400000 */
[----:B------:R-:W-:-:S07]  /*3ff20*/  F2FP.BF16.F32.PACK_AB R6, RZ, R6 ;  /* 0x00000006ff06723e */ /* 0x000fce00000010ff */
[----:B------:R0:W-:Y:S01]  /*3ff30*/  @P0 STG.E.U16 desc[UR46][R10.64+0x112], R6 ;  /* 0x000112060a000986 */ /* 0x0001e2000c10152e */
[----:B------:R-:W-:Y:S01]  /*3ff40*/  ISETP.GT.AND P0, PT, R0, 0x8, P2 ;  /* 0x000000080000780c */ /* 0x000fe20001704270 */
[----:B0-----:R-:W-:-:S05]  /*3ff50*/  FMUL R6, R20, R2 ;  /* 0x0000000214067220 */ /* 0x001fca0000400000 */
[----:B------:R-:W-:-:S07]  /*3ff60*/  F2FP.BF16.F32.PACK_AB R6, RZ, R6 ;  /* 0x00000006ff06723e */ /* 0x000fce00000010ff */
[----:B------:R0:W-:Y:S01]  /*3ff70*/  @P0 STG.E.U16 desc[UR46][R4.64+0x110], R6 ;  /* 0x0001100604000986 */ /* 0x0001e2000c10152e */
[----:B------:R-:W-:Y:S02]  /*3ff80*/  ISETP.GT.AND P0, PT, R0, 0x8, P1 ;  /* 0x000000080000780c */ /* 0x000fe40000f04270 */
[----:B------:R-:W-:Y:S01]  /*3ff90*/  ISETP.GT.AND P2, PT, R3, 0x90, PT ;  /* 0x000000900300780c */ /* 0x000fe20003f44270 */
[----:B0-----:R-:W-:-:S05]  /*3ffa0*/  FMUL R6, R235, R2 ;  /* 0x00000002eb067220 */ /* 0x001fca0000400000 */
[----:B------:R-:W-:-:S05]  /*3ffb0*/  F2FP.BF16.F32.PACK_AB R6, RZ, R6 ;  /* 0x00000006ff06723e */ /* 0x000fca00000010ff */
[----:B------:R0:W-:Y:S01]  /*3ffc0*/  @P0 STG.E.U16 desc[UR46][R4.64+0x112], R6 ;  /* 0x0001120604000986 */ /* 0x0001e2000c10152e */
[----:B------:R-:W-:Y:S02]  /*3ffd0*/  ISETP.GT.AND P0, PT, R0, RZ, P2 ;  /* 0x000000ff0000720c */ /* 0x000fe40001704270 */
[----:B------:R-:W-:Y:S01]  /*3ffe0*/  ISETP.GT.AND P1, PT, R3, 0x91, PT ;  /* 0x000000910300780c */ /* 0x000fe20003f24270 */
[----:B0-----:R-:W-:-:S05]  /*3fff0*/  FMUL R6, R234, R2 ;  /* 0x00000002ea067220 */ /* 0x001fca0000400000 */
[----:B------:R-:W-:-:S05]  /*40000*/  F2FP.BF16.F32.PACK_AB R6, RZ, R6 ;  /* 0x00000006ff06723e */ /* 0x000fca00000010ff */
[----:B------:R0:W-:Y:S01]  /*40010*/  @P0 STG.E.U16 desc[UR46][R10.64+0x120], R6 ;  /* 0x000120060a000986 */ /* 0x0001e2000c10152e */
[----:B------:R-:W-:Y:S01]  /*40020*/  ISETP.GT.AND P0, PT, R0, RZ, P1 ;  /* 0x000000ff0000720c */ /* 0x000fe20000f04270 */
[----:B0-----:R-:W-:-:S05]  /*40030*/  FMUL R6, R233, R2 ;  /* 0x00000002e9067220 */ /* 0x001fca0000400000 */
        /* <DEDUP_REMOVED lines=59> */
[----:B------:R-:W-:Y:S01]  /*403f0*/  ISETP.GT.AND P0, PT, R0, 0x8, P4 ;  /* 0x000000080000780c */ /* 0x000fe20002704270 */
[----:B0-----:R-:W-:-:S05]  /*40400*/  FMUL R6, R218, R2 ;  /* 0x00000002da067220 */ /* 0x001fca0000400000 */
[----:B------:R-:W-:-:S07]  /*40410*/  F2FP.BF16.F32.PACK_AB R6, RZ, R6 ;  /* 0x00000006ff06723e */ /* 0x000fce00000010ff */
[----:B------:R0:W-:Y:S01]  /*40420*/  @P0 STG.E.U16 desc[UR46][R4.64+0x152], R6 ;  /* 0x0001520604000986 */ /* 0x0001e2000c10152e */
[----:B------:R-:W-:-:S04]  /*40430*/  ISETP.GT.AND P0, PT, R3, 0xb0, PT ;  /* 0x000000b00300780c */ /* 0x000fc80003f04270 */
[----:B------:R-:W-:Y:S01]  /*40440*/  ISETP.GT.AND P1, PT, R0, RZ, P0 ;  /* 0x000000ff0000720c */ /* 0x000fe20000724270 */
[----:B0-----:R-:W-:Y:S01]  /*40450*/  FMUL R6, R217, R2 ;  /* 0x00000002d9067220 */ /* 0x001fe20000400000 */
[----:B------:R-:W-:-:S04]  /*40460*/  ISETP.GT.AND P3, PT, R3, 0xb1, PT ;  /* 0x000000b10300780c */ /* 0x000fc80003f64270 */
        /* <DEDUP_REMOVED lines=19> */
[----:B------:R-:W-:-:S04]  /*405a0*/  ISETP.GT.AND P1, PT, R3, 0xb9, PT ;  /* 0x000000b90300780c */ /* 0x000fc80003f24270 */
[----:B------:R-:W-:Y:S01]  /*405b0*/  ISETP.GT.AND P6, PT, R0, RZ, P1 ;  /* 0x000000ff0000720c */ /* 0x000fe20000fc4270 */
[----:B0-----:R-:W-:-:S05]  /*405c0*/  FMUL R6, R14, R2 ;  /* 0x000000020e067220 */ /* 0x001fca0000400000 */
[----:B------:R-:W-:Y:S01]  /*405d0*/  F2FP.BF16.F32.PACK_AB R6, RZ, R6 ;  /* 0x00000006ff06723e */ /* 0x000fe200000010ff */
[----:B------:R-:W-:-:S06]  /*405e0*/  USHF.L.U64.HI UR10, UR8, 0x9, UR9 ;  /* 0x00000009080a7899 */ /* 0x000fcc0008010209 */
[----:B------:R0:W-:Y:S02]  /*405f0*/  @P6 STG.E.U16 desc[UR46][R10.64+0x172], R6 ;  /* 0x000172060a006986 */ /* 0x0001e4000c10152e */
[----:B0-----:R-:W-:-:S05]  /*40600*/  IMAD.U32 R6, RZ, RZ, UR8 ;  /* 0x00000008ff067e24 */ /* 0x001fca000f8e00ff */
[----:B------:R-:W-:-:S04]  /*40610*/  LEA R6, P6, R6, R10, 0x9 ;  /* 0x0000000a06067211 */ /* 0x000fc800078c48ff */
[----:B------:R-:W-:Y:S02]  /*40620*/  IADD3.X R7, R11, UR10, RZ, P6, !PT ;  /* 0x0000000a0b077c10 */ /* 0x000fe4000b7fe4ff */
[----:B------:R-:W-:Y:S01]  /*40630*/  ISETP.GT.AND P6, PT, R0, 0x8, P2 ;  /* 0x000000080000780c */ /* 0x000fe200017c4270 */
[----:B------:R-:W-:-:S05]  /*40640*/  FMUL R12, R12, R2 ;  /* 0x000000020c0c7220 */ /* 0x000fca0000400000 */
[----:B------:R-:W-:-:S07]  /*40650*/  F2FP.BF16.F32.PACK_AB R12, RZ, R12 ;  /* 0x0000000cff0c723e */ /* 0x000fce00000010ff */
[----:B------:R0:W-:Y:S02]  /*40660*/  @P6 STG.E.U16 desc[UR46][R4.64+0x170], R12 ;  /* 0x0001700c04006986 */ /* 0x0001e4000c10152e */
[----:B0-----:R-:W-:Y:S02]  /*40670*/  FMUL R12, R13, R2 ;  /* 0x000000020d0c7220 */ /* 0x001fe40000400000 */
[----:B------:R-:W2:Y:S04]  /*40680*/  LDL.LU R13, [R1+0x604] ;  /* 0x00060400010d7983 */ /* 0x000ea80000300800 */
[----:B------:R-:W3:Y:S01]  /*40690*/  LDL.LU R14, [R1+0x608] ;  /* 0x00060800010e7983 */ /* 0x000ee20000300800 */
[C---:B------:R-:W-:Y:S02]  /*406a0*/  ISETP.GT.AND P6, PT, R0.reuse, 0x8, P1 ;  /* 0x000000080000780c */ /* 0x040fe40000fc4270 */
[----:B------:R-:W-:Y:S01]  /*406b0*/  F2FP.BF16.F32.PACK_AB R12, RZ, R12 ;  /* 0x0000000cff0c723e */ /* 0x000fe200000010ff */
[----:B------:R-:W4:Y:S04]  /*406c0*/  LDL.LU R235, [R1+0x72c] ;  /* 0x00072c0001eb7983 */ /* 0x000f280000300800 */
[----:B------:R-:W5:Y:S04]  /*406d0*/  LDL.LU R234, [R1+0x730] ;  /* 0x0007300001ea7983 */ /* 0x000f680000300800 */
[----:B------:R-:W5:Y:S04]  /*406e0*/  LDL.LU R233, [R1+0x734] ;  /* 0x0007340001e97983 */ /* 0x000f680000300800 */
[----:B------:R0:W-:Y:S01]  /*406f0*/  @P6 STG.E.U16 desc[UR46][R4.64+0x172], R12 ;  /* 0x0001720c04006986 */ /* 0x0001e2000c10152e */
[----:B------:R-:W-:-:S03]  /*40700*/  ISETP.GT.AND P6, PT, R0, 0x80, P5 ;  /* 0x000000800000780c */ /* 0x000fc60002fc4270 */
[----:B------:R-:W5:Y:S04]  /*40710*/  LDL.LU R232, [R1+0x738] ;  /* 0x0007380001e87983 */ /* 0x000f680000300800 */
[----:B------:R-:W5:Y:S01]  /*40720*/  LDL.LU R231, [R1+0x73c] ;  /* 0x00073c0001e77983 */ /* 0x000f620000300800 */
[----:B0-----:R-:W-:-:S03]  /*40730*/  FMUL R12, R21, R2 ;  /* 0x00000002150c7220 */ /* 0x001fc60000400000 */
[----:B------:R-:W5:Y:S02]  /*40740*/  LDL.LU R230, [R1+0x740] ;  /* 0x0007400001e67983 */ /* 0x000f640000300800 */
[----:B------:R-:W-:Y:S02]  /*40750*/  F2FP.BF16.F32.PACK_AB R12, RZ, R12 ;  /* 0x0000000cff0c723e */ /* 0x000fe400000010ff */
[----:B------:R-:W5:Y:S04]  /*40760*/  LDL.LU R229, [R1+0x744] ;  /* 0x0007440001e57983 */ /* 0x000f680000300800 */
[----:B------:R2:W-:Y:S01]  /*40770*/  @P6 STG.E.U16 desc[UR46][R8.64], R12 ;  /* 0x0000000c08006986 */ /* 0x0005e2000c10152e */
[----:B------:R-:W-:-:S03]  /*40780*/  ISETP.GT.AND P6, PT, R3, 0x1, PT ;  /* 0x000000010300780c */ /* 0x000fc60003fc4270 */
[----:B------:R-:W5:Y:S01]  /*40790*/  LDL.LU R228, [R1+0x748] ;  /* 0x0007480001e47983 */ /* 0x000f620000300800 */
[----:B------:R-:W-:-:S03]  /*407a0*/  ISETP.GT.AND P6, PT, R0, 0x80, P6 ;  /* 0x000000800000780c */ /* 0x000fc600037c4270 */
        /* <DEDUP_REMOVED lines=14> */
[----:B--2---:R-:W-:-:S05]  /*40890*/  FMUL R12, R13, R2 ;  /* 0x000000020d0c7220 */ /* 0x004fca0000400000 */
[----:B------:R-:W-:-:S05]  /*408a0*/  F2FP.BF16.F32.PACK_AB R12, RZ, R12 ;  /* 0x0000000cff0c723e */ /* 0x000fca00000010ff */
[----:B------:R0:W-:Y:S02]  /*408b0*/  @P6 STG.E.U16 desc[UR46][R8.64+0x2], R12 ;  /* 0x0000020c08006986 */ /* 0x0001e4000c10152e */
[----:B0-----:R-:W-:-:S04]  /*408c0*/  IADD3 R12, P6, R8, UR5, RZ ;  /* 0x00000005080c7c10 */ /* 0x001fc8000ffde0ff */
[----:B------:R-:W-:Y:S02]  /*408d0*/  IADD3.X R13, R9, UR4, RZ, P6, !PT ;  /* 0x00000004090d7c10 */ /* 0x000fe4000b7fe4ff */
[----:B------:R-:W-:-:S04]  /*408e0*/  IADD3 R20, P6, R6, UR5, RZ ;  /* 0x0000000506147c10 */ /* 0x000fc8000ffde0ff */
[----:B------:R-:W-:Y:S02]  /*408f0*/  IADD3.X R21, R7, UR4, RZ, P6, !PT ;  /* 0x0000000407157c10 */ /* 0x000fe4000b7fe4ff */
[----:B------:R-:W-:Y:S01]  /*40900*/  ISETP.GT.AND P6, PT, R0, 0x88, P5 ;  /* 0x000000880000780c */ /* 0x000fe20002fc4270 */
[----:B---3--:R-:W-:-:S05]  /*40910*/  FMUL R14, R14, R2 ;  /* 0x000000020e0e7220 */ /* 0x008fca0000400000 */
[----:B------:R-:W-:-:S07]  /*40920*/  F2FP.BF16.F32.PACK_AB R14, RZ, R14 ;  /* 0x0000000eff0e723e */ /* 0x000fce00000010ff */
[----:B------:R0:W-:Y:S04]  /*40930*/  @P6 STG.E.U16 desc[UR46][R12.64], R14 ;  /* 0x0000000e0c006986 */ /* 0x0001e8000c10152e */
[----:B0-----:R-:W2:Y:S01]  /*40940*/  LDL.LU R14, [R1+0x60c] ;  /* 0x00060c00010e7983 */ /* 0x001ea20000300800 */
[----:B------:R-:W-:-:S04]  /*40950*/  ISETP.GT.AND P6, PT, R3, 0x1, PT ;  /* 0x000000010300780c */ /* 0x000fc80003fc4270 */
[----:B------:R-:W-:Y:S01]  /*40960*/  ISETP.GT.AND P6, PT, R0, 0x88, P6 ;  /* 0x000000880000780c */ /* 0x000fe200037c4270 */
[----:B--2---:R-:W-:-:S05]  /*40970*/  FMUL R14, R14, R2 ;  /* 0x000000020e0e7220 */ /* 0x004fca0000400000 */
        /* <DEDUP_REMOVED lines=427> */
[----:B------:R4:W-:Y:S01]  /*42430*/  @P6 STG.E.U16 desc[UR46][R12.64+0x120], R14 ;  /* 0x0001200e0c006986 */ /* 0x0009e2000c10152e */
[----:B------:R-:W-:-:S04]  /*42440*/  ISETP.GT.AND P6, PT, R3, 0x91, PT ;  /* 0x000000910300780c */ /* 0x000fc80003fc4270 */
[----:B------:R-:W-:Y:S01]  /*42450*/  ISETP.GT.AND P6, PT, R0, 0x88, P6 ;  /* 0x000000880000780c */ /* 0x000fe200037c4270 */
[----:B----4-:R-:W-:-:S05]  /*42460*/  FMUL R14, R235, R2 ;  /* 0x00000002eb0e7220 */ /* 0x010fca0000400000 */
[----:B------:R-:W-:-:S07]  /*42470*/  F2FP.BF16.F32.PACK_AB R14, RZ, R14 ;  /* 0x0000000eff0e723e */ /* 0x000fce00000010ff */
[----:B------:R5:W-:Y:S01]  /*42480*/  @P6 STG.E.U16 desc[UR46][R12.64+0x122], R14 ;  /* 0x0001220e0c006986 */ /* 0x000be2000c10152e */
[----:B------:R-:W-:-:S04]  /*42490*/  ISETP.GT.AND P6, PT, R3, 0x98, PT ;  /* 0x000000980300780c */ /* 0x000fc80003fc4270 */
[----:B------:R-:W-:Y:S01]  /*424a0*/  ISETP.GT.AND P6, PT, R0, 0x80, P6 ;  /* 0x000000800000780c */ /* 0x000fe200037c4270 */
[----:B-----5:R-:W-:-:S05]  /*424b0*/  FMUL R14, R234, R2 ;  /* 0x00000002ea0e7220 */ /* 0x020fca0000400000 */
[----:B------:R-:W-:-:S07]  /*424c0*/  F2FP.BF16.F32.PACK_AB R14, RZ, R14 ;  /* 0x0000000eff0e723e */ /* 0x000fce00000010ff */
[----:B------:R0:W-:Y:S01]  /*424d0*/  @P6 STG.E.U16 desc[UR46][R8.64+0x130], R14 ;  /* 0x0001300e08006986 */ /* 0x0001e2000c10152e */
[----:B------:R-:W-:-:S04]  /*424e0*/  ISETP.GT.AND P6, PT, R3, 0x99, PT ;  /* 0x000000990300780c */ /* 0x000fc80003fc4270 */
[----:B------:R-:W-:Y:S01]  /*424f0*/  ISETP.GT.AND P6, PT, R0, 0x80, P6 ;  /* 0x000000800000780c */ /* 0x000fe200037c4270 */
[----:B0-----:R-:W-:-:S05]  /*42500*/  FMUL R14, R233, R2 ;  /* 0x00000002e90e7220 */ /* 0x001fca0000400000 */
        /* <DEDUP_REMOVED lines=79> */
[----:B0-----:R-:W-:Y:S02]  /*42a00*/  FMUL R14, R15, R2 ;  /* 0x000000020f0e7220 */ /* 0x001fe40000400000 */
[----:B------:R-:W2:Y:S04]  /*42a10*/  LDL.LU R15, [R1+0x484] ;  /* 0x00048400010f7983 */ /* 0x000ea80000300800 */
[----:B------:R-:W3:Y:S04]  /*42a20*/  LDL.LU R235, [R1+0x5b4] ;  /* 0x0005b40001eb7983 */ /* 0x000ee80000300800 */
[----:B------:R-:W4:Y:S04]  /*42a30*/  LDL.LU R234, [R1+0x5b8] ;  /* 0x0005b80001ea7983 */ /* 0x000f280000300800 */
        /* <DEDUP_REMOVED lines=8> */
[----:B------:R-:W-:-:S03]  /*42ac0*/  F2FP.BF16.F32.PACK_AB R14, RZ, R14 ;  /* 0x0000000eff0e723e */ /* 0x000fc600000010ff */
        /* <DEDUP_REMOVED lines=9> */
[----:B------:R0:W-:Y:S04]  /*42b60*/  @P6 STG.E.U16 desc[UR46][R12.64+0x172], R14 ;  /* 0x0001720e0c006986 */ /* 0x0001e8000c10152e */
[----:B0-----:R-:W3:Y:S01]  /*42b70*/  LDL.LU R14, [R1+0x488] ;  /* 0x00048800010e7983 */ /* 0x001ee20000300800 */
[----:B------:R-:W-:Y:S01]  /*42b80*/  ISETP.GT.AND P6, PT, R0, 0x100, P5 ;  /* 0x000001000000780c */ /* 0x000fe20002fc4270 */
[----:B------:R-:W-:-:S05]  /*42b90*/  FMUL R12, R22, R2 ;  /* 0x00000002160c7220 */ /* 0x000fca0000400000 */
[----:B------:R-:W-:-:S07]  /*42ba0*/  F2FP.BF16.F32.PACK_AB R12, RZ, R12 ;  /* 0x0000000cff0c723e */ /* 0x000fce00000010ff */
[----:B------:R2:W-:Y:S01]  /*42bb0*/  @P6 STG.E.U16 desc[UR46][R6.64], R12 ;  /* 0x0000000c06006986 */ /* 0x0005e2000c10152e */
[----:B------:R-:W-:-:S04]  /*42bc0*/  ISETP.GT.AND P6, PT, R3, 0x1, PT ;  /* 0x000000010300780c */ /* 0x000fc80003fc4270 */
[----:B------:R-:W-:Y:S01]  /*42bd0*/  ISETP.GT.AND P6, PT, R0, 0x100, P6 ;  /* 0x000001000000780c */ /* 0x000fe200037c4270 */
[----:B------:R-:W-:Y:S01]  /*42be0*/  IMAD.U32 R22, RZ, RZ, UR8 ;  /* 0x00000008ff167e24 */ /* 0x000fe2000f8e00ff */
[----:B------:R-:W-:-:S03]  /*42bf0*/  UIMAD UR10, UR9, 0x300, URZ ;  /* 0x00000300090a78a4 */ /* 0x000fc6000f8e023f */
[----:B------:R-:W-:-:S04]  /*42c00*/  IMAD.WIDE.U32 R22, R22, 0x300, R10 ;  /* 0x0000030016167825 */ /* 0x000fc800078e000a */
[----:B--2---:R-:W-:-:S05]  /*42c10*/  FMUL R12, R15, R2 ;  /* 0x000000020f0c7220 */ /* 0x004fca0000400000 */
[----:B------:R-:W-:Y:S01]  /*42c20*/  F2FP.BF16.F32.PACK_AB R12, RZ, R12 ;  /* 0x0000000cff0c723e */ /* 0x000fe200000010ff */
[----:B------:R-:W-:-:S04]  /*42c30*/  VIADD R15, R23, UR10 ;  /* 0x0000000a170f7c36 */ /* 0x000fc80008000000 */
[----:B------:R0:W-:Y:S02]  /*42c40*/  @P6 STG.E.U16 desc[UR46][R6.64+0x2], R12 ;  /* 0x0000020c06006986 */ /* 0x0001e4000c10152e */
[----:B0-----:R-:W-:-:S04]  /*42c50*/  IADD3 R12, P6, R22, UR5, RZ ;  /* 0x00000005160c7c10 */ /* 0x001fc8000ffde0ff */
        /* <DEDUP_REMOVED lines=451> */
[----:B0-----:R-:W-:Y:S02]  /*44890*/  FMUL R14, R235, R2 ;  /* 0x00000002eb0e7220 */ /* 0x001fe40000400000 */
[----:B------:R-:W2:Y:S03]  /*448a0*/  LDL.LU R235, [R1+0x434] ;  /* 0x0004340001eb7983 */ /* 0x000ea60000300800 */
[----:B------:R-:W-:-:S07]  /*448b0*/  F2FP.BF16.F32.PACK_AB R14, RZ, R14 ;  /* 0x0000000eff0e723e */ /* 0x000fce00000010ff */
[----:B------:R4:W-:Y:S01]  /*448c0*/  @P6 STG.E.U16 desc[UR46][R6.64+0x132], R14 ;  /* 0x0001320e06006986 */ /* 0x0009e2000c10152e */
[----:B------:R-:W-:-:S04]  /*448d0*/  ISETP.GT.AND P6, PT, R3, 0x98, PT ;  /* 0x000000980300780c */ /* 0x000fc80003fc4270 */
[----:B------:R-:W-:Y:S01]  /*448e0*/  ISETP.GT.AND P6, PT, R0, 0x108, P6 ;  /* 0x000001080000780c */ /* 0x000fe200037c4270 */
[----:B----4-:R-:W-:Y:S02]  /*448f0*/  FMUL R14, R234, R2 ;  /* 0x00000002ea0e7220 */ /* 0x010fe40000400000 */
[----:B------:R-:W3:Y:S03]  /*44900*/  LDL.LU R234, [R1+0x438] ;  /* 0x0004380001ea7983 */ /* 0x000ee60000300800 */
[----:B------:R-:W-:-:S07]  /*44910*/  F2FP.BF16.F32.PACK_AB R14, RZ, R14 ;  /* 0x0000000eff0e723e */ /* 0x000fce00000010ff */
[----:B------:R5:W-:Y:S01]  /*44920*/  @P6 STG.E.U16 desc[UR46][R20.64+0x130], R14 ;  /* 0x0001300e14006986 */ /* 0x000be2000c10152e */
[----:B------:R-:W-:-:S04]  /*44930*/  ISETP.GT.AND P6, PT, R3, 0x99, PT ;  /* 0x000000990300780c */ /* 0x000fc80003fc4270 */
[----:B------:R-:W-:Y:S01]  /*44940*/  ISETP.GT.AND P6, PT, R0, 0x108, P6 ;  /* 0x000001080000780c */ /* 0x000fe200037c4270 */
[----:B-----5:R-:W-:Y:S02]  /*44950*/  FMUL R14, R233, R2 ;  /* 0x00000002e90e7220 */ /* 0x020fe40000400000 */
[----:B------:R-:W4:Y:S03]  /*44960*/  LDL.LU R233, [R1+0x43c] ;  /* 0x00043c0001e97983 */ /* 0x000f260000300800 */
[----:B------:R-:W-:-:S07]  /*44970*/  F2FP.BF16.F32.PACK_AB R14, RZ, R14 ;  /* 0x0000000eff0e723e */ /* 0x000fce00000010ff */
[----:B------:R0:W-:Y:S01]  /*44980*/  @P6 STG.E.U16 desc[UR46][R20.64+0x132], R14 ;  /* 0x0001320e14006986 */ /* 0x0001e2000c10152e */
[----:B------:R-:W-:-:S04]  /*44990*/  ISETP.GT.AND P6, PT, R3, 0xa0, PT ;  /* 0x000000a00300780c */ /* 0x000fc80003fc4270 */
[----:B------:R-:W-:Y:S01]  /*449a0*/  ISETP.GT.AND P6, PT, R0, 0x100, P6 ;  /* 0x000001000000780c */ /* 0x000fe200037c4270 */
[----:B0-----:R-:W-:Y:S02]  /*449b0*/  FMUL R14, R232, R2 ;  /* 0x00000002e80e7220 */ /* 0x001fe40000400000 */
[----:B------:R-:W5:Y:S03]  /*449c0*/  LDL.LU R232, [R1+0x440] ;  /* 0x0004400001e87983 */ /* 0x000f660000300800 */
        /* <DEDUP_REMOVED lines=26> */
[----:B------:R-:W-:Y:S01]  /*44b70*/  ISETP.GT.AND P6, PT, R0, 0x100, P4 ;  /* 0x000001000000780c */ /* 0x000fe200027c4270 */
[----:B0-----:R-:W-:Y:S02]  /*44b80*/  FMUL R14, R227, R2 ;  /* 0x00000002e30e7220 */ /* 0x001fe40000400000 */
[----:B------:R-:W3:Y:S03]  /*44b90*/  LDL.LU R227, [R1+0x454] ;  /* 0x0004540001e37983 */ /* 0x000ee60000300800 */
        /* <DEDUP_REMOVED lines=10> */
[----:B------:R-:W5:Y:S03]  /*44c40*/  LDL.LU R225, [R1+0x45c] ;  /* 0x00045c0001e17983 */ /* 0x000f660000300800 */
        /* <DEDUP_REMOVED lines=28> */
[----:B------:R-:W2:Y:S03]  /*44e10*/  LDL.LU R217, [R1+0x460] ;  /* 0x0004600001d97983 */ /* 0x000ea60000300800 */
[----:B------:R-:W-:-:S07]  /*44e20*/  F2FP.BF16.F32.PACK_AB R14, RZ, R14 ;  /* 0x0000000eff0e723e */ /* 0x000fce00000010ff */
[----:B------:R0:W-:Y:S01]  /*44e30*/  @P6 STG.E.U16 desc[UR46][R20.64+0x170], R14 ;  /* 0x0001700e14006986 */ /* 0x0001e2000c10152e */
[----:B------:R-:W-:Y:S01]  /*44e40*/  ISETP.GT.AND P6, PT, R0, 0x108, P1 ;  /* 0x000001080000780c */ /* 0x000fe20000fc4270 */
[----:B0-----:R-:W-:Y:S02]  /*44e50*/  FMUL R14, R216, R2 ;  /* 0x00000002d80e7220 */ /* 0x001fe40000400000 */
[----:B------:R-:W4:Y:S03]  /*44e60*/  LDL.LU R216, [R1+0x464] ;  /* 0x0004640001d87983 */ /* 0x000f260000300800 */
[----:B------:R-:W-:Y:S01]  /*44e70*/  F2FP.BF16.F32.PACK_AB R14, RZ, R14 ;  /* 0x0000000eff0e723e */ /* 0x000fe200000010ff */
[----:B------:R-:W3:Y:S04]  /*44e80*/  LDL.LU R218, [R1+0x468] ;  /* 0x0004680001da7983 */ /* 0x000ee80000300800 */
[----:B------:R-:W5:Y:S04]  /*44e90*/  LDL.LU R219, [R1+0x46c] ;  /* 0x00046c0001db7983 */ /* 0x000f680000300800 */
[----:B------:R-:W5:Y:S04]  /*44ea0*/  LDL.LU R221, [R1+0x470] ;  /* 0x0004700001dd7983 */ /* 0x000f680000300800 */
[----:B------:R-:W5:Y:S04]  /*44eb0*/  LDL.LU R220, [R1+0x474] ;  /* 0x0004740001dc7983 */ /* 0x000f680000300800 */
[----:B------:R-:W5:Y:S04]  /*44ec0*/  LDL.LU R222, [R1+0x478] ;  /* 0x0004780001de7983 */ /* 0x000f680000300800 */
[----:B------:R-:W5:Y:S04]  /*44ed0*/  LDL.LU R223, [R1+0x47c] ;  /* 0x00047c0001df7983 */ /* 0x000f680000300800 */
[----:B------:R0:W-:Y:S04]  /*44ee0*/  @P6 STG.E.U16 desc[UR46][R20.64+0x172], R14 ;  /* 0x0001720e14006986 */ /* 0x0001e8000c10152e */
[----:B0-----:R-:W2:Y:S01]  /*44ef0*/  LDL.LU R14, [R1+0x300] ;  /* 0x00030000010e7983 */ /* 0x001ea20000300800 */
[----:B------:R-:W-:-:S03]  /*44f00*/  ISETP.GT.AND P6, PT, R0, 0x180, P5 ;  /* 0x000001800000780c */ /* 0x000fc60002fc4270 */
[----:B------:R-:W5:Y:S01]  /*44f10*/  LDL.LU R20, [R1+0x430] ;  /* 0x0004300001147983 */ /* 0x000f620000300800 */
[----:B--2---:R-:W-:-:S05]  /*44f20*/  FMUL R14, R14, R2 ;  /* 0x000000020e0e7220 */ /* 0x004fca0000400000 */
[----:B------:R-:W-:-:S04]  /*44f30*/  F2FP.BF16.F32.PACK_AB R14, RZ, R14 ;  /* 0x0000000eff0e723e */ /* 0x000fc800000010ff */
[----:B------:R-:W-:Y:S01]  /*44f40*/  PRMT R19, R14, 0x7610, R19 ;  /* 0x000076100e137816 */ /* 0x000fe20000000013 */
[----:B------:R-:W-:-:S05]  /*44f50*/  @P6 IMAD.MOV.U32 R14, RZ, RZ, R22 ;  /* 0x000000ffff0e6224 */ /* 0x000fca00078e0016 */
[----:B------:R0:W-:Y:S04]  /*44f60*/  @P6 STG.E.U16 desc[UR46][R14.64], R19 ;  /* 0x000000130e006986 */ /* 0x0001e8000c10152e */
[----:B0-----:R-:W2:Y:S01]  /*44f70*/  LDL.LU R14, [R1+0x304] ;  /* 0x00030400010e7983 */ /* 0x001ea20000300800 */
[----:B------:R-:W-:-:S04]  /*44f80*/  ISETP.GT.AND P6, PT, R3, 0x1, PT ;  /* 0x000000010300780c */ /* 0x000fc80003fc4270 */
[----:B------:R-:W-:Y:S01]  /*44f90*/  ISETP.GT.AND P6, PT, R0, 0x180, P6 ;  /* 0x000001800000780c */ /* 0x000fe200037c4270 */
[----:B--2---:R-:W-:-:S05]  /*44fa0*/  FMUL R14, R14, R2 ;  /* 0x000000020e0e7220 */ /* 0x004fca0000400000 */
[----:B------:R-:W-:-:S04]  /*44fb0*/  F2FP.BF16.F32.PACK_AB R14, RZ, R14 ;  /* 0x0000000eff0e723e */ /* 0x000fc800000010ff */
[----:B------:R-:W-:-:S03]  /*44fc0*/  PRMT R19, R14, 0x7610, R19 ;  /* 0x000076100e137816 */ /* 0x000fc60000000013 */
[----:B------:R-:W-:-:S05]  /*44fd0*/  @P6 IMAD.MOV.U32 R14, RZ, RZ, R22 ;  /* 0x000000ffff0e6224 */ /* 0x000fca00078e0016 */
        /* <DEDUP_REMOVED lines=45> */
[----:B------:R-:W-:-:S05]  /*452b0*/  @P5 MOV R14, R22 ;  /* 0x00000016000e5202 */ /* 0x000fca0000000f00 */
        /* <DEDUP_REMOVED lines=448> */
[----:B------:R-:W-:Y:S02]  /*46ec0*/  ISETP.GT.AND P5, PT, R0, 0x188, P6 ;  /* 0x000001880000780c */ /* 0x000fe400037a4270 */
[----:B------:R-:W-:Y:S01]  /*46ed0*/  ISETP.GT.AND P6, PT, R3, 0x98, PT ;  /* 0x000000980300780c */ /* 0x000fe20003fc4270 */
[-C--:B------:R-:W-:Y:S01]  /*46ee0*/  FMUL R217, R217, R2.reuse ;  /* 0x00000002d9d97220 */ /* 0x080fe20000400000 */
[-C--:B----4-:R-:W-:Y:S01]  /*46ef0*/  FMUL R216, R216, R2.reuse ;  /* 0x00000002d8d87220 */ /* 0x090fe20000400000 */
[-C--:B---3--:R-:W-:Y:S01]  /*46f00*/  FMUL R218, R218, R2.reuse ;  /* 0x00000002dada7220 */ /* 0x088fe20000400000 */
[-C--:B-----5:R-:W-:Y:S01]  /*46f10*/  FMUL R221, R221, R2.reuse ;  /* 0x00000002dddd7220 */ /* 0x0a0fe20000400000 */
[-C--:B------:R-:W-:Y:S01]  /*46f20*/  FMUL R219, R219, R2.reuse ;  /* 0x00000002dbdb7220 */ /* 0x080fe20000400000 */
[-C--:B------:R-:W-:Y:S01]  /*46f30*/  FMUL R220, R220, R2.reuse ;  /* 0x00000002dcdc7220 */ /* 0x080fe20000400000 */
[-C--:B------:R-:W-:Y:S01]  /*46f40*/  FMUL R223, R223, R2.reuse ;  /* 0x00000002dfdf7220 */ /* 0x080fe20000400000 */
[-C--:B------:R-:W-:Y:S01]  /*46f50*/  FMUL R222, R222, R2.reuse ;  /* 0x00000002dede7220 */ /* 0x080fe20000400000 */
[----:B--2---:R-:W-:-:S05]  /*46f60*/  FMUL R14, R14, R2 ;  /* 0x000000020e0e7220 */ /* 0x004fca0000400000 */
[----:B------:R-:W-:-:S05]  /*46f70*/  F2FP.BF16.F32.PACK_AB R14, RZ, R14 ;  /* 0x0000000eff0e723e */ /* 0x000fca00000010ff */
[----:B------:R0:W-:Y:S01]  /*46f80*/  @P5 STG.E.U16 desc[UR46][R12.64+0x122], R14 ;  /* 0x0001220e0c005986 */ /* 0x0001e2000c10152e */
[----:B------:R-:W-:Y:S01]  /*46f90*/  ISETP.GT.AND P5, PT, R0, 0x180, P6 ;  /* 0x000001800000780c */ /* 0x000fe200037a4270 */
[----:B0-----:R-:W-:-:S05]  /*46fa0*/  FMUL R14, R20, R2 ;  /* 0x00000002140e7220 */ /* 0x001fca0000400000 */
[----:B------:R-:W-:-:S04]  /*46fb0*/  F2FP.BF16.F32.PACK_AB R14, RZ, R14 ;  /* 0x0000000eff0e723e */ /* 0x000fc800000010ff */
[----:B------:R-:W-:-:S03]  /*46fc0*/  PRMT R19, R14, 0x7610, R19 ;  /* 0x000076100e137816 */ /* 0x000fc60000000013 */
[----:B------:R-:W-:Y:S01]  /*46fd0*/  @P5 IMAD.MOV.U32 R14, RZ, RZ, R22 ;  /* 0x000000ffff0e5224 */ /* 0x000fe200078e0016 */
[----:B------:R-:W-:-:S04]  /*46fe0*/  ISETP.GT.AND P6, PT, R3, 0x99, PT ;  /* 0x000000990300780c */ /* 0x000fc80003fc4270 */
[----:B------:R0:W-:Y:S01]  /*46ff0*/  @P5 STG.E.U16 desc[UR46][R14.64+0x130], R19 ;  /* 0x000130130e005986 */ /* 0x0001e2000c10152e */
[----:B------:R-:W-:Y:S01]  /*47000*/  ISETP.GT.AND P5, PT, R0, 0x180, P6 ;  /* 0x000001800000780c */ /* 0x000fe200037a4270 */
[-C--:B0-----:R-:W-:Y:S01]  /*47010*/  FMUL R14, R235, R2.reuse ;  /* 0x00000002eb0e7220 */ /* 0x081fe20000400000 */
[----:B------:R-:W-:Y:S01]  /*47020*/  FMUL R20, R227, R2 ;  /* 0x00000002e3147220 */ /* 0x000fe20000400000 */
[----:B------:R-:W2:Y:S03]  /*47030*/  LDL.LU R235, [R1+0x2d4] ;  /* 0x0002d40001eb7983 */ /* 0x000ea60000300800 */
[----:B------:R-:W-:-:S04]  /*47040*/  F2FP.BF16.F32.PACK_AB R14, RZ, R14 ;  /* 0x0000000eff0e723e */ /* 0x000fc800000010ff */
[----:B------:R-:W-:-:S03]  /*47050*/  PRMT R19, R14, 0x7610, R19 ;  /* 0x000076100e137816 */ /* 0x000fc60000000013 */
[----:B------:R-:W-:-:S05]  /*47060*/  @P5 IMAD.MOV.U32 R14, RZ, RZ, R22 ;  /* 0x000000ffff0e5224 */ /* 0x000fca00078e0016 */
[----:B------:R0:W-:Y:S01]  /*47070*/  @P5 STG.E.U16 desc[UR46][R14.64+0x132], R19 ;  /* 0x000132130e005986 */ /* 0x0001e2000c10152e */
[----:B------:R-:W-:-:S04]  /*47080*/  ISETP.GT.AND P5, PT, R3, 0x98, PT ;  /* 0x000000980300780c */ /* 0x000fc80003fa4270 */
[----:B------:R-:W-:Y:S01]  /*47090*/  ISETP.GT.AND P5, PT, R0, 0x188, P5 ;  /* 0x000001880000780c */ /* 0x000fe20002fa4270 */
[----:B0-----:R-:W-:Y:S01]  /*470a0*/  FMUL R14, R234, R2 ;  /* 0x00000002ea0e7220 */ /* 0x001fe20000400000 */
[----:B------:R-:W-:Y:S01]  /*470b0*/  F2FP.BF16.F32.PACK_AB R20, RZ, R20 ;  /* 0x00000014ff14723e */ /* 0x000fe200000010ff */
[----:B------:R-:W3:Y:S03]  /*470c0*/  LDL.LU R234, [R1+0x2d8] ;  /* 0x0002d80001ea7983 */ /* 0x000ee60000300800 */
[----:B------:R-:W-:-:S07]  /*470d0*/  F2FP.BF16.F32.PACK_AB R14, RZ, R14 ;  /* 0x0000000eff0e723e */ /* 0x000fce00000010ff */
[----:B------:R0:W-:Y:S01]  /*470e0*/  @P5 STG.E.U16 desc[UR46][R12.64+0x130], R14 ;  /* 0x0001300e0c005986 */ /* 0x0001e2000c10152e */
[----:B------:R-:W-:Y:S02]  /*470f0*/  ISETP.GT.AND P5, PT, R0, 0x188, P6 ;  /* 0x000001880000780c */ /* 0x000fe400037a4270 */
[----:B------:R-:W-:Y:S01]  /*47100*/  ISETP.GT.AND P6, PT, R3, 0xa0, PT ;  /* 0x000000a00300780c */ /* 0x000fe20003fc4270 */
[----:B0-----:R-:W-:Y:S02]  /*47110*/  FMUL R14, R233, R2 ;  /* 0x00000002e90e7220 */ /* 0x001fe40000400000 */
[----:B------:R-:W4:Y:S03]  /*47120*/  LDL.LU R233, [R1+0x2dc] ;  /* 0x0002dc0001e97983 */ /* 0x000f260000300800 */
[----:B------:R-:W-:-:S05]  /*47130*/  F2FP.BF16.F32.PACK_AB R14, RZ, R14 ;  /* 0x0000000eff0e723e */ /* 0x000fca00000010ff */
[----:B------:R0:W-:Y:S01]  /*47140*/  @P5 STG.E.U16 desc[UR46][R12.64+0x132], R14 ;  /* 0x0001320e0c005986 */ /* 0x0001e2000c10152e */
[----:B------:R-:W-:Y:S01]  /*47150*/  ISETP.GT.AND P5, PT, R0, 0x180, P6 ;  /* 0x000001800000780c */ /* 0x000fe200037a4270 */
[----:B0-----:R-:W-:Y:S01]  /*47160*/  FMUL R14, R232, R2 ;  /* 0x00000002e80e7220 */ /* 0x001fe20000400000 */
[----:B------:R-:W-:Y:S01]  /*47170*/  ISETP.GT.AND P6, PT, R3, 0xa1, PT ;  /* 0x000000a10300780c */ /* 0x000fe20003fc4270 */
[----:B------:R-:W5:Y:S03]  /*47180*/  LDL.LU R232, [R1+0x2e0] ;  /* 0x0002e00001e87983 */ /* 0x000f660000300800 */
[----:B------:R-:W-:-:S04]  /*47190*/  F2FP.BF16.F32.PACK_AB R14, RZ, R14 ;  /* 0x0000000eff0e723e */ /* 0x000fc800000010ff */
[----:B------:R-:W-:-:S03]  /*471a0*/  PRMT R19, R14, 0x7610, R19 ;  /* 0x000076100e137816 */ /* 0x000fc60000000013 */
[----:B------:R-:W-:-:S05]  /*471b0*/  @P5 MOV R14, R22 ;  /* 0x00000016000e5202 */ /* 0x000fca0000000f00 */
[----:B------:R0:W-:Y:S01]  /*471c0*/  @P5 STG.E.U16 desc[UR46][R14.64+0x140], R19 ;  /* 0x000140130e005986 */ /* 0x0001e2000c10152e */
[----:B------:R-:W-:Y:S01]  /*471d0*/  ISETP.GT.AND P5, PT, R0, 0x180, P6 ;  /* 0x000001800000780c */ /* 0x000fe200037a4270 */
[----:B0-----:R-:W-:Y:S02]  /*471e0*/  FMUL R14, R231, R2 ;  /* 0x00000002e70e7220 */ /* 0x001fe40000400000 */
[----:B------:R-:W5:Y:S03]  /*471f0*/  LDL.LU R231, [R1+0x2e4] ;  /* 0x0002e40001e77983 */ /* 0x000f660000300800 */
[----:B------:R-:W-:-:S04]  /*47200*/  F2FP.BF16.F32.PACK_AB R14, RZ, R14 ;  /* 0x0000000eff0e723e */ /* 0x000fc800000010ff */
[----:B------:R-:W-:-:S03]  /*47210*/  PRMT R19, R14, 0x7610, R19 ;  /* 0x000076100e137816 */ /* 0x000fc60000000013 */
[----:B------:R-:W-:-:S05]  /*47220*/  @P5 IMAD.MOV.U32 R14, RZ, RZ, R22 ;  /* 0x000000ffff0e5224 */ /* 0x000fca00078e0016 */
        /* <DEDUP_REMOVED lines=8> */
[----:B0-----:R-:W-:Y:S01]  /*472b0*/  FMUL R14, R229, R2 ;  /* 0x00000002e50e7220 */ /* 0x001fe20000400000 */
[----:B------:R-:W-:Y:S01]  /*472c0*/  ISETP.GT.AND P6, PT, R3, 0xa8, PT ;  /* 0x000000a80300780c */ /* 0x000fe20003fc4270 */
[----:B------:R-:W5:Y:S03]  /*472d0*/  LDL.LU R229, [R1+0x2ec] ;  /* 0x0002ec0001e57983 */ /* 0x000f660000300800 */
[----:B------:R-:W-:-:S04]  /*472e0*/  F2FP.BF16.F32.PACK_AB R14, RZ, R14 ;  /* 0x0000000eff0e723e */ /* 0x000fc800000010ff */
[----:B------:R-:W-:Y:S01]  /*472f0*/  PRMT R19, R14, 0x7610, R19 ;  /* 0x000076100e137816 */ /* 0x000fe20000000013 */
[----:B------:R-:W-:Y:S02]  /*47300*/  FMUL R14, R228, R2 ;  /* 0x00000002e40e7220 */ /* 0x000fe40000400000 */
[----:B------:R-:W5:Y:S04]  /*47310*/  LDL.LU R228, [R1+0x2f4] ;  /* 0x0002f40001e47983 */ /* 0x000f680000300800 */
[----:B------:R0:W-:Y:S01]  /*47320*/  @P5 STG.E.U16 desc[UR46][R12.64+0x142], R19 ;  /* 0x000142130c005986 */ /* 0x0001e2000c10152e */
[----:B------:R-:W-:Y:S02]  /*47330*/  ISETP.GT.AND P5, PT, R0, 0x180, P6 ;  /* 0x000001800000780c */ /* 0x000fe400037a4270 */
[----:B------:R-:W-:Y:S01]  /*47340*/  F2FP.BF16.F32.PACK_AB R14, RZ, R14 ;  /* 0x0000000eff0e723e */ /* 0x000fe200000010ff */
[----:B------:R-:W5:Y:S03]  /*47350*/  LDL.LU R227, [R1+0x2f0] ;  /* 0x0002f00001e37983 */ /* 0x000f660000300800 */
[----:B------:R-:W-:-:S07]  /*47360*/  PRMT R21, R14, 0x7610, R21 ;  /* 0x000076100e157816 */ /* 0x000fce0000000015 */
[----:B------:R-:W-:-:S05]  /*47370*/  @P5 IMAD.MOV.U32 R14, RZ, RZ, R22 ;  /* 0x000000ffff0e5224 */ /* 0x000fca00078e0016 */
[----:B------:R1:W-:Y:S01]  /*47380*/  @P5 STG.E.U16 desc[UR46][R14.64+0x150], R21 ;  /* 0x000150150e005986 */ /* 0x0003e2000c10152e */
[----:B------:R-:W-:Y:S01]  /*47390*/  ISETP.GT.AND P5, PT, R0, 0x180, P4 ;  /* 0x000001800000780c */ /* 0x000fe200027a4270 */
[----:B0-----:R-:W-:Y:S01]  /*473a0*/  FMUL R19, R226, R2 ;  /* 0x00000002e2137220 */ /* 0x001fe20000400000 */
[----:B------:R-:W-:Y:S01]  /*473b0*/  ISETP.GT.AND P6, PT, R0, 0x188, P6 ;  /* 0x000001880000780c */ /* 0x000fe200037c4270 */
[----:B------:R-:W5:Y:S03]  /*473c0*/  LDL.LU R226, [R1+0x2f8] ;  /* 0x0002f80001e27983 */ /* 0x000f660000300800 */
[----:B------:R-:W-:-:S07]  /*473d0*/  F2FP.BF16.F32.PACK_AB R19, RZ, R19 ;  /* 0x00000013ff13723e */ /* 0x000fce00000010ff */
[----:B-1----:R-:W-:Y:S01]  /*473e0*/  @P5 IMAD.MOV.U32 R14, RZ, RZ, R22 ;  /* 0x000000ffff0e5224 */ /* 0x002fe200078e0016 */
[----:B------:R-:W-:-:S04]  /*473f0*/  PRMT R224, R19, 0x7610, R224 ;  /* 0x0000761013e07816 */ /* 0x000fc800000000e0 */
[----:B------:R0:W-:Y:S01]  /*47400*/  @P5 STG.E.U16 desc[UR46][R14.64+0x152], R20 ;  /* 0x000152140e005986 */ /* 0x0001e2000c10152e */
[C---:B------:R-:W-:Y:S02]  /*47410*/  ISETP.GT.AND P5, PT, R0.reuse, 0x180, P0 ;  /* 0x000001800000780c */ /* 0x040fe400007a4270 */
[C---:B------:R-:W-:Y:S01]  /*47420*/  ISETP.GT.AND P4, PT, R0.reuse, 0x188, P4 ;  /* 0x000001880000780c */ /* 0x040fe20002784270 */
[----:B------:R-:W-:Y:S01]  /*47430*/  FMUL R21, R225, R2 ;  /* 0x00000002e1157220 */ /* 0x000fe20000400000 */
[----:B------:R1:W-:Y:S01]  /*47440*/  @P6 STG.E.U16 desc[UR46][R12.64+0x150], R224 ;  /* 0x000150e00c006986 */ /* 0x0003e2000c10152e */
[----:B------:R-:W-:-:S03]  /*47450*/  ISETP.GT.AND P6, PT, R0, 0x180, P3 ;  /* 0x000001800000780c */ /* 0x000fc60001fc4270 */
[----:B------:R-:W-:Y:S01]  /*47460*/  F2FP.BF16.F32.PACK_AB R19, RZ, R21 ;  /* 0x00000015ff13723e */ /* 0x000fe200000010ff */
[----:B------:R-:W5:Y:S01]  /*47470*/  LDL.LU R225, [R1+0x2fc] ;  /* 0x0002fc0001e17983 */ /* 0x000f620000300800 */
[----:B0-----:R-:W-:Y:S02]  /*47480*/  F2FP.BF16.F32.PACK_AB R14, RZ, R217 ;  /* 0x000000d9ff0e723e */ /* 0x001fe400000010ff */
[----:B------:R-:W-:Y:S02]  /*47490*/  F2FP.BF16.F32.PACK_AB R20, RZ, R216 ;  /* 0x000000d8ff14723e */ /* 0x000fe400000010ff */
[----:B------:R-:W-:Y:S01]  /*474a0*/  ISETP.GT.AND P0, PT, R0, 0x188, P0 ;  /* 0x000001880000780c */ /* 0x000fe20000704270 */
[----:B------:R0:W-:Y:S01]  /*474b0*/  @P4 STG.E.U16 desc[UR46][R12.64+0x152], R19 ;  /* 0x000152130c004986 */ /* 0x0001e2000c10152e */
[----:B------:R-:W-:Y:S01]  /*474c0*/  PRMT R216, R14, 0x7610, R216 ;  /* 0x000076100ed87816 */ /* 0x000fe200000000d8 */
[----:B------:R-:W-:Y:S01]  /*474d0*/  @P5 IMAD.MOV.U32 R14, RZ, RZ, R22 ;  /* 0x000000ffff0e5224 */ /* 0x000fe200078e0016 */
[----:B------:R-:W-:Y:S01]  /*474e0*/  PRMT R21, R20, 0x7610, R21 ;  /* 0x0000761014157816 */ /* 0x000fe20000000015 */
[----:B-1----:R-:W2:Y:S01]  /*474f0*/  LDL.LU R224, [R1+0x2d0] ;  /* 0x0002d00001e07983 */ /* 0x002ea20000300800 */
[----:B------:R-:W-:-:S03]  /*47500*/  ISETP.GT.AND P4, PT, R0, 0x180, P2 ;  /* 0x000001800000780c */ /* 0x000fc60001784270 */
[----:B------:R1:W-:Y:S01]  /*47510*/  @P5 STG.E.U16 desc[UR46][R14.64+0x160], R216 ;  /* 0x000160d80e005986 */ /* 0x0003e2000c10152e */
[----:B0-----:R-:W-:-:S03]  /*47520*/  F2FP.BF16.F32.PACK_AB R19, RZ, R218 ;  /* 0x000000daff13723e */ /* 0x001fc600000010ff */
[----:B------:R-:W3:Y:S01]  /*47530*/  LDL.LU R217, [R1+0x2cc] ;  /* 0x0002cc0001d97983 */ /* 0x000ee20000300800 */
[----:B------:R-:W-:-:S03]  /*47540*/  PRMT R20, R19, 0x7610, R20 ;  /* 0x0000761013147816 */ /* 0x000fc60000000014 */
[----:B------:R-:W4:Y:S01]  /*47550*/  LDL.LU R218, [R1+0x2c8] ;  /* 0x0002c80001da7983 */ /* 0x000f220000300800 */
[----:B-1----:R-:W-:Y:S01]  /*47560*/  @P6 IMAD.MOV.U32 R14, RZ, RZ, R22 ;  /* 0x000000ffff0e6224 */ /* 0x002fe200078e0016 */
[C---:B------:R-:W-:Y:S02]  /*47570*/  ISETP.GT.AND P3, PT, R0.reuse, 0x188, P3 ;  /* 0x000001880000780c */ /* 0x040fe40001f64270 */
[----:B------:R-:W5:Y:S04]  /*47580*/  LDL.LU R216, [R1+0x2c4] ;  /* 0x0002c40001d87983 */ /* 0x000f680000300800 */
[----:B------:R0:W-:Y:S04]  /*47590*/  @P6 STG.E.U16 desc[UR46][R14.64+0x162], R21 ;  /* 0x000162150e006986 */ /* 0x0001e8000c10152e */
[----:B------:R1:W-:Y:S01]  /*475a0*/  @P0 STG.E.U16 desc[UR46][R12.64+0x160], R20 ;  /* 0x000160140c000986 */ /* 0x0003e2000c10152e */
[----:B------:R-:W-:-:S02]  /*475b0*/  ISETP.GT.AND P0, PT, R0, 0x180, P1 ;  /* 0x000001800000780c */ /* 0x000fc40000f04270 */
[----:B------:R-:W-:Y:S02]  /*475c0*/  F2FP.BF16.F32.PACK_AB R19, RZ, R219 ;  /* 0x000000dbff13723e */ /* 0x000fe400000010ff */
[----:B0-----:R-:W-:Y:S01]  /*475d0*/  F2FP.BF16.F32.PACK_AB R14, RZ, R221 ;  /* 0x000000ddff0e723e */ /* 0x001fe200000010ff */
[----:B------:R-:W2:Y:S03]  /*475e0*/  LDL.LU R219, [R1+0x2c0] ;  /* 0x0002c00001db7983 */ /* 0x000ea60000300800 */
[----:B------:R-:W-:Y:S01]  /*475f0*/  PRMT R21, R14, 0x7610, R21 ;  /* 0x000076100e157816 */ /* 0x000fe20000000015 */
[----:B------:R-:W-:Y:S01]  /*47600*/  @P4 IMAD.MOV.U32 R14, RZ, RZ, R22 ;  /* 0x000000ffff0e4224 */ /* 0x000fe200078e0016 */
[----:B------:R0:W-:Y:S01]  /*47610*/  @P3 STG.E.U16 desc[UR46][R12.64+0x162], R19 ;  /* 0x000162130c003986 */ /* 0x0001e2000c10152e */
[C---:B------:R-:W-:Y:S02]  /*47620*/  ISETP.GT.AND P2, PT, R0.reuse, 0x188, P2 ;  /* 0x000001880000780c */ /* 0x040fe40001744270 */
[----:B-1----:R-:W-:Y:S01]  /*47630*/  F2FP.BF16.F32.PACK_AB R20, RZ, R220 ;  /* 0x000000dcff14723e */ /* 0x002fe200000010ff */
[----:B------:R1:W-:Y:S01]  /*47640*/  @P4 STG.E.U16 desc[UR46][R14.64+0x170], R21 ;  /* 0x000170150e004986 */ /* 0x0003e2000c10152e */
[----:B------:R-:W-:-:S03]  /*47650*/  ISETP.GT.AND P1, PT, R0, 0x188, P1 ;  /* 0x000001880000780c */ /* 0x000fc60000f24270 */
[----:B------:R-:W3:Y:S01]  /*47660*/  LDL.LU R221, [R1+0x2bc] ;  /* 0x0002bc0001dd7983 */ /* 0x000ee20000300800 */
[----:B0-----:R-:W-:-:S03]  /*47670*/  F2FP.BF16.F32.PACK_AB R19, RZ, R222 ;  /* 0x000000deff13723e */ /* 0x001fc600000010ff */
[----:B------:R-:W4:Y:S01]  /*47680*/  LDL.LU R220, [R1+0x2b8] ;  /* 0x0002b80001dc7983 */ /* 0x000f220000300800 */
[----:B-1----:R-:W-:-:S03]  /*47690*/  @P0 IMAD.MOV.U32 R14, RZ, RZ, R22 ;  /* 0x000000ffff0e0224 */ /* 0x002fc600078e0016 */
[----:B------:R-:W5:Y:S04]  /*476a0*/  LDL.LU R222, [R1+0x2b4] ;  /* 0x0002b40001de7983 */ /* 0x000f680000300800 */
[----:B------:R0:W-:Y:S04]  /*476b0*/  @P0 STG.E.U16 desc[UR46][R14.64+0x172], R20 ;  /* 0x000172140e000986 */ /* 0x0001e8000c10152e */
[----:B------:R1:W-:Y:S01]  /*476c0*/  @P2 STG.E.U16 desc[UR46][R12.64+0x170], R19 ;  /* 0x000170130c002986 */ /* 0x0003e2000c10152e */
[----:B0-----:R-:W-:-:S03]  /*476d0*/  F2FP.BF16.F32.PACK_AB R14, RZ, R223 ;  /* 0x000000dfff0e723e */ /* 0x001fc600000010ff */
[----:B------:R-:W2:Y:S01]  /*476e0*/  LDL.LU R15, [R1+0x180] ;  /* 0x00018000010f7983 */ /* 0x000ea20000300800 */
[----:B------:R-:W-:-:S03]  /*476f0*/  PRMT R21, R14, 0x7610, R21 ;  /* 0x000076100e157816 */ /* 0x000fc60000000015 */
[----:B------:R-:W3:Y:S04]  /*47700*/  LDL.LU R20, [R1+0x188] ;  /* 0x0001880001147983 */ /* 0x000ee80000300800 */
[----:B-1----:R-:W4:Y:S04]  /*47710*/  LDL.LU R19, [R1+0x184] ;  /* 0x0001840001137983 */ /* 0x002f280000300800 */
[----:B------:R-:W5:Y:S04]  /*47720*/  LDL.LU R223, [R1+0x2b0] ;  /* 0x0002b00001df7983 */ /* 0x000f680000300800 */
[----:B------:R0:W-:Y:S04]  /*47730*/  @P1 STG.E.U16 desc[UR46][R12.64+0x172], R21 ;  /* 0x000172150c001986 */ /* 0x0001e8000c10152e */
[----:B0-----:R-:W5:Y:S01]  /*47740*/  LDL.LU R13, [R1+0x18c] ;  /* 0x00018c00010d7983 */ /* 0x001f620000300800 */
[----:B------:R-:W-:-:S02]  /*47750*/  ISETP.GT.AND P6, PT, R3, 0xc0, PT ;  /* 0x000000c00300780c */ /* 0x000fc40003fc4270 */
[----:B------:R-:W-:Y:S01]  /*47760*/  ISETP.GT.AND P5, PT, R3, 0xc1, PT ;  /* 0x000000c10300780c */ /* 0x000fe20003fa4270 */
[----:B------:R-:W5:Y:S01]  /*47770*/  LDL.LU R21, [R1+0x2ac] ;  /* 0x0002ac0001157983 */ /* 0x000f620000300800 */
[C---:B------:R-:W-:Y:S02]  /*47780*/  ISETP.GT.AND P2, PT, R0.reuse, RZ, P6 ;  /* 0x000000ff0000720c */ /* 0x040fe40003744270 */
[C---:B------:R-:W-:Y:S02]  /*47790*/  ISETP.GT.AND P3, PT, R0.reuse, RZ, P5 ;  /* 0x000000ff0000720c */ /* 0x040fe40002f64270 */
[C---:B------:R-:W-:Y:S02]  /*477a0*/  ISETP.GT.AND P4, PT, R0.reuse, 0x8, P6 ;  /* 0x000000080000780c */ /* 0x040fe40003784270 */
[----:B------:R-:W-:Y:S01]  /*477b0*/  ISETP.GT.AND P0, PT, R0, 0x8, P5 ;  /* 0x000000080000780c */ /* 0x000fe20002f04270 */
[-C--:B--2---:R-:W-:Y:S01]  /*477c0*/  FMUL R15, R15, R2.reuse ;  /* 0x000000020f0f7220 */ /* 0x084fe20000400000 */
[----:B---3--:R-:W-:-:S04]  /*477d0*/  FMUL R20, R20, R2 ;  /* 0x0000000214147220 */ /* 0x008fc80000400000 */
[----:B------:R-:W-:Y:S01]  /*477e0*/  F2FP.BF16.F32.PACK_AB R15, RZ, R15 ;  /* 0x0000000fff0f723e */ /* 0x000fe200000010ff */
[----:B----4-:R-:W-:Y:S01]  /*477f0*/  FMUL R19, R19, R2 ;  /* 0x0000000213137220 */ /* 0x010fe20000400000 */
[----:B------:R-:W-:Y:S02]  /*47800*/  F2FP.BF16.F32.PACK_AB R12, RZ, R20 ;  /* 0x00000014ff0c723e */ /* 0x000fe400000010ff */
[----:B------:R-:W2:Y:S02]  /*47810*/  LDL.LU R20, [R1+0x2a8] ;  /* 0x0002a80001147983 */ /* 0x000ea40000300800 */
[----:B------:R-:W-:Y:S02]  /*47820*/  F2FP.BF16.F32.PACK_AB R14, RZ, R19 ;  /* 0x00000013ff0e723e */ /* 0x000fe400000010ff */
[----:B------:R-:W-:Y:S02]  /*47830*/  PRMT R19, R15, 0x7610, R19 ;  /* 0x000076100f137816 */ /* 0x000fe40000000013 */
[----:B------:R-:W-:Y:S01]  /*47840*/  PRMT R15, R12, 0x7610, R15 ;  /* 0x000076100c0f7816 */ /* 0x000fe2000000000f */
[----:B------:R0:W-:Y:S01]  /*47850*/  @P3 STG.E.U16 desc[UR46][R10.64+0x182], R14 ;  /* 0x0001820e0a003986 */ /* 0x0001e2000c10152e */
[----:B-----5:R-:W-:-:S03]  /*47860*/  FMUL R13, R13, R2 ;  /* 0x000000020d0d7220 */ /* 0x020fc60000400000 */
[----:B------:R1:W-:Y:S02]  /*47870*/  @P2 STG.E.U16 desc[UR46][R10.64+0x180], R19 ;  /* 0x000180130a002986 */ /* 0x0003e4000c10152e */
[----:B------:R-:W-:-:S04]  /*47880*/  F2FP.BF16.F32.PACK_AB R12, RZ, R13 ;  /* 0x0000000dff0c723e */ /* 0x000fc800000010ff */
[----:B0-----:R-:W-:Y:S01]  /*47890*/  PRMT R14, R12, 0x7610, R14 ;  /* 0x000076100c0e7816 */ /* 0x001fe2000000000e */
[----:B-1----:R-:W3:Y:S04]  /*478a0*/  LDL.LU R19, [R1+0x2a4] ;  /* 0x0002a40001137983 */ /* 0x002ee80000300800 */
[----:B------:R-:W4:Y:S04]  /*478b0*/  LDL.LU R13, [R1+0x190] ;  /* 0x00019000010d7983 */ /* 0x000f280000300800 */
[----:B------:R-:W5:Y:S04]  /*478c0*/  LDL.LU R12, [R1+0x194] ;  /* 0x00019400010c7983 */ /* 0x000f680000300800 */
[----:B------:R-:W-:Y:S04]  /*478d0*/  @P4 STG.E.U16 desc[UR46][R4.64+0x180], R15 ;  /* 0x0001800f04004986 */ /* 0x000fe8000c10152e */
[----:B------:R0:W-:Y:S04]  /*478e0*/  @P0 STG.E.U16 desc[UR46][R4.64+0x182], R14 ;  /* 0x0001820e04000986 */ /* 0x0001e8000c10152e */
[----:B0-----:R-:W2:Y:S01]  /*478f0*/  LDL.LU R14, [R1+0x198] ;  /* 0x00019800010e7983 */ /* 0x001ea20000300800 */
[----:B------:R-:W-:-:S02]  /*47900*/  ISETP.GT.AND P6, PT, R3, 0xc8, PT ;  /* 0x000000c80300780c */ /* 0x000fc40003fc4270 */
[----:B------:R-:W-:Y:S02]  /*47910*/  ISETP.GT.AND P5, PT, R3, 0xc9, PT ;  /* 0x000000c90300780c */ /* 0x000fe40003fa4270 */
[C---:B------:R-:W-:Y:S02]  /*47920*/  ISETP.GT.AND P1, PT, R0.reuse, RZ, P6 ;  /* 0x000000ff0000720c */ /* 0x040fe40003724270 */
[C---:B------:R-:W-:Y:S02]  /*47930*/  ISETP.GT.AND P2, PT, R0.reuse, RZ, P5 ;  /* 0x000000ff0000720c */ /* 0x040fe40002f44270 */
[----:B------:R-:W-:Y:S01]  /*47940*/  ISETP.GT.AND P0, PT, R0, 0x8, P6 ;  /* 0x000000080000780c */ /* 0x000fe20003704270 */
[-C--:B----4-:R-:W-:Y:S01]  /*47950*/  FMUL R13, R13, R2.reuse ;  /* 0x000000020d0d7220 */ /* 0x090fe20000400000 */
[----:B-----5:R-:W-:-:S04]  /*47960*/  FMUL R12, R12, R2 ;  /* 0x000000020c0c7220 */ /* 0x020fc80000400000 */
[----:B------:R-:W-:Y:S02]  /*47970*/  F2FP.BF16.F32.PACK_AB R13, RZ, R13 ;  /* 0x0000000dff0d723e */ /* 0x000fe400000010ff */
[----:B------:R-:W-:Y:S02]  /*47980*/  F2FP.BF16.F32.PACK_AB R12, RZ, R12 ;  /* 0x0000000cff0c723e */ /* 0x000fe400000010ff */
[----:B------:R-:W-:Y:S02]  /*47990*/  PRMT R15, R13, 0x7610, R15 ;  /* 0x000076100d0f7816 */ /* 0x000fe4000000000f */
[----:B------:R-:W-:Y:S01]  /*479a0*/  PRMT R13, R12, 0x7610, R13 ;  /* 0x000076100c0d7816 */ /* 0x000fe2000000000d */
[----:B--2---:R-:W-:Y:S02]  /*479b0*/  FMUL R14, R14, R2 ;  /* 0x000000020e0e7220 */ /* 0x004fe40000400000 */
[----:B------:R-:W-:Y:S03]  /*479c0*/  @P1 STG.E.U16 desc[UR46][R10.64+0x190], R15 ;  /* 0x0001900f0a001986 */ /* 0x000fe6000c10152e */
[----:B------:R-:W-:Y:S01]  /*479d0*/  F2FP.BF16.F32.PACK_AB R12, RZ, R14 ;  /* 0x0000000eff0c723e */ /* 0x000fe200000010ff */
[----:B------:R0:W-:Y:S04]  /*479e0*/  @P2 STG.E.U16 desc[UR46][R10.64+0x192], R13 ;  /* 0x0001920d0a002986 */ /* 0x0001e8000c10152e */
[----:B------:R1:W-:Y:S04]  /*479f0*/  @P0 STG.E.U16 desc[UR46][R4.64+0x190], R12 ;  /* 0x0001900c04000986 */ /* 0x0003e8000c10152e */
[----:B0-----:R-:W2:Y:S04]  /*47a00*/  LDL.LU R13, [R1+0x19c] ;  /* 0x00019c00010d7983 */ /* 0x001ea80000300800 */
[----:B-1----:R-:W4:Y:S01]  /*47a10*/  LDL.LU R12, [R1+0x1a0] ;  /* 0x0001a000010c7983 */ /* 0x002f220000300800 */
[-C--:B--2---:R-:W-:Y:S01]  /*47a20*/  FMUL R13, R13, R2.reuse ;  /* 0x000000020d0d7220 */ /* 0x084fe20000400000 */
[----:B----4-:R-:W-:-:S04]  /*47a30*/  FMUL R12, R12, R2 ;  /* 0x000000020c0c7220 */ /* 0x010fc80000400000 */
[----:B------:R-:W-:Y:S02]  /*47a40*/  F2FP.BF16.F32.PACK_AB R13, RZ, R13 ;  /* 0x0000000dff0d723e */ /* 0x000fe400000010ff */
[----:B------:R-:W-:Y:S02]  /*47a50*/  F2FP.BF16.F32.PACK_AB R12, RZ, R12 ;  /* 0x0000000cff0c723e */ /* 0x000fe400000010ff */
[----:B------:R-:W-:Y:S02]  /*47a60*/  PRMT R14, R13, 0x7610, R14 ;  /* 0x000076100d0e7816 */ /* 0x000fe4000000000e */
[----:B------:R-:W-:Y:S02]  /*47a70*/  PRMT R13, R12, 0x7610, R13 ;  /* 0x000076100c0d7816 */ /* 0x000fe4000000000d */
[----:B------:R-:W2:Y:S01]  /*47a80*/  LDL.LU R12, [R1+0x1a4] ;  /* 0x0001a400010c7983 */ /* 0x000ea20000300800 */
[----:B------:R-:W-:Y:S02]  /*47a90*/  ISETP.GT.AND P3, PT, R3, 0xd0, PT ;  /* 0x000000d00300780c */ /* 0x000fe40003f64270 */
[----:B------:R-:W-:-:S02]  /*47aa0*/  ISETP.GT.AND P1, PT, R0, 0x8, P5 ;  /* 0x000000080000780c */ /* 0x000fc40002f24270 */
[----:B------:R-:W-:-:S11]  /*47ab0*/  ISETP.GT.AND P0, PT, R0, RZ, P3 ;  /* 0x000000ff0000720c */ /* 0x000fd60001f04270 */
[----:B------:R0:W-:Y:S04]  /*47ac0*/  @P1 STG.E.U16 desc[UR46][R4.64+0x192], R14 ;  /* 0x0001920e04001986 */ /* 0x0001e8000c10152e */
[----:B------:R1:W-:Y:S04]  /*47ad0*/  @P0 STG.E.U16 desc[UR46][R10.64+0x1a0], R13 ;  /* 0x0001a00d0a000986 */ /* 0x0003e8000c10152e */
[----:B0-----:R-:W4:Y:S01]  /*47ae0*/  LDL.LU R14, [R1+0x1b0] ;  /* 0x0001b000010e7983 */ /* 0x001f220000300800 */
[----:B--2---:R-:W-:-:S05]  /*47af0*/  FMUL R12, R12, R2 ;  /* 0x000000020c0c7220 */ /* 0x004fca0000400000 */
[----:B------:R-:W-:-:S04]  /*47b00*/  F2FP.BF16.F32.PACK_AB R12, RZ, R12 ;  /* 0x0000000cff0c723e */ /* 0x000fc800000010ff */
[----:B-1----:R-:W-:Y:S02]  /*47b10*/  PRMT R13, R12, 0x7610, R13 ;  /* 0x000076100c0d7816 */ /* 0x002fe4000000000d */
[----:B------:R-:W2:Y:S01]  /*47b20*/  LDL.LU R12, [R1+0x1a8] ;  /* 0x0001a800010c7983 */ /* 0x000ea20000300800 */
[----:B------:R-:W-:-:S04]  /*47b30*/  ISETP.GT.AND P2, PT, R3, 0xd1, PT ;  /* 0x000000d10300780c */ /* 0x000fc80003f44270 */
[----:B------:R-:W-:-:S13]  /*47b40*/  ISETP.GT.AND P0, PT, R0, RZ, P2 ;  /* 0x000000ff0000720c */ /* 0x000fda0001704270 */
[----:B------:R0:W-:Y:S01]  /*47b50*/  @P0 STG.E.U16 desc[UR46][R10.64+0x1a2], R13 ;  /* 0x0001a20d0a000986 */ /* 0x0001e2000c10152e */
[----:B--2---:R-:W-:-:S05]  /*47b60*/  FMUL R12, R12, R2 ;  /* 0x000000020c0c7220 */ /* 0x004fca0000400000 */
[----:B------:R-:W-:-:S04]  /*47b70*/  F2FP.BF16.F32.PACK_AB R12, RZ, R12 ;  /* 0x0000000cff0c723e */ /* 0x000fc800000010ff */
[----:B0-----:R-:W-:Y:S02]  /*47b80*/  PRMT R13, R12, 0x7610, R13 ;  /* 0x000076100c0d7816 */ /* 0x001fe4000000000d */
[----:B------:R-:W2:Y:S01]  /*47b90*/  LDL.LU R12, [R1+0x1ac] ;  /* 0x0001ac00010c7983 */ /* 0x000ea20000300800 */
[----:B------:R-:W-:-:S13]  /*47ba0*/  ISETP.GT.AND P0, PT, R0, 0x8, P3 ;  /* 0x000000080000780c */ /* 0x000fda0001f04270 */
[----:B------:R-:W-:Y:S01]  /*47bb0*/  @P0 STG.E.U16 desc[UR46][R4.64+0x1a0], R13 ;  /* 0x0001a00d04000986 */ /* 0x000fe2000c10152e */
[----:B------:R-:W-:Y:S02]  /*47bc0*/  ISETP.GT.AND P0, PT, R0, 0x8, P2 ;  /* 0x000000080000780c */ /* 0x000fe40001704270 */
[----:B------:R-:W-:Y:S01]  /*47bd0*/  ISETP.GT.AND P2, PT, R3, 0xd8, PT ;  /* 0x000000d80300780c */ /* 0x000fe20003f44270 */
[----:B----4-:R-:W-:-:S05]  /*47be0*/  FMUL R14, R14, R2 ;  /* 0x000000020e0e7220 */ /* 0x010fca0000400000 */
[----:B------:R-:W-:Y:S01]  /*47bf0*/  F2FP.BF16.F32.PACK_AB R14, RZ, R14 ;  /* 0x0000000eff0e723e */ /* 0x000fe200000010ff */
[----:B--2---:R-:W-:-:S05]  /*47c00*/  FMUL R12, R12, R2 ;  /* 0x000000020c0c7220 */ /* 0x004fca0000400000 */
[----:B------:R-:W-:-:S05]  /*47c10*/  F2FP.BF16.F32.PACK_AB R12, RZ, R12 ;  /* 0x0000000cff0c723e */ /* 0x000fca00000010ff */
[----:B------:R0:W-:Y:S02]  /*47c20*/  @P0 STG.E.U16 desc[UR46][R4.64+0x1a2], R12 ;  /* 0x0001a20c04000986 */ /* 0x0001e4000c10152e */
[----:B0-----:R-:W-:-:S04]  /*47c30*/  IADD3 R12, P0, R8, UR5, RZ ;  /* 0x00000005080c7c10 */ /* 0x001fc8000ff1e0ff */
[----:B------:R-:W-:Y:S02]  /*47c40*/  IADD3.X R13, R9, UR4, RZ, P0, !PT ;  /* 0x00000004090d7c10 */ /* 0x000fe400087fe4ff */
[----:B------:R-:W-:-:S13]  /*47c50*/  ISETP.GT.AND P0, PT, R0, RZ, P2 ;  /* 0x000000ff0000720c */ /* 0x000fda0001704270 */
        /* <DEDUP_REMOVED lines=329> */
[C---:B------:R-:W-:Y:S02]  /*490f0*/  ISETP.GT.AND P5, PT, R3.reuse, 0x168, PT ;  /* 0x000001680300780c */ /* 0x040fe40003fa4270 */
[C---:B------:R-:W-:Y:S02]  /*49100*/  ISETP.GT.AND P3, PT, R3.reuse, 0x169, PT ;  /* 0x000001690300780c */ /* 0x040fe40003f64270 */
[----:B------:R-:W-:Y:S01]  /*49110*/  ISETP.GT.AND P4, PT, R3, 0x171, PT ;  /* 0x000001710300780c */ /* 0x000fe20003f84270 */
[----:B--2---:R-:W-:-:S05]  /*49120*/  FMUL R14, R14, R2 ;  /* 0x000000020e0e7220 */ /* 0x004fca0000400000 */
[----:B------:R-:W-:-:S05]  /*49130*/  F2FP.BF16.F32.PACK_AB R14, RZ, R14 ;  /* 0x0000000eff0e723e */ /* 0x000fca00000010ff */
[----:B------:R3:W-:Y:S01]  /*49140*/  @P0 STG.E.U16 desc[UR46][R10.64+0x2a0], R14 ;  /* 0x0002a00e0a000986 */ /* 0x0007e2000c10152e */
[----:B------:R-:W-:Y:S01]  /*49150*/  ISETP.GT.AND P0, PT, R0, RZ, P1 ;  /* 0x000000ff0000720c */ /* 0x000fe20000f04270 */
[----:B---3--:R-:W-:-:S05]  /*49160*/  FMUL R14, R19, R2 ;  /* 0x00000002130e7220 */ /* 0x008fca0000400000 */
        /* <DEDUP_REMOVED lines=94> */
[----:B------:R-:W5:Y:S01]  /*49750*/  LDL.LU R21, [R1+0x12c] ;  /* 0x00012c0001157983 */ /* 0x000f620000300800 */
[----:B------:R-:W-:-:S03]  /*49760*/  F2FP.BF16.F32.PACK_AB R10, RZ, R10 ;  /* 0x0000000aff0a723e */ /* 0x000fc600000010ff */
[----:B------:R-:W5:Y:S04]  /*49770*/  LDL.LU R223, [R1+0x130] ;  /* 0x0001300001df7983 */ /* 0x000f680000300800 */
[----:B------:R-:W5:Y:S04]  /*49780*/  LDL.LU R222, [R1+0x134] ;  /* 0x0001340001de7983 */ /* 0x000f680000300800 */
[----:B------:R-:W5:Y:S04]  /*49790*/  LDL.LU R220, [R1+0x138] ;  /* 0x0001380001dc7983 */ /* 0x000f680000300800 */
[----:B------:R-:W5:Y:S04]  /*497a0*/  LDL.LU R221, [R1+0x13c] ;  /* 0x00013c0001dd7983 */ /* 0x000f680000300800 */
[----:B------:R-:W5:Y:S04]  /*497b0*/  LDL.LU R219, [R1+0x140] ;  /* 0x0001400001db7983 */ /* 0x000f680000300800 */
[----:B------:R0:W-:Y:S04]  /*497c0*/  @P6 STG.E.U16 desc[UR46][R4.64+0x2f0], R10 ;  /* 0x0002f00a04006986 */ /* 0x0001e8000c10152e */
[----:B------:R-:W5:Y:S04]  /*497d0*/  LDL.LU R216, [R1+0x144] ;  /* 0x0001440001d87983 */ /* 0x000f680000300800 */
        /* <DEDUP_REMOVED lines=10> */
[----:B0-----:R-:W-:-:S03]  /*49880*/  FMUL R10, R225, R2 ;  /* 0x00000002e10a7220 */ /* 0x001fc60000400000 */
[----:B------:R-:W5:Y:S04]  /*49890*/  LDL.LU R229, [R1+0x16c] ;  /* 0x00016c0001e57983 */ /* 0x000f680000300800 */
[----:B------:R-:W5:Y:S04]  /*498a0*/  LDL.LU R228, [R1+0x170] ;  /* 0x0001700001e47983 */ /* 0x000f680000300800 */
[----:B------:R-:W5:Y:S04]  /*498b0*/  LDL.LU R227, [R1+0x174] ;  /* 0x0001740001e37983 */ /* 0x000f680000300800 */
[----:B------:R-:W5:Y:S01]  /*498c0*/  LDL.LU R226, [R1+0x178] ;  /* 0x0001780001e27983 */ /* 0x000f620000300800 */
[----:B------:R-:W-:-:S03]  /*498d0*/  F2FP.BF16.F32.PACK_AB R10, RZ, R10 ;  /* 0x0000000aff0a723e */ /* 0x000fc600000010ff */
[----:B------:R-:W5:Y:S04]  /*498e0*/  LDL.LU R225, [R1+0x17c] ;  /* 0x00017c0001e17983 */ /* 0x000f680000300800 */
[----:B------:R0:W-:Y:S04]  /*498f0*/  @P6 STG.E.U16 desc[UR46][R4.64+0x2f2], R10 ;  /* 0x0002f20a04006986 */ /* 0x0001e8000c10152e */
[----:B0-----:R-:W2:Y:S04]  /*49900*/  LDL.LU R4, [R1] ;  /* 0x0000000001047983 */ /* 0x001ea80000300800 */
[----:B------:R-:W3:Y:S04]  /*49910*/  LDL.LU R5, [R1+0x4] ;  /* 0x0000040001057983 */ /* 0x000ee80000300800 */
[----:B------:R-:W4:Y:S01]  /*49920*/  LDL.LU R10, [R1+0x8] ;  /* 0x00000800010a7983 */ /* 0x000f220000300800 */
[----:B------:R-:W-:-:S04]  /*49930*/  ISETP.GT.AND P6, PT, R3, 0xc0, PT ;  /* 0x000000c00300780c */ /* 0x000fc80003fc4270 */
[----:B------:R-:W-:Y:S01]  /*49940*/  ISETP.GT.AND P6, PT, R0, 0x80, P6 ;  /* 0x000000800000780c */ /* 0x000fe200037c4270 */
[----:B--2---:R-:W-:-:S05]  /*49950*/  FMUL R4, R4, R2 ;  /* 0x0000000204047220 */ /* 0x004fca0000400000 */
[----:B------:R-:W-:-:S07]  /*49960*/  F2FP.BF16.F32.PACK_AB R4, RZ, R4 ;  /* 0x00000004ff04723e */ /* 0x000fce00000010ff */
[----:B------:R3:W-:Y:S01]  /*49970*/  @P6 STG.E.U16 desc[UR46][R8.64+0x180], R4 ;  /* 0x0001800408006986 */ /* 0x0007e2000c10152e */
[----:B------:R-:W-:-:S04]  /*49980*/  ISETP.GT.AND P6, PT, R3, 0xc1, PT ;  /* 0x000000c10300780c */ /* 0x000fc80003fc4270 */
[----:B------:R-:W-:Y:S01]  /*49990*/  ISETP.GT.AND P6, PT, R0, 0x80, P6 ;  /* 0x000000800000780c */ /* 0x000fe200037c4270 */
[----:B---3--:R-:W-:-:S05]  /*499a0*/  FMUL R4, R5, R2 ;  /* 0x0000000205047220 */ /* 0x008fca0000400000 */
[----:B------:R-:W-:-:S07]  /*499b0*/  F2FP.BF16.F32.PACK_AB R4, RZ, R4 ;  /* 0x00000004ff04723e */ /* 0x000fce00000010ff */
[----:B------:R0:W-:Y:S02]  /*499c0*/  @P6 STG.E.U16 desc[UR46][R8.64+0x182], R4 ;  /* 0x0001820408006986 */ /* 0x0001e4000c10152e */
[----:B0-----:R-:W-:-:S04]  /*499d0*/  IADD3 R4, P6, R6, UR5, RZ ;  /* 0x0000000506047c10 */ /* 0x001fc8000ffde0ff */
[----:B------:R-:W-:Y:S02]  /*499e0*/  IADD3.X R5, R7, UR4, RZ, P6, !PT ;  /* 0x0000000407057c10 */ /* 0x000fe4000b7fe4ff */
[----:B------:R-:W-:Y:S01]  /*499f0*/  ISETP.GT.AND P6, PT, R3, 0xc0, PT ;  /* 0x000000c00300780c */ /* 0x000fe20003fc4270 */
[----:B----4-:R-:W-:-:S03]  /*49a00*/  FMUL R10, R10, R2 ;  /* 0x000000020a0a7220 */ /* 0x010fc60000400000 */
[----:B------:R-:W-:Y:S02]  /*49a10*/  ISETP.GT.AND P6, PT, R0, 0x88, P6 ;  /* 0x000000880000780c */ /* 0x000fe400037c4270 */
[----:B------:R-:W-:-:S11]  /*49a20*/  F2FP.BF16.F32.PACK_AB R10, RZ, R10 ;  /* 0x0000000aff0a723e */ /* 0x000fd600000010ff */
        /* <DEDUP_REMOVED lines=412> */
[----:B------:R-:W-:-:S05]  /*4b3f0*/  FMUL R11, R11, R2 ;  /* 0x000000020b0b7220 */ /* 0x000fca0000400000 */
[----:B------:R-:W-:-:S04]  /*4b400*/  F2FP.BF16.F32.PACK_AB R11, RZ, R11 ;  /* 0x0000000bff0b723e */ /* 0x000fc800000010ff */
[----:B------:R-:W-:Y:S01]  /*4b410*/  PRMT R14, R11, 0x7610, R14 ;  /* 0x000076100b0e7816 */ /* 0x000fe2000000000e */
[----:B------:R-:W-:-:S05]  /*4b420*/  FMUL R11, R19, R2 ;  /* 0x00000002130b7220 */ /* 0x000fca0000400000 */
[----:B------:R-:W-:Y:S01]  /*4b430*/  F2FP.BF16.F32.PACK_AB R11, RZ, R11 ;  /* 0x0000000bff0b723e */ /* 0x000fe200000010ff */
[----:B--2---:R-:W-:-:S05]  /*4b440*/  FMUL R10, R10, R2 ;  /* 0x000000020a0a7220 */ /* 0x004fca0000400000 */
[----:B------:R-:W-:-:S05]  /*4b450*/  F2FP.BF16.F32.PACK_AB R10, RZ, R10 ;  /* 0x0000000aff0a723e */ /* 0x000fca00000010ff */
[----:B------:R0:W-:Y:S01]  /*4b460*/  @P6 STG.E.U16 desc[UR46][R12.64+0x292], R10 ;  /* 0x0002920a0c006986 */ /* 0x0001e2000c10152e */
[----:B------:R-:W-:-:S04]  /*4b470*/  ISETP.GT.AND P6, PT, R3, 0x150, PT ;  /* 0x000001500300780c */ /* 0x000fc80003fc4270 */
[----:B------:R-:W-:-:S13]  /*4b480*/  ISETP.GT.AND P6, PT, R0, 0x80, P6 ;  /* 0x000000800000780c */ /* 0x000fda00037c4270 */
[----:B------:R1:W-:Y:S01]  /*4b490*/  @P6 STG.E.U16 desc[UR46][R8.64+0x2a0], R14 ;  /* 0x0002a00e08006986 */ /* 0x0003e2000c10152e */
[----:B------:R-:W-:-:S04]  /*4b4a0*/  ISETP.GT.AND P6, PT, R3, 0x151, PT ;  /* 0x000001510300780c */ /* 0x000fc80003fc4270 */
[----:B------:R-:W-:Y:S01]  /*4b4b0*/  ISETP.GT.AND P6, PT, R0, 0x80, P6 ;  /* 0x000000800000780c */ /* 0x000fe200037c4270 */
[----:B0-----:R-:W-:-:S12]  /*4b4c0*/  FMUL R10, R20, R2 ;  /* 0x00000002140a7220 */ /* 0x001fd80000400000 */
[----:B------:R0:W-:Y:S01]  /*4b4d0*/  @P6 STG.E.U16 desc[UR46][R8.64+0x2a2], R11 ;  /* 0x0002a20b08006986 */ /* 0x0001e2000c10152e */
[----:B------:R-:W-:-:S04]  /*4b4e0*/  ISETP.GT.AND P6, PT, R3, 0x150, PT ;  /* 0x000001500300780c */ /* 0x000fc80003fc4270 */
[----:B------:R-:W-:Y:S02]  /*4b4f0*/  ISETP.GT.AND P6, PT, R0, 0x88, P6 ;  /* 0x000000880000780c */ /* 0x000fe400037c4270 */
[----:B------:R-:W-:-:S04]  /*4b500*/  F2FP.BF16.F32.PACK_AB R10, RZ, R10 ;  /* 0x0000000aff0a723e */ /* 0x000fc800000010ff */
[----:B------:R-:W-:Y:S01]  /*4b510*/  PRMT R15, R10, 0x7610, R15 ;  /* 0x000076100a0f7816 */ /* 0x000fe2000000000f */
[----:B-----5:R-:W-:-:S06]  /*4b520*/  FMUL R10, R21, R2 ;  /* 0x00000002150a7220 */ /* 0x020fcc0000400000 */
[----:B------:R2:W-:Y:S01]  /*4b530*/  @P6 STG.E.U16 desc[UR46][R12.64+0x2a0], R15 ;  /* 0x0002a00f0c006986 */ /* 0x0005e2000c10152e */
[----:B------:R-:W-:-:S04]  /*4b540*/  ISETP.GT.AND P6, PT, R3, 0x151, PT ;  /* 0x000001510300780c */ /* 0x000fc80003fc4270 */
[----:B------:R-:W-:Y:S02]  /*4b550*/  ISETP.GT.AND P6, PT, R0, 0x88, P6 ;  /* 0x000000880000780c */ /* 0x000fe400037c4270 */
[----:B------:R-:W-:-:S04]  /*4b560*/  F2FP.BF16.F32.PACK_AB R10, RZ, R10 ;  /* 0x0000000aff0a723e */ /* 0x000fc800000010ff */
[----:B-1----:R-:W-:Y:S01]  /*4b570*/  PRMT R14, R10, 0x7610, R14 ;  /* 0x000076100a0e7816 */ /* 0x002fe2000000000e */
[----:B------:R-:W-:-:S06]  /*4b580*/  FMUL R10, R223, R2 ;  /* 0x00000002df0a7220 */ /* 0x000fcc0000400000 */
[----:B------:R1:W-:Y:S01]  /*4b590*/  @P6 STG.E.U16 desc[UR46][R12.64+0x2a2], R14 ;  /* 0x0002a20e0c006986 */ /* 0x0003e2000c10152e */
[----:B------:R-:W-:-:S04]  /*4b5a0*/  ISETP.GT.AND P6, PT, R3, 0x158, PT ;  /* 0x000001580300780c */ /* 0x000fc80003fc4270 */
[----:B------:R-:W-:Y:S02]  /*4b5b0*/  ISETP.GT.AND P6, PT, R0, 0x80, P6 ;  /* 0x000000800000780c */ /* 0x000fe400037c4270 */
[----:B------:R-:W-:-:S04]  /*4b5c0*/  F2FP.BF16.F32.PACK_AB R10, RZ, R10 ;  /* 0x0000000aff0a723e */ /* 0x000fc800000010ff */
[----:B0-----:R-:W-:Y:S01]  /*4b5d0*/  PRMT R11, R10, 0x7610, R11 ;  /* 0x000076100a0b7816 */ /* 0x001fe2000000000b */
[----:B------:R-:W-:-:S06]  /*4b5e0*/  FMUL R10, R222, R2 ;  /* 0x00000002de0a7220 */ /* 0x000fcc0000400000 */
[----:B------:R0:W-:Y:S01]  /*4b5f0*/  @P6 STG.E.U16 desc[UR46][R8.64+0x2b0], R11 ;  /* 0x0002b00b08006986 */ /* 0x0001e2000c10152e */
[----:B------:R-:W-:-:S04]  /*4b600*/  ISETP.GT.AND P6, PT, R3, 0x159, PT ;  /* 0x000001590300780c */ /* 0x000fc80003fc4270 */
[----:B------:R-:W-:Y:S02]  /*4b610*/  ISETP.GT.AND P6, PT, R0, 0x80, P6 ;  /* 0x000000800000780c */ /* 0x000fe400037c4270 */
[----:B------:R-:W-:-:S04]  /*4b620*/  F2FP.BF16.F32.PACK_AB R10, RZ, R10 ;  /* 0x0000000aff0a723e */ /* 0x000fc800000010ff */
[----:B--2---:R-:W-:Y:S01]  /*4b630*/  PRMT R15, R10, 0x7610, R15 ;  /* 0x000076100a0f7816 */ /* 0x004fe2000000000f */
[----:B------:R-:W-:-:S06]  /*4b640*/  FMUL R10, R220, R2 ;  /* 0x00000002dc0a7220 */ /* 0x000fcc0000400000 */
        /* <DEDUP_REMOVED lines=37> */
[----:B------:R-:W-:Y:S02]  /*4b8a0*/  ISETP.GT.AND P6, PT, R0, 0x80, P5 ;  /* 0x000000800000780c */ /* 0x000fe40002fc4270 */
[----:B------:R-:W-:-:S04]  /*4b8b0*/  F2FP.BF16.F32.PACK_AB R10, RZ, R10 ;  /* 0x0000000aff0a723e */ /* 0x000fc800000010ff */
[----:B-1----:R-:W-:Y:S01]  /*4b8c0*/  PRMT R14, R10, 0x7610, R14 ;  /* 0x000076100a0e7816 */ /* 0x002fe2000000000e */
[----:B------:R-:W-:-:S06]  /*4b8d0*/  FMUL R10, R235, R2 ;  /* 0x00000002eb0a7220 */ /* 0x000fcc0000400000 */
[----:B------:R1:W-:Y:S01]  /*4b8e0*/  @P6 STG.E.U16 desc[UR46][R8.64+0x2d0], R14 ;  /* 0x0002d00e08006986 */ /* 0x0003e2000c10152e */
[----:B------:R-:W-:Y:S02]  /*4b8f0*/  ISETP.GT.AND P6, PT, R0, 0x80, P3 ;  /* 0x000000800000780c */ /* 0x000fe40001fc4270 */
[----:B------:R-:W-:-:S04]  /*4b900*/  F2FP.BF16.F32.PACK_AB R10, RZ, R10 ;  /* 0x0000000aff0a723e */ /* 0x000fc800000010ff */
[----:B0-----:R-:W-:Y:S01]  /*4b910*/  PRMT R11, R10, 0x7610, R11 ;  /* 0x000076100a0b7816 */ /* 0x001fe2000000000b */
[----:B------:R-:W-:-:S06]  /*4b920*/  FMUL R10, R234, R2 ;  /* 0x00000002ea0a7220 */ /* 0x000fcc0000400000 */
[----:B------:R0:W-:Y:S01]  /*4b930*/  @P6 STG.E.U16 desc[UR46][R8.64+0x2d2], R11 ;  /* 0x0002d20b08006986 */ /* 0x0001e2000c10152e */
        /* <DEDUP_REMOVED lines=29> */
[----:B------:R-:W-:Y:S01]  /*4bb10*/  @P6 STG.E.U16 desc[UR46][R12.64+0x2e2], R11 ;  /* 0x0002e20b0c006986 */ /* 0x000fe2000c10152e */
[----:B------:R-:W-:Y:S02]  /*4bb20*/  ISETP.GT.AND P6, PT, R0, 0x80, P2 ;  /* 0x000000800000780c */ /* 0x000fe400017c4270 */
[----:B------:R-:W-:-:S04]  /*4bb30*/  F2FP.BF16.F32.PACK_AB R10, RZ, R10 ;  /* 0x0000000aff0a723e */ /* 0x000fc800000010ff */
[----:B--2---:R-:W-:Y:S01]  /*4bb40*/  PRMT R15, R10, 0x7610, R15 ;  /* 0x000076100a0f7816 */ /* 0x004fe2000000000f */
[----:B------:R-:W-:-:S06]  /*4bb50*/  FMUL R10, R227, R2 ;  /* 0x00000002e30a7220 */ /* 0x000fcc0000400000 */
[----:B------:R-:W-:Y:S01]  /*4bb60*/  @P6 STG.E.U16 desc[UR46][R8.64+0x2f0], R15 ;  /* 0x0002f00f08006986 */ /* 0x000fe2000c10152e */
        /* <DEDUP_REMOVED lines=11> */
[----:B------:R-:W-:Y:S01]  /*4bc20*/  F2FP.BF16.F32.PACK_AB R10, RZ, R10 ;  /* 0x0000000aff0a723e */ /* 0x000fe200000010ff */
[----:B------:R-:W-:-:S10]  /*4bc30*/  FMUL R120, R120, R2 ;  /* 0x0000000278787220 */ /* 0x000fd40000400000 */
[----:B------:R1:W-:Y:S01]  /*4bc40*/  @P6 STG.E.U16 desc[UR46][R12.64+0x2f2], R10 ;  /* 0x0002f20a0c006986 */ /* 0x0003e2000c10152e */
[----:B------:R-:W-:-:S04]  /*4bc50*/  ISETP.GT.AND P6, PT, R3, 0xc0, PT ;  /* 0x000000c00300780c */ /* 0x000fc80003fc4270 */
[----:B------:R-:W-:Y:S02]  /*4bc60*/  ISETP.GT.AND P6, PT, R0, 0x100, P6 ;  /* 0x000001000000780c */ /* 0x000fe400037c4270 */
[----:B------:R-:W-:Y:S01]  /*4bc70*/  F2FP.BF16.F32.PACK_AB R120, RZ, R120 ;  /* 0x00000078ff78723e */ /* 0x000fe200000010ff */
[----:B------:R-:W-:-:S10]  /*4bc80*/  FMUL R121, R121, R2 ;  /* 0x0000000279797220 */ /* 0x000fd40000400000 */
[----:B------:R1:W-:Y:S01]  /*4bc90*/  @P6 STG.E.U16 desc[UR46][R6.64+0x180], R120 ;  /* 0x0001807806006986 */ /* 0x0003e2000c10152e */
[----:B------:R-:W-:-:S04]  /*4bca0*/  ISETP.GT.AND P6, PT, R3, 0xc1, PT ;  /* 0x000000c10300780c */ /* 0x000fc80003fc4270 */
[----:B------:R-:W-:Y:S02]  /*4bcb0*/  ISETP.GT.AND P6, PT, R0, 0x100, P6 ;  /* 0x000001000000780c */ /* 0x000fe400037c4270 */
[----:B------:R-:W-:Y:S01]  /*4bcc0*/  F2FP.BF16.F32.PACK_AB R121, RZ, R121 ;  /* 0x00000079ff79723e */ /* 0x000fe200000010ff */
[----:B------:R-:W-:-:S10]  /*4bcd0*/  VIADD R23, R23, UR10 ;  /* 0x0000000a17177c36 */ /* 0x000fd40008000000 */
[----:B------:R1:W-:Y:S01]  /*4bce0*/  @P6 STG.E.U16 desc[UR46][R6.64+0x182], R121 ;  /* 0x0001827906006986 */ /* 0x0003e2000c10152e */
[----:B------:R-:W-:-:S04]  /*4bcf0*/  IADD3 R8, P6, R22, UR5, RZ ;  /* 0x0000000516087c10 */ /* 0x000fc8000ffde0ff */
[----:B0-----:R-:W-:Y:S02]  /*4bd00*/  IADD3.X R9, R23, UR4, RZ, P6, !PT ;  /* 0x0000000417097c10 */ /* 0x001fe4000b7fe4ff */
[----:B------:R-:W-:Y:S01]  /*4bd10*/  ISETP.GT.AND P6, PT, R3, 0xc0, PT ;  /* 0x000000c00300780c */ /* 0x000fe20003fc4270 */
[----:B------:R-:W-:-:S03]  /*4bd20*/  FMUL R122, R122, R2 ;  /* 0x000000027a7a7220 */ /* 0x000fc60000400000 */
        /* <DEDUP_REMOVED lines=881> */
[C---:B------:R-:W-:Y:S02]  /*4f440*/  ISETP.GT.AND P6, PT, R0.reuse, 0x180, P3 ;  /* 0x000001800000780c */ /* 0x040fe40001fc4270 */
[----:B------:R-:W-:Y:S02]  /*4f450*/  F2FP.BF16.F32.PACK_AB R109, RZ, R109 ;  /* 0x0000006dff6d723e */ /* 0x000fe400000010ff */
[C---:B------:R-:W-:Y:S02]  /*4f460*/  ISETP.GT.AND P5, PT, R0.reuse, 0x188, P5 ;  /* 0x000001880000780c */ /* 0x040fe40002fa4270 */
[----:B------:R-:W-:Y:S01]  /*4f470*/  ISETP.GT.AND P3, PT, R0, 0x188, P3 ;  /* 0x000001880000780c */ /* 0x000fe20001f64270 */
[-C--:B------:R-:W-:Y:S01]  /*4f480*/  FMUL R110, R110, R2.reuse ;  /* 0x000000026e6e7220 */ /* 0x080fe20000400000 */
[-C--:B------:R-:W-:Y:S01]  /*4f490*/  FMUL R111, R111, R2.reuse ;  /* 0x000000026f6f7220 */ /* 0x080fe20000400000 */
[----:B------:R-:W-:-:S04]  /*4f4a0*/  FMUL R112, R112, R2 ;  /* 0x0000000270707220 */ /* 0x000fc80000400000 */
[----:B------:R1:W-:Y:S01]  /*4f4b0*/  @P6 STG.E.U16 desc[UR46][R22.64+0x2d2], R109 ;  /* 0x0002d26d16006986 */ /* 0x0003e2000c10152e */
[C---:B------:R-:W-:Y:S02]  /*4f4c0*/  ISETP.GT.AND P6, PT, R0.reuse, 0x180, P0 ;  /* 0x000001800000780c */ /* 0x040fe400007c4270 */
[----:B------:R-:W-:Y:S02]  /*4f4d0*/  F2FP.BF16.F32.PACK_AB R110, RZ, R110 ;  /* 0x0000006eff6e723e */ /* 0x000fe400000010ff */
[----:B------:R-:W-:Y:S02]  /*4f4e0*/  F2FP.BF16.F32.PACK_AB R111, RZ, R111 ;  /* 0x0000006fff6f723e */ /* 0x000fe400000010ff */
[----:B------:R-:W-:Y:S02]  /*4f4f0*/  F2FP.BF16.F32.PACK_AB R112, RZ, R112 ;  /* 0x00000070ff70723e */ /* 0x000fe400000010ff */
[C---:B------:R-:W-:Y:S01]  /*4f500*/  ISETP.GT.AND P0, PT, R0.reuse, 0x188, P0 ;  /* 0x000001880000780c */ /* 0x040fe20000704270 */
[----:B------:R1:W-:Y:S01]  /*4f510*/  @P5 STG.E.U16 desc[UR46][R8.64+0x2d0], R110 ;  /* 0x0002d06e08005986 */ /* 0x0003e2000c10152e */
[----:B------:R-:W-:-:S03]  /*4f520*/  ISETP.GT.AND P5, PT, R0, 0x180, P4 ;  /* 0x000001800000780c */ /* 0x000fc600027a4270 */
[----:B------:R1:W-:Y:S01]  /*4f530*/  @P3 STG.E.U16 desc[UR46][R8.64+0x2d2], R111 ;  /* 0x0002d26f08003986 */ /* 0x0003e2000c10152e */
[C---:B------:R-:W-:Y:S02]  /*4f540*/  ISETP.GT.AND P4, PT, R0.reuse, 0x188, P4 ;  /* 0x000001880000780c */ /* 0x040fe40002784270 */
[C---:B------:R-:W-:Y:S01]  /*4f550*/  ISETP.GT.AND P3, PT, R0.reuse, 0x180, P1 ;  /* 0x000001800000780c */ /* 0x040fe20000f64270 */
[-C--:B------:R-:W-:Y:S01]  /*4f560*/  FMUL R113, R113, R2.reuse ;  /* 0x0000000271717220 */ /* 0x080fe20000400000 */
[----:B------:R1:W-:Y:S01]  /*4f570*/  @P6 STG.E.U16 desc[UR46][R22.64+0x2e0], R112 ;  /* 0x0002e07016006986 */ /* 0x0003e2000c10152e */
[C---:B------:R-:W-:Y:S02]  /*4f580*/  ISETP.GT.AND P6, PT, R0.reuse, 0x180, P2 ;  /* 0x000001800000780c */ /* 0x040fe400017c4270 */
[C---:B------:R-:W-:Y:S02]  /*4f590*/  ISETP.GT.AND P2, PT, R0.reuse, 0x188, P2 ;  /* 0x000001880000780c */ /* 0x040fe40001744270 */
[----:B------:R-:W-:Y:S01]  /*4f5a0*/  ISETP.GT.AND P1, PT, R0, 0x188, P1 ;  /* 0x000001880000780c */ /* 0x000fe20000f24270 */
[-C--:B------:R-:W-:Y:S01]  /*4f5b0*/  FMUL R114, R114, R2.reuse ;  /* 0x0000000272727220 */ /* 0x080fe20000400000 */
[-C--:B------:R-:W-:Y:S01]  /*4f5c0*/  FMUL R115, R115, R2.reuse ;  /* 0x0000000273737220 */ /* 0x080fe20000400000 */
[-C--:B------:R-:W-:Y:S01]  /*4f5d0*/  FMUL R116, R116, R2.reuse ;  /* 0x0000000274747220 */ /* 0x080fe20000400000 */
[-C--:B------:R-:W-:Y:S01]  /*4f5e0*/  FMUL R117, R117, R2.reuse ;  /* 0x0000000275757220 */ /* 0x080fe20000400000 */
[-C--:B------:R-:W-:Y:S01]  /*4f5f0*/  FMUL R118, R118, R2.reuse ;  /* 0x0000000276767220 */ /* 0x080fe20000400000 */
[----:B------:R-:W-:Y:S01]  /*4f600*/  FMUL R119, R119, R2 ;  /* 0x0000000277777220 */ /* 0x000fe20000400000 */
[----:B------:R-:W-:-:S02]  /*4f610*/  F2FP.BF16.F32.PACK_AB R113, RZ, R113 ;  /* 0x00000071ff71723e */ /* 0x000fc400000010ff */
[----:B------:R-:W-:Y:S02]  /*4f620*/  F2FP.BF16.F32.PACK_AB R114, RZ, R114 ;  /* 0x00000072ff72723e */ /* 0x000fe400000010ff */
[----:B------:R-:W-:Y:S02]  /*4f630*/  F2FP.BF16.F32.PACK_AB R115, RZ, R115 ;  /* 0x00000073ff73723e */ /* 0x000fe400000010ff */
[----:B------:R-:W-:Y:S02]  /*4f640*/  F2FP.BF16.F32.PACK_AB R116, RZ, R116 ;  /* 0x00000074ff74723e */ /* 0x000fe400000010ff */
[----:B------:R-:W-:Y:S02]  /*4f650*/  F2FP.BF16.F32.PACK_AB R117, RZ, R117 ;  /* 0x00000075ff75723e */ /* 0x000fe400000010ff */
[----:B------:R-:W-:Y:S02]  /*4f660*/  F2FP.BF16.F32.PACK_AB R118, RZ, R118 ;  /* 0x00000076ff76723e */ /* 0x000fe400000010ff */
[----:B------:R-:W-:Y:S01]  /*4f670*/  F2FP.BF16.F32.PACK_AB R119, RZ, R119 ;  /* 0x00000077ff77723e */ /* 0x000fe200000010ff */
[----:B------:R1:W-:Y:S04]  /*4f680*/  @P5 STG.E.U16 desc[UR46][R22.64+0x2e2], R113 ;  /* 0x0002e27116005986 */ /* 0x0003e8000c10152e */
[----:B------:R1:W-:Y:S04]  /*4f690*/  @P0 STG.E.U16 desc[UR46][R8.64+0x2e0], R114 ;  /* 0x0002e07208000986 */ /* 0x0003e8000c10152e */
[----:B------:R1:W-:Y:S04]  /*4f6a0*/  @P4 STG.E.U16 desc[UR46][R8.64+0x2e2], R115 ;  /* 0x0002e27308004986 */ /* 0x0003e8000c10152e */
[----:B------:R1:W-:Y:S04]  /*4f6b0*/  @P6 STG.E.U16 desc[UR46][R22.64+0x2f0], R116 ;  /* 0x0002f07416006986 */ /* 0x0003e8000c10152e */
[----:B------:R1:W-:Y:S04]  /*4f6c0*/  @P3 STG.E.U16 desc[UR46][R22.64+0x2f2], R117 ;  /* 0x0002f27516003986 */ /* 0x0003e8000c10152e */
[----:B------:R1:W-:Y:S04]  /*4f6d0*/  @P2 STG.E.U16 desc[UR46][R8.64+0x2f0], R118 ;  /* 0x0002f07608002986 */ /* 0x0003e8000c10152e */
[----:B------:R1:W-:Y:S02]  /*4f6e0*/  @P1 STG.E.U16 desc[UR46][R8.64+0x2f2], R119 ;  /* 0x0002f27708001986 */ /* 0x0003e4000c10152e */
.L_x_1560:
[----:B------:R-:W-:Y:S05]  /*4f6f0*/  BSYNC B0 ;  /* 0x0000000000007941 */ /* 0x000fea0003800000 */
.L_x_32:
[----:B01----:R-:W2:Y:S04]  /*4f700*/  LDL.LU R5, [R1+0x910] ;  /* 0x0009100001057983 */ /* 0x003ea80000300800 */
[----:B------:R-:W2:Y:S01]  /*4f710*/  LDL.LU R4, [R1+0x914] ;  /* 0x0009140001047983 */ /* 0x000ea20000300800 */
[----:B------:R-:W-:Y:S01]  /*4f720*/  ULDC UR4, c[0x0][0xc] ;  /* 0x0000030000047ab9 */ /* 0x000fe20000000800 */
[----:B------:R-:W-:Y:S01]  /*4f730*/  ULDC UR5, c[0x0][0x10] ;  /* 0x0000040000057ab9 */ /* 0x000fe20000000800 */
[----:B-----5:R-:W2:Y:S01]  /*4f740*/  LDC R3, c[0x0][0x14] ;  /* 0x00000500ff037b82 */ /* 0x020ea20000000800 */
[----:B------:R-:W-:Y:S01]  /*4f750*/  UIMAD.WIDE.U32 UR4, UR4, UR5, URZ ;  /* 0x00000005040472a5 */ /* 0x000fe2000f8e003f */
[----:B------:R-:W-:Y:S01]  /*4f760*/  PRMT R0, RZ, 0x7610, R0 ;  /* 0x00007610ff007816 */ /* 0x000fe20000000000 */
[----:B------:R-:W-:Y:S01]  /*4f770*/  UMOV UR41, 0xffffffff ;  /* 0xffffffff00297882 */ /* 0x000fe20000000000 */
[----:B------:R-:W-:-:S03]  /*4f780*/  UMOV UR42, 0xffffffff ;  /* 0xffffffff002a7882 */ /* 0x000fc60000000000 */
[----:B--2---:R-:W-:-:S04]  /*4f790*/  IMAD.WIDE.U32 R4, R3, UR4, R4 ;  /* 0x0000000403047c25 */ /* 0x004fc8000f8e0004 */
[----:B------:R-:W-:Y:S01]  /*4f7a0*/  IMAD R3, R3, UR5, RZ ;  /* 0x0000000503037c24 */ /* 0x000fe2000f8e02ff */
[----:B------:R-:W-:Y:S01]  /*4f7b0*/  ULDC.64 UR4, c[0x0][0x650] ;  /* 0x0001940000047ab9 */ /* 0x000fe20000000a00 */
[----:B------:R-:W-:Y:S01]  /*4f7c0*/  IMAD.MOV.U32 R7, RZ, RZ, R4 ;  /* 0x000000ffff077224 */ /* 0x000fe200078e0004 */
[----:B------:R-:W-:Y:S01]  /*4f7d0*/  ISETP.GE.U32.AND P0, PT, R4, UR4, PT ;  /* 0x0000000404007c0c */ /* 0x000fe2000bf06070 */
[----:B------:R-:W-:-:S05]  /*4f7e0*/  IMAD.IADD R6, R5, 0x1, R3 ;  /* 0x0000000105067824 */ /* 0x000fca00078e0203 */
[----:B------:R0:W-:Y:S01]  /*4f7f0*/  STL [R1+0x910], R6 ;  /* 0x0009100601007387 */ /* 0x0001e20000100800 */
[----:B------:R-:W-:-:S03]  /*4f800*/  ISETP.GE.U32.AND.EX P0, PT, R6, UR5, PT, P0 ;  /* 0x0000000506007c0c */ /* 0x000fc6000bf06100 */
[----:B------:R0:W-:Y:S10]  /*4f810*/  STL [R1+0x914], R7 ;  /* 0x0009140701007387 */ /* 0x0001f40000100800 */
[----:B0-----:R-:W-:Y:S05]  /*4f820*/  @P0 BRA `(.L_x_1561) ;  /* 0x0000000400880947 */ /* 0x001fea0003800000 */
[----:B------:R-:W0:Y:S01]  /*4f830*/  S2UR UR6, SR_CTAID.X ;  /* 0x00000000000679c3 */ /* 0x000e220000002500 */
[----:B------:R-:W-:Y:S01]  /*4f840*/  ULDC.64 UR12, c[0x0][0x628] ;  /* 0x00018a00000c7ab9 */ /* 0x000fe20000000a00 */
[----:B------:R-:W-:Y:S01]  /*4f850*/  ULDC UR4, c[0x0][0x150] ;  /* 0x0000540000047ab9 */ /* 0x000fe20000000800 */
[----:B------:R-:W-:Y:S01]  /*4f860*/  ISETP.NE.U32.AND P0, PT, RZ, UR12, PT ;  /* 0x0000000cff007c0c */ /* 0x000fe2000bf05070 */
[----:B------:R-:W-:Y:S01]  /*4f870*/  ULDC UR15, c[0x0][0x630] ;  /* 0x00018c00000f7ab9 */ /* 0x000fe20000000800 */
[C---:B------:R-:W-:Y:S01]  /*4f880*/  R2UR UR16, R7.reuse ;  /* 0x00000000071072ca */ /* 0x040fe200000e0000 */
[----:B------:R-:W-:Y:S01]  /*4f890*/  ULDC UR19, c[0x0][0x154] ;  /* 0x0000550000137ab9 */ /* 0x000fe20000000800 */
[----:B------:R-:W-:Y:S01]  /*4f8a0*/  ISETP.NE.AND.EX P0, PT, RZ, UR13, PT, P0 ;  /* 0x0000000dff007c0c */ /* 0x000fe2000bf05300 */
[----:B------:R-:W1:Y:S01]  /*4f8b0*/  S2UR UR18, SR_CTAID.Y ;  /* 0x00000000001279c3 */ /* 0x000e620000002600 */
[----:B------:R-:W-:Y:S02]  /*4f8c0*/  R2UR UR17, R6 ;  /* 0x00000000061172ca */ /* 0x000fe400000e0000 */
[----:B------:R-:W-:-:S02]  /*4f8d0*/  R2UR UR10, R7 ;  /* 0x00000000070a72ca */ /* 0x000fc400000e0000 */
[----:B------:R-:W-:Y:S02]  /*4f8e0*/  R2UR UR11, R6 ;  /* 0x00000000060b72ca */ /* 0x000fe400000e0000 */
[----:B0-----:R-:W-:-:S05]  /*4f8f0*/  I2FP.F32.U32 R0, UR6 ;  /* 0x0000000600007c45 */ /* 0x001fca0008201000 */
[----:B------:R-:W-:-:S04]  /*4f900*/  FMUL R0, R0, UR4 ;  /* 0x0000000400007c20 */ /* 0x000fc80008400000 */
[----:B------:R0:W2:Y:S01]  /*4f910*/  F2I.U32.TRUNC.NTZ R3, R0 ;  /* 0x0000000000037305 */ /* 0x0000a2000020f000 */
[----:B-1----:R-:W-:Y:S05]  /*4f920*/  @!P0 BRA `(.L_x_1562) ;  /* 0x0000000000308947 */ /* 0x002fea0003800000 */
        /* <DEDUP_REMOVED lines=12> */
.L_x_1562:
[----:B------:R-:W-:Y:S01]  /*4f9f0*/  USHF.R.U64 UR42, UR10, UR15, UR11 ;  /* 0x0000000f0a2a7299 */ /* 0x000fe2000800120b */
[----:B0-----:R-:W-:Y:S01]  /*4fa00*/  I2FP.F32.U32 R0, UR18 ;  /* 0x0000001200007c45 */ /* 0x001fe20008201000 */
[----:B------:R-:W-:Y:S02]  /*4fa10*/  USHF.R.U32.HI UR4, URZ, UR15, UR11 ;  /* 0x0000000f3f047299 */ /* 0x000fe4000801160b */
[----:B------:R-:W-:Y:S02]  /*4fa20*/  UIADD3 UR10, UP0, URZ, -UR42, URZ ;  /* 0x8000002a3f0a7290 */ /* 0x000fe4000ff1e03f */
[----:B------:R-:W-:Y:S01]  /*4fa30*/  FMUL R0, R0, UR19 ;  /* 0x0000001300007c20 */ /* 0x000fe20008400000 */
[----:B------:R-:W-:Y:S01]  /*4fa40*/  ULDC.64 UR12, c[0x0][0x620] ;  /* 0x00018800000c7ab9 */ /* 0x000fe20000000a00 */
[----:B------:R-:W-:Y:S01]  /*4fa50*/  UIADD3.X UR4, URZ, ~UR4, URZ, UP0, !UPT ;  /* 0x800000043f047290 */ /* 0x000fe200087fe43f */
[----:B------:R-:W-:Y:S01]  /*4fa60*/  UMOV UR8, UR16 ;  /* 0x0000001000087c82 */ /* 0x000fe20008000000 */
[----:B------:R-:W-:-:S02]  /*4fa70*/  UMOV UR9, UR17 ;  /* 0x0000001100097c82 */ /* 0x000fc40008000000 */
[----:B------:R-:W-:Y:S01]  /*4fa80*/  UIMAD UR4, UR4, UR12, URZ ;  /* 0x0000000c040472a4 */ /* 0x000fe2000f8e023f */
[----:B------:R-:W0:Y:S01]  /*4fa90*/  F2I.U32.TRUNC.NTZ R0, R0 ;  /* 0x0000000000007305 */ /* 0x000e22000020f000 */
[----:B------:R-:W-:Y:S01]  /*4faa0*/  UIMAD.WIDE.U32 UR8, UR10, UR12, UR8 ;  /* 0x0000000c0a0872a5 */ /* 0x000fe2000f8e0008 */
[----:B--2---:R-:W-:Y:S01]  /*4fab0*/  R2UR UR12, R3 ;  /* 0x00000000030c72ca */ /* 0x004fe200000e0000 */
[----:B------:R-:W-:Y:S01]  /*4fac0*/  UIMAD UR10, UR10, UR13, UR4 ;  /* 0x0000000d0a0a72a4 */ /* 0x000fe2000f8e0204 */
[----:B------:R-:W-:Y:S01]  /*4fad0*/  ULDC UR11, c[0x0][0x618] ;  /* 0x00018600000b7ab9 */ /* 0x000fe20000000800 */
[----:B------:R-:W-:Y:S02]  /*4fae0*/  ULDC UR21, c[0x0][0x658] ;  /* 0x0001960000157ab9 */ /* 0x000fe40000000800 */
[----:B------:R-:W-:Y:S01]  /*4faf0*/  UIADD3 UR9, UR9, UR10, URZ ;  /* 0x0000000a09097290 */ /* 0x000fe2000fffe03f */
[----:B------:R-:W-:Y:S01]  /*4fb00*/  UMOV UR15, 0xffffffff ;  /* 0xffffffff000f7882 */ /* 0x000fe20000000000 */
[----:B------:R-:W-:Y:S01]  /*4fb10*/  ULDC.64 UR4, c[0x0][0x640] ;  /* 0x0001900000047ab9 */ /* 0x000fe20000000a00 */
[----:B------:R-:W-:Y:S01]  /*4fb20*/  USHF.L.U32 UR15, UR15, UR21, URZ ;  /* 0x000000150f0f7299 */ /* 0x000fe2000800063f */
[----:B------:R-:W-:Y:S01]  /*4fb30*/  ISETP.NE.U32.AND P0, PT, RZ, UR4, PT ;  /* 0x00000004ff007c0c */ /* 0x000fe2000bf05070 */
[----:B------:R-:W-:-:S02]  /*4fb40*/  USHF.R.U64 UR16, UR8, UR11, UR9 ;  /* 0x0000000b08107299 */ /* 0x000fc40008001209 */
[----:B------:R-:W-:Y:S01]  /*4fb50*/  USHF.R.U32.HI UR8, URZ, UR11, UR9 ;  /* 0x0000000b3f087299 */ /* 0x000fe20008011609 */
[----:B0-----:R-:W-:Y:S01]  /*4fb60*/  R2UR UR14, R0 ;  /* 0x00000000000e72ca */ /* 0x001fe200000e0000 */
[----:B------:R-:W-:Y:S01]  /*4fb70*/  ULDC UR17, c[0x0][0x608] ;  /* 0x0001820000117ab9 */ /* 0x000fe20000000800 */
[----:B------:R-:W-:Y:S01]  /*4fb80*/  ULOP3.LUT UR40, URZ, UR15, URZ, 0x33, !UPT ;  /* 0x0000000f3f287292 */ /* 0x000fe2000f8e333f */
[----:B------:R-:W-:Y:S01]  /*4fb90*/  ISETP.NE.AND.EX P0, PT, RZ, UR5, PT, P0 ;  /* 0x00000005ff007c0c */ /* 0x000fe2000bf05300 */
[----:B------:R-:W-:Y:S02]  /*4fba0*/  USHF.R.U64 UR15, UR16, UR17, UR8 ;  /* 0x00000011100f7299 */ /* 0x000fe40008001208 */
[----:B------:R-:W-:Y:S02]  /*4fbb0*/  USHF.R.U32.HI UR8, URZ, UR17, UR8 ;  /* 0x000000113f087299 */ /* 0x000fe40008011608 */
[----:B------:R-:W-:Y:S02]  /*4fbc0*/  UIADD3 UR12, -UR12, URZ, URZ ;  /* 0x0000003f0c0c7290 */ /* 0x000fe4000fffe13f */
[----:B------:R-:W-:Y:S01]  /*4fbd0*/  USHF.R.U64 UR17, UR15, UR21, UR8 ;  /* 0x000000150f117299 */ /* 0x000fe20008001208 */
[----:B------:R-:W-:Y:S01]  /*4fbe0*/  UMOV UR19, 0x1 ;  /* 0x0000000100137882 */ /* 0x000fe20000000000 */
[----:B------:R-:W-:Y:S01]  /*4fbf0*/  ULDC UR13, c[0x0][0x144] ;  /* 0x00005100000d7ab9 */ /* 0x000fe20000000800 */
[----:B------:R-:W-:Y:S01]  /*4fc00*/  ULDC UR7, c[0x0][0x600] ;  /* 0x0001800000077ab9 */ /* 0x000fe20000000800 */
[----:B------:R-:W-:-:S02]  /*4fc10*/  USHF.L.U32 UR24, UR19, UR21, URZ ;  /* 0x0000001513187299 */ /* 0x000fc4000800063f */
[----:B------:R-:W-:Y:S02]  /*4fc20*/  USHF.R.U32.HI UR8, URZ, UR21, UR8 ;  /* 0x000000153f087299 */ /* 0x000fe40008011608 */
[----:B------:R-:W-:Y:S02]  /*4fc30*/  UIMAD UR21, UR13, UR12, UR6 ;  /* 0x0000000c0d1572a4 */ /* 0x000fe4000f8e0206 */
[----:B------:R-:W-:Y:S02]  /*4fc40*/  UIADD3 UR20, UR7, -0x1, URZ ;  /* 0xffffffff07147890 */ /* 0x000fe4000fffe03f */
[----:B------:R-:W-:Y:S01]  /*4fc50*/  UIADD3 UR19, -UR14, URZ, URZ ;  /* 0x0000003f0e137290 */ /* 0x000fe2000fffe13f */
[----:B------:R-:W-:Y:S01]  /*4fc60*/  ULDC UR25, c[0x0][0x148] ;  /* 0x0000520000197ab9 */ /* 0x000fe20000000800 */
[----:B------:R-:W-:Y:S01]  /*4fc70*/  ULDC UR22, c[0x0][0x648] ;  /* 0x0001920000167ab9 */ /* 0x000fe20000000800 */
[----:B------:R-:W-:Y:S01]  /*4fc80*/  ULDC UR23, c[0x0][0x638] ;  /* 0x00018e0000177ab9 */ /* 0x000fe20000000800 */
        /* <DEDUP_REMOVED lines=14> */
.L_x_1563:
[----:B------:R-:W-:Y:S01]  /*4fd70*/  UISETP.NE.AND UP0, UPT, UR39, URZ, UPT ;  /* 0x0000003f2700728c */ /* 0x000fe2000bf05270 */
[----:B------:R-:W-:Y:S01]  /*4fd80*/  IMAD.MOV.U32 R0, RZ, RZ, 0x1 ;  /* 0x00000001ff007424 */ /* 0x000fe200078e00ff */
[----:B------:R-:W-:Y:S02]  /*4fd90*/  USHF.R.U64 UR4, UR6, UR22, UR8 ;  /* 0x0000001606047299 */ /* 0x000fe40008001208 */
[----:B------:R-:W-:Y:S02]  /*4fda0*/  ULOP3.LUT UR40, UR15, UR40, URZ, 0xc0, !UPT ;  /* 0x000000280f287292 */ /* 0x000fe4000f8ec03f */
[----:B------:R-:W-:Y:S02]  /*4fdb0*/  UIADD3 UR5, -UR4, URZ, URZ ;  /* 0x0000003f04057290 */ /* 0x000fe4000fffe13f */
[----:B------:R-:W-:Y:S02]  /*4fdc0*/  UIMAD UR40, UR24, UR4, UR40 ;  /* 0x00000004182872a4 */ /* 0x000fe4000f8e0228 */
[----:B------:R-:W-:-:S02]  /*4fdd0*/  ULOP3.LUT UR16, UR16, UR20, URZ, 0xc0, !UPT ;  /* 0x0000001410107292 */ /* 0x000fc4000f8ec03f */
[----:B------:R-:W-:Y:S02]  /*4fde0*/  @UP0 UIMAD UR21, UR25, UR19, UR18 ;  /* 0x00000013191502a4 */ /* 0x000fe4000f8e0212 */
[----:B------:R-:W-:-:S03]  /*4fdf0*/  UIMAD UR4, UR5, UR23, UR17 ;  /* 0x00000017050472a4 */ /* 0x000fc6000f8e0211 */
[----:B------:R-:W-:Y:S01]  /*4fe00*/  ULDC UR5, c[0x0][0x610] ;  /* 0x0001840000057ab9 */ /* 0x000fe20000000800 */
[----:B------:R-:W-:Y:S02]  /*4fe10*/  UIMAD UR4, UR4, UR7, UR16 ;  /* 0x00000007040472a4 */ /* 0x000fe4000f8e0210 */
[----:B------:R-:W-:-:S04]  /*4fe20*/  UIMAD UR40, UR40, UR5, UR21 ;  /* 0x00000005282872a4 */ /* 0x000fc8000f8e0215 */
[----:B------:R-:W-:Y:S02]  /*4fe30*/  USEL UR41, UR4, UR40, !UP0 ;  /* 0x0000002804297287 */ /* 0x000fe4000c000000 */
[----:B------:R-:W-:-:S12]  /*4fe40*/  USEL UR40, UR40, UR4, !UP0 ;  /* 0x0000000428287287 */ /* 0x000fd8000c000000 */
.L_x_1561:
[----:B------:R-:W-:-:S13]  /*4fe50*/  LOP3.LUT P0, RZ, R0, 0xff, RZ, 0xc0, !PT ;  /* 0x000000ff00ff7812 */ /* 0x000fda000780c0ff */
[----:B------:R-:W-:Y:S05]  /*4fe60*/  @P0 BRA `(.L_x_1564) ;  /* 0xfffffb1400580947 */ /* 0x000fea000383ffff */
[----:B------:R-:W-:Y:S05]  /*4fe70*/  EXIT ;  /* 0x000000000000794d */ /* 0x000fea0003800000 */
.L_x_7:
[----:B------:R-:W2:Y:S01]  /*4fe80*/  LDL R5, [R1+0x914] ;  /* 0x0009140001057983 */ /* 0x000ea20000100800 */
[----:B------:R-:W-:-:S03]  /*4fe90*/  ULDC.64 UR4, c[0x0][0x650] ;  /* 0x0001940000047ab9 */ /* 0x000fc60000000a00 */
[----:B------:R-:W3:Y:S01]  /*4fea0*/  LDL R4, [R1+0x910] ;  /* 0x0009100001047983 */ /* 0x000ee20000100800 */
[----:B0-----:R-:W-:Y:S01]  /*4feb0*/  PRMT R0, RZ, 0x7610, R0 ;  /* 0x00007610ff007816 */ /* 0x001fe20000000000 */
[----:B------:R-:W-:Y:S02]  /*4fec0*/  IMAD.MOV.U32 R3, RZ, RZ, -0x1 ;  /* 0xffffffffff037424 */ /* 0x000fe400078e00ff */
[----:B------:R-:W-:Y:S02]  /*4fed0*/  IMAD.MOV.U32 R2, RZ, RZ, -0x1 ;  /* 0xffffffffff027424 */ /* 0x000fe400078e00ff */
[----:B------:R-:W-:Y:S01]  /*4fee0*/  IMAD.MOV.U32 R11, RZ, RZ, -0x1 ;  /* 0xffffffffff0b7424 */ /* 0x000fe200078e00ff */
[----:B--2---:R-:W-:-:S04]  /*4fef0*/  ISETP.GE.U32.AND P0, PT, R5, UR4, PT ;  /* 0x0000000405007c0c */ /* 0x004fc8000bf06070 */
[----:B---3--:R-:W-:-:S13]  /*4ff00*/  ISETP.GE.U32.AND.EX P0, PT, R4, UR5, PT, P0 ;  /* 0x0000000504007c0c */ /* 0x008fda000bf06100 */
        /* <DEDUP_REMOVED lines=21> */
.L_x_1566:
[----:B------:R-:W-:Y:S01]  /*50060*/  USHF.R.U64 UR4, UR14, UR19, UR15 ;  /* 0x000000130e047299 */ /* 0x000fe2000800120f */
[----:B------:R-:W-:Y:S01]  /*50070*/  R2UR UR7, R4 ;  /* 0x00000000040772ca */ /* 0x000fe200000e0000 */
[----:B------:R-:W-:Y:S02]  /*50080*/  USHF.R.U32.HI UR5, URZ, UR19, UR15 ;  /* 0x000000133f057299 */ /* 0x000fe4000801160f */
[----:B------:R-:W-:Y:S01]  /*50090*/  UIADD3 UR13, UP0, URZ, -UR4, URZ ;  /* 0x800000043f0d7290 */ /* 0x000fe2000ff1e03f */
[----:B------:R-:W-:Y:S01]  /*500a0*/  ULDC.64 UR14, c[0x0][0x620] ;  /* 0x00018800000e7ab9 */ /* 0x000fe20000000a00 */
[----:B------:R-:W-:Y:S02]  /*500b0*/  UMOV UR6, UR20 ;  /* 0x0000001400067c82 */ /* 0x000fe40008000000 */
[----:B------:R-:W-:Y:S02]  /*500c0*/  UIADD3.X UR5, URZ, ~UR5, URZ, UP0, !UPT ;  /* 0x800000053f057290 */ /* 0x000fe400087fe43f */
[----:B------:R-:W-:-:S02]  /*500d0*/  UISETP.NE.AND UP1, UPT, UR39, URZ, UPT ;  /* 0x0000003f2700728c */ /* 0x000fc4000bf25270 */
[----:B------:R-:W-:Y:S02]  /*500e0*/  UIMAD UR5, UR5, UR14, URZ ;  /* 0x0000000e050572a4 */ /* 0x000fe4000f8e023f */
[----:B------:R-:W-:Y:S02]  /*500f0*/  UIMAD.WIDE.U32 UR6, UR13, UR14, UR6 ;  /* 0x0000000e0d0672a5 */ /* 0x000fe4000f8e0006 */
[----:B------:R-:W-:Y:S01]  /*50100*/  UIMAD UR5, UR13, UR15, UR5 ;  /* 0x0000000f0d0572a4 */ /* 0x000fe2000f8e0205 */
[----:B------:R-:W-:Y:S02]  /*50110*/  ULDC UR14, c[0x0][0x608] ;  /* 0x00018200000e7ab9 */ /* 0x000fe40000000800 */
[----:B------:R-:W-:Y:S01]  /*50120*/  ULDC UR13, c[0x0][0x618] ;  /* 0x00018600000d7ab9 */ /* 0x000fe20000000800 */
[----:B------:R-:W-:Y:S01]  /*50130*/  UIADD3 UR5, UR7, UR5, URZ ;  /* 0x0000000507057290 */ /* 0x000fe2000fffe03f */
[----:B------:R-:W-:Y:S01]  /*50140*/  ULDC UR22, c[0x0][0x658] ;  /* 0x0001960000167ab9 */ /* 0x000fe20000000800 */
[----:B------:R-:W-:-:S02]  /*50150*/  @UP1 UIMAD UR8, UR11, UR12, UR10 ;  /* 0x0000000c0b0812a4 */ /* 0x000fc4000f8e020a */
[----:B------:R-:W-:Y:S02]  /*50160*/  USHF.R.U64 UR17, UR6, UR13, UR5 ;  /* 0x0000000d06117299 */ /* 0x000fe40008001205 */
[----:B------:R-:W-:Y:S01]  /*50170*/  USHF.R.U32.HI UR5, URZ, UR13, UR5 ;  /* 0x0000000d3f057299 */ /* 0x000fe20008011605 */
[----:B------:R-:W-:Y:S01]  /*50180*/  ULDC.64 UR6, c[0x0][0x640] ;  /* 0x0001900000067ab9 */ /* 0x000fe20000000a00 */
[----:B------:R-:W-:Y:S01]  /*50190*/  UMOV UR10, 0xffffffff ;  /* 0xffffffff000a7882 */ /* 0x000fe20000000000 */
[----:B------:R-:W-:Y:S01]  /*501a0*/  ISETP.NE.U32.AND P0, PT, RZ, UR6, PT ;  /* 0x00000006ff007c0c */ /* 0x000fe2000bf05070 */
[----:B------:R-:W-:Y:S02]  /*501b0*/  USHF.R.U64 UR18, UR17, UR14, UR5 ;  /* 0x0000000e11127299 */ /* 0x000fe40008001205 */
[----:B------:R-:W-:Y:S01]  /*501c0*/  USHF.R.U32.HI UR5, URZ, UR14, UR5 ;  /* 0x0000000e3f057299 */ /* 0x000fe20008011605 */
[----:B------:R-:W-:Y:S01]  /*501d0*/  ISETP.NE.AND.EX P0, PT, RZ, UR7, PT, P0 ;  /* 0x00000007ff007c0c */ /* 0x000fe2000bf05300 */
[----:B------:R-:W-:-:S02]  /*501e0*/  USHF.L.U32 UR11, UR10, UR22, URZ ;  /* 0x000000160a0b7299 */ /* 0x000fc4000800063f */
[----:B------:R-:W-:Y:S01]  /*501f0*/  USHF.R.U64 UR19, UR18, UR22, UR5 ;  /* 0x0000001612137299 */ /* 0x000fe20008001205 */
[----:B------:R-:W-:Y:S01]  /*50200*/  ULDC UR20, c[0x0][0x600] ;  /* 0x0001800000147ab9 */ /* 0x000fe20000000800 */
[----:B------:R-:W-:Y:S02]  /*50210*/  USHF.R.U32.HI UR10, URZ, UR22, UR5 ;  /* 0x000000163f0a7299 */ /* 0x000fe40008011605 */
[----:B------:R-:W-:Y:S02]  /*50220*/  UIADD3 UR21, UR20, -0x1, URZ ;  /* 0xffffffff14157890 */ /* 0x000fe4000fffe03f */
[----:B------:R-:W-:Y:S01]  /*50230*/  ULOP3.LUT UR26, URZ, UR11, URZ, 0x33, !UPT ;  /* 0x0000000b3f1a7292 */ /* 0x000fe2000f8e333f */
        /* <DEDUP_REMOVED lines=17> */
.L_x_1567:
[----:B------:R-:W-:Y:S01]  /*50350*/  USHF.R.U64 UR6, UR5, UR23, UR10 ;  /* 0x0000001705067299 */ /* 0x000fe2000800120a */
[----:B------:R-:W-:Y:S01]  /*50360*/  IMAD.MOV.U32 R0, RZ, RZ, 0x1 ;  /* 0x00000001ff007424 */ /* 0x000fe200078e00ff */
[----:B------:R-:W-:Y:S01]  /*50370*/  USHF.L.U32 UR25, UR25, UR22, URZ ;  /* 0x0000001619197299 */ /* 0x000fe2000800063f */
[----:B------:R-:W-:Y:S01]  /*50380*/  IMAD.U32 R11, RZ, RZ, UR4 ;  /* 0x00000004ff0b7e24 */ /* 0x000fe2000f8e00ff */
[----:B------:R-:W-:Y:S02]  /*50390*/  ULOP3.LUT UR5, UR18, UR26, URZ, 0xc0, !UPT ;  /* 0x0000001a12057292 */ /* 0x000fe4000f8ec03f */
[----:B------:R-:W-:Y:S02]  /*503a0*/  UIADD3 UR7, -UR6, URZ, URZ ;  /* 0x0000003f06077290 */ /* 0x000fe4000fffe13f */
[----:B------:R-:W-:Y:S02]  /*503b0*/  UIMAD UR6, UR25, UR6, UR5 ;  /* 0x00000006190672a4 */ /* 0x000fe4000f8e0205 */
[----:B------:R-:W-:-:S02]  /*503c0*/  ULOP3.LUT UR17, UR17, UR21, URZ, 0xc0, !UPT ;  /* 0x0000001511117292 */ /* 0x000fc4000f8ec03f */
[----:B------:R-:W-:Y:S02]  /*503d0*/  UIMAD UR5, UR7, UR24, UR19 ;  /* 0x00000018070572a4 */ /* 0x000fe4000f8e0213 */
[----:B------:R-:W-:Y:S01]  /*503e0*/  UISETP.NE.AND UP0, UPT, UR39, URZ, UPT ;  /* 0x0000003f2700728c */ /* 0x000fe2000bf05270 */
[----:B------:R-:W-:Y:S01]  /*503f0*/  ULDC UR7, c[0x0][0x610] ;  /* 0x0001840000077ab9 */ /* 0x000fe20000000800 */
[----:B------:R-:W-:Y:S02]  /*50400*/  UIMAD UR5, UR5, UR20, UR17 ;  /* 0x00000014050572a4 */ /* 0x000fe4000f8e0211 */
[----:B------:R-:W-:-:S04]  /*50410*/  UIMAD UR8, UR6, UR7, UR8 ;  /* 0x00000007060872a4 */ /* 0x000fc8000f8e0208 */
[----:B------:R-:W-:Y:S02]  /*50420*/  USEL UR6, UR5, UR8, !UP0 ;  /* 0x0000000805067287 */ /* 0x000fe4000c000000 */
[----:B------:R-:W-:-:S04]  /*50430*/  USEL UR8, UR8, UR5, !UP0 ;  /* 0x0000000508087287 */ /* 0x000fc8000c000000 */
[----:B------:R-:W-:Y:S02]  /*50440*/  IMAD.U32 R2, RZ, RZ, UR6 ;  /* 0x00000006ff027e24 */ /* 0x000fe4000f8e00ff */
[----:B------:R-:W-:-:S07]  /*50450*/  MOV R3, UR8 ;  /* 0x0000000800037c02 */ /* 0x000fce0008000f00 */
.L_x_1565:
[----:B------:R-:W-:-:S08]  /*50460*/  NOP ;  /* 0x0000000000007918 */ /* 0x000fd00000000000 */
[----:B-1----:R-:W0:-:S00]  /*50470*/  USETMAXREG.DEALLOC.CTAPOOL 0x18 ;  /* 0x00000018000079c8 */ /* 0x002e0000080e0500 */
[----:B------:R-:W-:-:S13]  /*50480*/  ISETP.NE.AND P0, PT, RZ, UR9, PT ;  /* 0x00000009ff007c0c */ /* 0x000fda000bf05270 */
[----:B------:R-:W-:Y:S05]  /*50490*/  @P0 EXIT ;  /* 0x000000000000094d */ /* 0x000fea0003800000 */
[----:B0-----:R-:W-:Y:S01]  /*504a0*/  LOP3.LUT P0, RZ, R0, 0xff, RZ, 0xc0, !PT ;  /* 0x000000ff00ff7812 */ /* 0x001fe2000780c0ff */
[----:B------:R-:W-:Y:S02]  /*504b0*/  IMAD.MOV.U32 R0, RZ, RZ, 0x1 ;  /* 0x00000001ff007424 */ /* 0x000fe400078e00ff */
[----:B------:R-:W-:-:S10]  /*504c0*/  IMAD.MOV.U32 R6, RZ, RZ, RZ ;  /* 0x000000ffff067224 */ /* 0x000fd400078e00ff */
[----:B------:R-:W-:Y:S05]  /*504d0*/  @!P0 BRA `(.L_x_1568) ;  /* 0x0000000c00708947 */ /* 0x000fea0003800000 */
[----:B------:R-:W0:Y:S01]  /*504e0*/  LDC R0, c[0x0][0x28c] ;  /* 0x0000a300ff007b82 */ /* 0x000e220000000800 */
[----:B------:R-:W1:Y:S01]  /*504f0*/  S2R R9, SR_CgaCtaId ;  /* 0x0000000000097919 */ /* 0x000e620000008800 */
[----:B------:R-:W-:Y:S01]  /*50500*/  ULDC UR5, c[0x0][0x658] ;  /* 0x0001960000057ab9 */ /* 0x000fe20000000800 */
[----:B------:R-:W-:Y:S01]  /*50510*/  UMOV UR7, 0xffffffff ;  /* 0xffffffff00077882 */ /* 0x000fe20000000000 */
[----:B------:R-:W-:Y:S01]  /*50520*/  ULDC UR6, c[0x0][0xc] ;  /* 0x0000030000067ab9 */ /* 0x000fe20000000800 */
[----:B------:R-:W-:Y:S01]  /*50530*/  USHF.L.U32 UR9, UR7, UR5, URZ ;  /* 0x0000000507097299 */ /* 0x000fe2000800063f */
[----:B------:R-:W-:Y:S01]  /*50540*/  BSSY B0, `(.L_x_1568) ;  /* 0x00000d5000007945 */ /* 0x000fe20003800000 */
[----:B------:R-:W-:Y:S01]  /*50550*/  UMOV UR8, 0x1 ;  /* 0x0000000100087882 */ /* 0x000fe20000000000 */
[----:B------:R-:W-:Y:S01]  /*50560*/  ULDC UR7, c[0x0][0x10] ;  /* 0x0000040000077ab9 */ /* 0x000fe20000000800 */
[----:B------:R-:W-:Y:S01]  /*50570*/  USHF.L.U32 UR5, UR8, UR5, URZ ;  /* 0x0000000508057299 */ /* 0x000fe2000800063f */
[----:B------:R-:W-:Y:S01]  /*50580*/  IMAD.MOV.U32 R8, RZ, RZ, 0x1 ;  /* 0x00000001ff087424 */ /* 0x000fe200078e00ff */
[----:B------:R-:W-:Y:S01]  /*50590*/  UIMAD.WIDE.U32 UR6, UR6, UR7, URZ ;  /* 0x00000007060672a5 */ /* 0x000fe2000f8e003f */
[----:B------:R-:W-:Y:S01]  /*505a0*/  IMAD.MOV.U32 R6, RZ, RZ, RZ ;  /* 0x000000ffff067224 */ /* 0x000fe200078e00ff */
[----:B------:R-:W-:Y:S01]  /*505b0*/  ULDC UR8, c[0x0][0x14] ;  /* 0x0000050000087ab9 */ /* 0x000fe20000000800 */
[----:B------:R-:W-:Y:S01]  /*505c0*/  ULDC UR4, c[0x0][0x600] ;  /* 0x0001800000047ab9 */ /* 0x000fe20000000800 */
[----:B------:R-:W-:-:S02]  /*505d0*/  UIMAD.WIDE.U32 UR20, UR6, UR8, URZ ;  /* 0x00000008061472a5 */ /* 0x000fc4000f8e003f */
[----:B------:R-:W-:Y:S02]  /*505e0*/  UIMAD UR7, UR7, UR8, URZ ;  /* 0x00000008070772a4 */ /* 0x000fe4000f8e023f */
[----:B------:R-:W-:Y:S02]  /*505f0*/  ULOP3.LUT UR24, UR38, 0x2, URZ, 0xfc, !UPT ;  /* 0x0000000226187892 */ /* 0x000fe4000f8efc3f */
[----:B------:R-:W-:Y:S02]  /*50600*/  UIADD3 UR4, UR4, -0x1, URZ ;  /* 0xffffffff04047890 */ /* 0x000fe4000fffe03f */
[----:B------:R-:W-:Y:S01]  /*50610*/  ULOP3.LUT UR6, URZ, UR9, URZ, 0x33, !UPT ;  /* 0x000000093f067292 */ /* 0x000fe2000f8e333f */
[----:B0-----:R-:W-:Y:S01]  /*50620*/  VIADD R0, R0, 0x1f ;  /* 0x0000001f00007836 */ /* 0x001fe20000000000 */
[----:B------:R-:W-:Y:S01]  /*50630*/  UIADD3 UR7, UR21, UR7, URZ ;  /* 0x0000000715077290 */ /* 0x000fe2000fffe03f */
[----:B------:R-:W-:-:S03]  /*50640*/  ULDC.64 UR22, c[0x0][0x198] ;  /* 0x0000660000167ab9 */ /* 0x000fc60000000a00 */
[----:B------:R-:W-:-:S04]  /*50650*/  SHF.R.S32.HI R5, RZ, 0x1f, R0 ;  /* 0x0000001fff057819 */ /* 0x000fc80000011400 */
[----:B------:R-:W-:Y:S01]  /*50660*/  LEA.HI R5, R5, R0, RZ, 0x5 ;  /* 0x0000000005057211 */ /* 0x000fe200078f28ff */
[----:B------:R-:W-:Y:S01]  /*50670*/  IMAD.MOV.U32 R0, RZ, RZ, 0x1 ;  /* 0x00000001ff007424 */ /* 0x000fe200078e00ff */
[----:B-1----:R-:W-:Y:S02]  /*50680*/  LOP3.LUT R9, R9, 0x1, RZ, 0xc0, !PT ;  /* 0x0000000109097812 */ /* 0x002fe400078ec0ff */
[----:B------:R-:W-:-:S05]  /*50690*/  SHF.R.S32.HI R7, RZ, 0x5, R5 ;  /* 0x00000005ff077819 */ /* 0x000fca0000011405 */
[----:B------:R-:W-:-:S07]  /*506a0*/  VIADD R16, R7, 0x1 ;  /* 0x0000000107107836 */ /* 0x000fce0000000000 */
.L_x_1579:
[----:B------:R-:W-:-:S03]  /*506b0*/  UMOV UR8, 0xffffffff ;  /* 0xffffffff00087882 */ /* 0x000fc60000000000 */
[----:B------:R-:W-:Y:S05]  /*506c0*/  BRA.DIV UR8, `(.L_x_1569) ;  /* 0x0000000e08e47947 */ /* 0x000fea000b800000 */
[----:B------:R-:W-:-:S13]  /*506d0*/  ELECT P6, URZ, PT ;  /* 0x00000000003f782f */ /* 0x000fda00038c0000 */
.L_x_1590:
[----:B------:R-:W0:Y:S01]  /*506e0*/  LDC R4, c[0x0][0x28c] ;  /* 0x0000a300ff047b82 */ /* 0x000e220000000800 */
[----:B------:R-:W-:Y:S01]  /*506f0*/  BSSY B1, `(.L_x_1570) ;  /* 0x000003c000017945 */ /* 0x000fe20003800000 */
[----:B0-----:R-:W-:-:S13]  /*50700*/  ISETP.LT.OR P6, PT, R4, 0x1, !P6 ;  /* 0x000000010400780c */ /* 0x001fda00077c1670 */
[----:B------:R-:W-:Y:S05]  /*50710*/  @P6 BRA `(.L_x_1571) ;  /* 0x0000000000e46947 */ /* 0x000fea0003800000 */
[----:B------:R-:W-:Y:S02]  /*50720*/  IMAD R5, R2, 0x2, R9 ;  /* 0x0000000202057824 */ /* 0x000fe400078e0209 */
[----:B------:R-:W-:Y:S02]  /*50730*/  IMAD.SHL.U32 R2, R3, 0x200, RZ ;  /* 0x0000020003027824 */ /* 0x000fe400078e00ff */
[----:B------:R-:W-:Y:S02]  /*50740*/  IMAD R5, R5, 0xc0, RZ ;  /* 0x000000c005057824 */ /* 0x000fe400078e02ff */
[----:B------:R-:W-:Y:S02]  /*50750*/  IMAD.MOV.U32 R12, RZ, RZ, RZ ;  /* 0x000000ffff0c7224 */ /* 0x000fe400078e00ff */
[----:B------:R-:W-:Y:S02]  /*50760*/  IMAD.MOV.U32 R4, RZ, RZ, R16 ;  /* 0x000000ffff047224 */ /* 0x000fe400078e0010 */
[----:B------:R-:W-:-:S02]  /*50770*/  IMAD.MOV.U32 R3, RZ, RZ, R0 ;  /* 0x000000ffff037224 */ /* 0x000fc400078e0000 */
[----:B------:R-:W-:-:S07]  /*50780*/  IMAD.MOV.U32 R13, RZ, RZ, R6 ;  /* 0x000000ffff0d7224 */ /* 0x000fce00078e0006 */
.L_x_1574:
[----:B------:R-:W0:Y:S01]  /*50790*/  S2R R15, SR_CgaCtaId ;  /* 0x00000000000f7919 */ /* 0x000e220000008800 */
[----:B------:R-:W-:Y:S02]  /*507a0*/  MOV R10, 0x400 ;  /* 0x00000400000a7802 */ /* 0x000fe40000000f00 */
[----:B------:R-:W-:Y:S02]  /*507b0*/  SHF.L.U32 R14, R3, 0x1f, RZ ;  /* 0x0000001f030e7819 */ /* 0x000fe400000006ff */
[----:B0-----:R-:W-:-:S05]  /*507c0*/  LEA R10, R15, R10, 0x18 ;  /* 0x0000000a0f0a7211 */ /* 0x001fca00078ec0ff */
[----:B------:R-:W-:-:S04]  /*507d0*/  IMAD R15, R13, 0x8, R10 ;  /* 0x000000080d0f7824 */ /* 0x000fc800078e020a */
[----:B------:R-:W0:Y:S02]  /*507e0*/  SYNCS.PHASECHK.TRANS64.TRYWAIT P0, [R15+URZ+0x20], R14 ;  /* 0x0000200e0f0075a7 */ /* 0x000e24000800017f */
[----:B0-----:R-:W-:Y:S05]  /*507f0*/  @!P0 BRA `(.L_x_1572) ;  /* 0x0000000c00b88947 */ /* 0x001fea0003800000 */
.L_x_1591:
[----:B------:R-:W1:Y:S01]  /*50800*/  S2R R17, SR_TID.X ;  /* 0x0000000000117919 */ /* 0x000e620000002100 */
[----:B------:R-:W-:-:S04]  /*50810*/  UPRMT UR8, UR24, 0x9910, URZ ;  /* 0x0000991018087896 */ /* 0x000fc8000800003f */
[----:B------:R-:W-:Y:S01]  /*50820*/  UISETP.NE.AND UP0, UPT, UR8, 0x2, UPT ;  /* 0x000000020800788c */ /* 0x000fe2000bf05270 */
[----:B-1----:R-:W-:-:S13]  /*50830*/  LOP3.LUT P0, RZ, R17, 0x7f, RZ, 0xc0, !PT ;  /* 0x0000007f11ff7812 */ /* 0x002fda000780c0ff */
[----:B0-----:R-:W0:Y:S02]  /*50840*/  @!P0 LDC R14, c[0x0][0x500] ;  /* 0x00014000ff0e8b82 */ /* 0x001e240000000800 */
[----:B0-----:R0:W-:Y:S01]  /*50850*/  @!P0 SYNCS.ARRIVE.TRANS64 RZ, [R15+URZ], R14 ;  /* 0x0000000e0fff89a7 */ /* 0x0011e2000800003f */
[----:B------:R-:W-:-:S13]  /*50860*/  PLOP3.LUT P0, PT, PT, PT, UP0, 0x80, 0x0 ;  /* 0x000000000000781c */ /* 0x000fda0003f0f008 */
[----:B0-----:R-:W-:Y:S05]  /*50870*/  @P0 BRA `(.L_x_1573) ;  /* 0x0000000000040947 */ /* 0x001fea0003800000 */
[----:B------:R-:W-:Y:S01]  /*50880*/  BPT.TRAP 0x1 ;  /* 0x000000040000795c */ /* 0x000fe20000300000 */
.L_x_1573:
[----:B------:R-:W-:Y:S01]  /*50890*/  R2UR UR9, R15 ;  /* 0x000000000f0972ca */ /* 0x000fe200000e0000 */
[C---:B------:R-:W-:Y:S01]  /*508a0*/  IMAD R15, R13.reuse, 0x2, R9 ;  /* 0x000000020d0f7824 */ /* 0x040fe200078e0209 */
[----:B------:R-:W-:Y:S01]  /*508b0*/  R2UR UR18, R2 ;  /* 0x00000000021272ca */ /* 0x000fe200000e0000 */
[--C-:B------:R-:W-:Y:S01]  /*508c0*/  IMAD R14, R13, 0x8000, R10.reuse ;  /* 0x000080000d0e7824 */ /* 0x100fe200078e020a */
[----:B------:R-:W-:Y:S01]  /*508d0*/  UIADD3 UR14, UP0, UR22, 0xf0, URZ ;  /* 0x000000f0160e7890 */ /* 0x000fe2000ff1e03f */
[----:B------:R-:W-:Y:S01]  /*508e0*/  IMAD R15, R15, 0x1800, RZ ;  /* 0x000018000f0f7824 */ /* 0x000fe200078e02ff */
[----:B------:R-:W-:Y:S01]  /*508f0*/  R2UR UR10, R12 ;  /* 0x000000000c0a72ca */ /* 0x000fe200000e0000 */
[----:B------:R-:W-:Y:S01]  /*50900*/  VIADD R4, R4, 0xffffffff ;  /* 0xffffffff04047836 */ /* 0x000fe20000000000 */
[----:B------:R-:W-:Y:S01]  /*50910*/  R2UR UR8, R14 ;  /* 0x000000000e0872ca */ /* 0x000fe200000e0000 */
[----:B------:R-:W-:Y:S01]  /*50920*/  IMAD R15, R15, 0x2, R10 ;  /* 0x000000020f0f7824 */ /* 0x000fe200078e020a */
[----:B------:R-:W-:Y:S01]  /*50930*/  R2UR UR12, R11 ;  /* 0x000000000b0c72ca */ /* 0x000fe200000e0000 */
[----:B------:R-:W-:Y:S01]  /*50940*/  UIADD3 UR26, UP1, UR22, 0x1f0, URZ ;  /* 0x000001f0161a7890 */ /* 0x000fe2000ff3e03f */
[----:B------:R-:W-:Y:S01]  /*50950*/  R2UR UR19, R5 ;  /* 0x00000000051372ca */ /* 0x000fe200000e0000 */
[----:B------:R-:W-:Y:S01]  /*50960*/  UIADD3.X UR15, URZ, UR23, URZ, UP0, !UPT ;  /* 0x000000173f0f7290 */ /* 0x000fe200087fe43f */
[----:B------:R-:W-:Y:S01]  /*50970*/  R2UR UR11, R15 ;  /* 0x000000000f0b72ca */ /* 0x000fe200000e0000 */
[----:B------:R-:W-:Y:S01]  /*50980*/  UIADD3.X UR27, URZ, UR23, URZ, UP1, !UPT ;  /* 0x000000173f1b7290 */ /* 0x000fe20008ffe43f */
[----:B------:R-:W-:Y:S01]  /*50990*/  ISETP.GT.AND P1, PT, R4, 0x1, PT ;  /* 0x000000010400780c */ /* 0x000fe20003f24270 */
[----:B------:R-:W-:Y:S01]  /*509a0*/  UMOV UR16, 0x0 ;  /* 0x0000000000107882 */ /* 0x000fe20000000000 */
[----:B------:R-:W-:Y:S01]  /*509b0*/  IADD3 R13, R13, 0x1, RZ ;  /* 0x000000010d0d7810 */ /* 0x000fe20007ffe0ff */
[----:B------:R-:W-:Y:S01]  /*509c0*/  UMOV UR17, 0x10000000 ;  /* 0x1000000000117882 */ /* 0x000fe20000000000 */
[----:B------:R-:W-:Y:S01]  /*509d0*/  UMOV UR25, 0x30000 ;  /* 0x0003000000197882 */ /* 0x000fe20000000000 */
[----:B------:R-:W-:Y:S01]  /*509e0*/  UIADD3 UR8, UR8, 0x100, URZ ;  /* 0x0000010008087890 */ /* 0x000fe2000fffe03f */
[----:B------:R-:W-:Y:S01]  /*509f0*/  ISETP.NE.AND P0, PT, R13, 0x4, PT ;  /* 0x000000040d00780c */ /* 0x000fe20003f05270 */
[----:B------:R-:W-:-:S03]  /*50a00*/  VIADD R12, R12, 0x20 ;  /* 0x000000200c0c7836 */ /* 0x000fc60000000000 */
[----:B------:R-:W-:Y:S01]  /*50a10*/  SEL R10, RZ, 0x1, P0 ;  /* 0x00000001ff0a7807 */ /* 0x000fe20000000000 */
[----:B------:R-:W-:Y:S01]  /*50a20*/  UIADD3 UR13, UR11, 0x20100, URZ ;  /* 0x000201000b0d7890 */ /* 0x000fe2000fffe03f */
[----:B------:R-:W-:Y:S02]  /*50a30*/  SEL R13, R13, RZ, P0 ;  /* 0x000000ff0d0d7207 */ /* 0x000fe40000000000 */
[----:B------:R-:W-:Y:S01]  /*50a40*/  UMOV UR11, UR18 ;  /* 0x00000012000b7c82 */ /* 0x000fe20008000000 */
[----:B------:R-:W-:Y:S01]  /*50a50*/  LOP3.LUT R3, R3, R10, RZ, 0x3c, !PT ;  /* 0x0000000a03037212 */ /* 0x000fe200078e3cff */
[----:B------:R0:W-:Y:S02]  /*50a60*/  UTMALDG.3D [UR8], [UR14], desc[UR16] ;  /* 0x000010080e0075b4 */ /* 0x0001e40008011000 */
[----:B0-----:R-:W-:Y:S01]  /*50a70*/  UMOV UR8, UR13 ;  /* 0x0000000d00087c82 */ /* 0x001fe20008000000 */
[----:B------:R-:W-:Y:S02]  /*50a80*/  UMOV UR11, UR19 ;  /* 0x00000013000b7c82 */ /* 0x000fe40008000000 */
[----:B------:R0:W-:Y:S02]  /*50a90*/  UTMALDG.3D.MULTICAST [UR8], [UR26], UR25, desc[UR16] ;  /* 0x000010081a0073b4 */ /* 0x0001e40008011819 */
[----:B0-----:R-:W-:Y:S05]  /*50aa0*/  @P1 BRA `(.L_x_1574) ;  /* 0xfffffffc00381947 */ /* 0x001fea000383ffff */
.L_x_1571:
[----:B------:R-:W-:Y:S05]  /*50ab0*/  BSYNC B1 ;  /* 0x0000000000017941 */ /* 0x000fea0003800000 */
.L_x_1570:
[----:B------:R-:W2:Y:S01]  /*50ac0*/  LDL.LU R15, [R1+0x910] ;  /* 0x00091000010f7983 */ /* 0x000ea20000300800 */
[----:B------:R-:W-:Y:S01]  /*50ad0*/  LOP3.LUT P2, RZ, R8, 0xff, RZ, 0xc0, !PT ;  /* 0x000000ff08ff7812 */ /* 0x000fe2000784c0ff */
[----:B------:R-:W-:Y:S01]  /*50ae0*/  IMAD.IADD R6, R7, 0x1, R6 ;  /* 0x0000000107067824 */ /* 0x000fe200078e0206 */
[----:B------:R-:W-:Y:S01]  /*50af0*/  ULDC.64 UR8, c[0x0][0x650] ;  /* 0x0001940000087ab9 */ /* 0x000fe20000000a00 */
[----:B------:R-:W3:Y:S01]  /*50b00*/  LDL.LU R14, [R1+0x914] ;  /* 0x00091400010e7983 */ /* 0x000ee20000300800 */
[----:B------:R-:W-:Y:S01]  /*50b10*/  BSSY B1, `(.L_x_1575) ;  /* 0x0000075000017945 */ /* 0x000fe20003800000 */
[----:B------:R-:W-:Y:S01]  /*50b20*/  IMAD.MOV.U32 R11, RZ, RZ, -0x1 ;  /* 0xffffffffff0b7424 */ /* 0x000fe200078e00ff */
[----:B------:R-:W-:Y:S02]  /*50b30*/  SHF.R.U32.HI R2, RZ, 0x2, R6 ;  /* 0x00000002ff027819 */ /* 0x000fe40000011606 */
[----:B------:R-:W-:Y:S02]  /*50b40*/  ISETP.GT.U32.AND P0, PT, R6, 0x3, PT ;  /* 0x000000030600780c */ /* 0x000fe40003f04070 */
[----:B------:R-:W-:-:S02]  /*50b50*/  LOP3.LUT R2, R2, 0x1, RZ, 0xc0, !PT ;  /* 0x0000000102027812 */ /* 0x000fc400078ec0ff */
[C---:B------:R-:W-:Y:S01]  /*50b60*/  ISETP.LT.U32.AND P0, PT, R7.reuse, 0x4, P0 ;  /* 0x000000040700780c */ /* 0x040fe20000701070 */
[----:B------:R-:W0:Y:S01]  /*50b70*/  @P2 S2R R3, SR_CgaCtaId ;  /* 0x0000000000032919 */ /* 0x000e220000008800 */
[----:B------:R-:W-:Y:S02]  /*50b80*/  ISETP.NE.U32.AND P1, PT, R2, 0x1, PT ;  /* 0x000000010200780c */ /* 0x000fe40003f25070 */
[----:B------:R-:W-:Y:S02]  /*50b90*/  @P2 MOV R2, 0x400 ;  /* 0x0000040000022802 */ /* 0x000fe40000000f00 */
[----:B------:R-:W-:Y:S02]  /*50ba0*/  ISETP.GT.U32.AND P1, PT, R7, 0x3, !P1 ;  /* 0x000000030700780c */ /* 0x000fe40004f24070 */
[----:B------:R-:W-:Y:S02]  /*50bb0*/  LOP3.LUT R6, R6, 0x3, RZ, 0xc0, !PT ;  /* 0x0000000306067812 */ /* 0x000fe400078ec0ff */
[----:B------:R-:W-:-:S02]  /*50bc0*/  PRMT R4, RZ, 0x7610, R4 ;  /* 0x00007610ff047816 */ /* 0x000fc40000000004 */
[----:B------:R-:W-:Y:S02]  /*50bd0*/  PRMT R8, RZ, 0x7610, R8 ;  /* 0x00007610ff087816 */ /* 0x000fe40000000008 */
[----:B0-----:R-:W-:Y:S02]  /*50be0*/  @P2 LEA R2, R3, R2, 0x18 ;  /* 0x0000000203022211 */ /* 0x001fe400078ec0ff */
[----:B------:R-:W-:Y:S02]  /*50bf0*/  SEL R3, RZ, 0x1, !P0 ;  /* 0x00000001ff037807 */ /* 0x000fe40004000000 */
[----:B------:R0:W-:Y:S02]  /*50c00*/  @P2 SYNCS.ARRIVE.TRANS64.A1T0 RZ, [R2+URZ+0x58], RZ ;  /* 0x000058ff02ff29a7 */ /* 0x0001e4000810003f */
[----:B0-----:R-:W-:-:S04]  /*50c10*/  SEL R2, RZ, 0x1, !P1 ;  /* 0x00000001ff027807 */ /* 0x001fc80004800000 */
[----:B------:R-:W-:Y:S01]  /*50c20*/  LOP3.LUT R0, R2, R0, R3, 0x96, !PT ;  /* 0x0000000002007212 */ /* 0x000fe200078e9603 */
[----:B------:R-:W-:Y:S02]  /*50c30*/  IMAD.MOV.U32 R3, RZ, RZ, -0x1 ;  /* 0xffffffffff037424 */ /* 0x000fe400078e00ff */
[----:B------:R-:W-:Y:S01]  /*50c40*/  IMAD.MOV.U32 R2, RZ, RZ, -0x1 ;  /* 0xffffffffff027424 */ /* 0x000fe200078e00ff */
[----:B---3--:R-:W-:-:S04]  /*50c50*/  IADD3 R14, P0, R14, UR20, RZ ;  /* 0x000000140e0e7c10 */ /* 0x008fc8000ff1e0ff */
[----:B--2---:R-:W-:Y:S01]  /*50c60*/  IADD3.X R15, R15, UR7, RZ, P0, !PT ;  /* 0x000000070f0f7c10 */ /* 0x004fe200087fe4ff */
[----:B------:R0:W-:Y:S01]  /*50c70*/  STL [R1+0x914], R14 ;  /* 0x0009140e01007387 */ /* 0x0001e20000100800 */
[----:B------:R-:W-:-:S03]  /*50c80*/  ISETP.GE.U32.AND P0, PT, R14, UR8, PT ;  /* 0x000000080e007c0c */ /* 0x000fc6000bf06070 */
[----:B------:R0:W-:Y:S01]  /*50c90*/  STL [R1+0x910], R15 ;  /* 0x0009100f01007387 */ /* 0x0001e20000100800 */
[----:B------:R-:W-:-:S13]  /*50ca0*/  ISETP.GE.U32.AND.EX P0, PT, R15, UR9, PT, P0 ;  /* 0x000000090f007c0c */ /* 0x000fda000bf06100 */
[----:B0-----:R-:W-:Y:S05]  /*50cb0*/  @P0 BRA `(.L_x_1576) ;  /* 0x0000000400680947 */ /* 0x001fea0003800000 */
[----:B------:R-:W0:Y:S01]  /*50cc0*/  S2UR UR8, SR_CTAID.X ;  /* 0x00000000000879c3 */ /* 0x000e220000002500 */
[----:B------:R-:W-:Y:S01]  /*50cd0*/  ULDC.64 UR10, c[0x0][0x628] ;  /* 0x00018a00000a7ab9 */ /* 0x000fe20000000a00 */
[----:B------:R-:W-:Y:S01]  /*50ce0*/  ULDC UR9, c[0x0][0x150] ;  /* 0x0000540000097ab9 */ /* 0x000fe20000000800 */
[----:B------:R-:W-:Y:S01]  /*50cf0*/  ISETP.NE.U32.AND P0, PT, RZ, UR10, PT ;  /* 0x0000000aff007c0c */ /* 0x000fe2000bf05070 */
[----:B------:R-:W-:Y:S01]  /*50d00*/  ULDC UR12, c[0x0][0x630] ;  /* 0x00018c00000c7ab9 */ /* 0x000fe20000000800 */
[----:B------:R-:W-:Y:S01]  /*50d10*/  ULDC UR14, c[0x0][0x154] ;  /* 0x00005500000e7ab9 */ /* 0x000fe20000000800 */
[----:B------:R-:W-:Y:S01]  /*50d20*/  IMAD.MOV.U32 R3, RZ, RZ, R15 ;  /* 0x000000ffff037224 */ /* 0x000fe200078e000f */
[----:B------:R-:W-:Y:S01]  /*50d30*/  ISETP.NE.AND.EX P0, PT, RZ, UR11, PT, P0 ;  /* 0x0000000bff007c0c */ /* 0x000fe2000bf05300 */
[----:B------:R-:W1:Y:S01]  /*50d40*/  S2UR UR13, SR_CTAID.Y ;  /* 0x00000000000d79c3 */ /* 0x000e620000002600 */
[----:B0-----:R-:W-:-:S05]  /*50d50*/  I2FP.F32.U32 R2, UR8 ;  /* 0x0000000800027c45 */ /* 0x001fca0008201000 */
[----:B------:R-:W-:Y:S01]  /*50d60*/  FMUL R10, R2, UR9 ;  /* 0x00000009020a7c20 */ /* 0x000fe20008400000 */
[----:B------:R-:W-:Y:S01]  /*50d70*/  IMAD.MOV.U32 R2, RZ, RZ, R14 ;  /* 0x000000ffff027224 */ /* 0x000fe200078e000e */
[----:B-1----:R-:W-:-:S04]  /*50d80*/  I2FP.F32.U32 R12, UR13 ;  /* 0x0000000d000c7c45 */ /* 0x002fc80008201000 */
[----:B------:R-:W0:Y:S01]  /*50d90*/  F2I.U32.TRUNC.NTZ R10, R10 ;  /* 0x0000000a000a7305 */ /* 0x000e22000020f000 */
[----:B------:R-:W-:Y:S05]  /*50da0*/  @!P0 BRA `(.L_x_1577) ;  /* 0x0000000000288947 */ /* 0x000fea0003800000 */
[----:B------:R-:W-:Y:S02]  /*50db0*/  ULDC UR9, c[0x0][0x634] ;  /* 0x00018d0000097ab9 */ /* 0x000fe40000000800 */
[----:B------:R-:W-:-:S05]  /*50dc0*/  IADD3 R3, P0, R14, UR9, RZ ;  /* 0x000000090e037c10 */ /* 0x000fca000ff1e0ff */
[----:B------:R-:W-:-:S04]  /*50dd0*/  IMAD.X R11, RZ, RZ, R15, P0 ;  /* 0x000000ffff0b7224 */ /* 0x000fc800000e060f */
[----:B------:R-:W-:-:S04]  /*50de0*/  IMAD.WIDE.U32 R4, R11, UR10, RZ ;  /* 0x0000000a0b047c25 */ /* 0x000fc8000f8e00ff */
[----:B------:R-:W-:-:S04]  /*50df0*/  IMAD.WIDE.U32 R4, P0, R3, UR11, R4 ;  /* 0x0000000b03047c25 */ /* 0x000fc8000f800004 */
[----:B------:R-:W-:-:S04]  /*50e00*/  IMAD.WIDE.U32 R2, R3, UR10, RZ ;  /* 0x0000000a03027c25 */ /* 0x000fc8000f8e00ff */
[----:B------:R-:W-:Y:S01]  /*50e10*/  IMAD.MOV.U32 R2, RZ, RZ, R5 ;  /* 0x000000ffff027224 */ /* 0x000fe200078e0005 */
[----:B------:R-:W-:Y:S01]  /*50e20*/  IADD3 RZ, P1, R3, R4, RZ ;  /* 0x0000000403ff7210 */ /* 0x000fe20007f3e0ff */
[----:B------:R-:W-:-:S04]  /*50e30*/  IMAD.X R3, RZ, RZ, RZ, P0 ;  /* 0x000000ffff037224 */ /* 0x000fc800000e06ff */
[----:B------:R-:W-:-:S08]  /*50e40*/  IMAD.WIDE.U32.X R2, R11, UR11, R2, P1 ;  /* 0x0000000b0b027c25 */ /* 0x000fd000088e0402 */
.L_x_1577:
[--C-:B------:R-:W-:Y:S01]  /*50e50*/  SHF.R.U64 R11, R2, UR12, R3.reuse ;  /* 0x0000000c020b7c19 */ /* 0x100fe20008001203 */
[----:B------:R-:W-:Y:S01]  /*50e60*/  ULDC.64 UR10, c[0x0][0x620] ;  /* 0x00018800000a7ab9 */ /* 0x000fe20000000a00 */
[----:B------:R-:W-:Y:S01]  /*50e70*/  SHF.R.U32.HI R2, RZ, UR12, R3 ;  /* 0x0000000cff027c19 */ /* 0x000fe20008011603 */
[----:B------:R-:W-:Y:S01]  /*50e80*/  FMUL R12, R12, UR14 ;  /* 0x0000000e0c0c7c20 */ /* 0x000fe20008400000 */
[----:B------:R-:W-:Y:S01]  /*50e90*/  IADD3 R13, P0, RZ, -R11, RZ ;  /* 0x8000000bff0d7210 */ /* 0x000fe20007f1e0ff */
[----:B------:R-:W-:Y:S01]  /*50ea0*/  IMAD.MOV.U32 R3, RZ, RZ, R15 ;  /* 0x000000ffff037224 */ /* 0x000fe200078e000f */
[----:B------:R-:W-:Y:S01]  /*50eb0*/  ULDC.64 UR14, c[0x0][0x640] ;  /* 0x00019000000e7ab9 */ /* 0x000fe20000000a00 */
[----:B0-----:R-:W-:Y:S02]  /*50ec0*/  R2UR UR9, R10 ;  /* 0x000000000a0972ca */ /* 0x001fe400000e0000 */
[----:B------:R-:W-:Y:S01]  /*50ed0*/  IMAD.X R2, RZ, RZ, ~R2, P0 ;  /* 0x000000ffff027224 */ /* 0x000fe200000e0e02 */
[----:B------:R-:W0:Y:S01]  /*50ee0*/  F2I.U32.TRUNC.NTZ R12, R12 ;  /* 0x0000000c000c7305 */ /* 0x000e22000020f000 */
[----:B------:R-:W-:-:S02]  /*50ef0*/  ISETP.NE.U32.AND P0, PT, RZ, UR14, PT ;  /* 0x0000000eff007c0c */ /* 0x000fc4000bf05070 */
[----:B------:R-:W-:Y:S02]  /*50f00*/  IMAD R2, R2, UR10, RZ ;  /* 0x0000000a02027c24 */ /* 0x000fe4000f8e02ff */
[----:B------:R-:W-:Y:S02]  /*50f10*/  ISETP.NE.AND.EX P0, PT, RZ, UR15, PT, P0 ;  /* 0x0000000fff007c0c */ /* 0x000fe4000bf05300 */
[----:B------:R-:W-:Y:S02]  /*50f20*/  IMAD R5, R13, UR11, R2 ;  /* 0x0000000b0d057c24 */ /* 0x000fe4000f8e0202 */
[----:B------:R-:W-:-:S04]  /*50f30*/  IMAD.MOV.U32 R2, RZ, RZ, R14 ;  /* 0x000000ffff027224 */ /* 0x000fc800078e000e */
[----:B------:R-:W-:Y:S01]  /*50f40*/  IMAD.WIDE.U32 R2, R13, UR10, R2 ;  /* 0x0000000a0d027c25 */ /* 0x000fe2000f8e0002 */
[----:B------:R-:W-:Y:S01]  /*50f50*/  ULDC UR10, c[0x0][0x618] ;  /* 0x00018600000a7ab9 */ /* 0x000fe20000000800 */
[----:B0-----:R-:W-:Y:S02]  /*50f60*/  R2UR UR11, R12 ;  /* 0x000000000c0b72ca */ /* 0x001fe400000e0000 */
[----:B------:R-:W-:-:S05]  /*50f70*/  IMAD.IADD R3, R3, 0x1, R5 ;  /* 0x0000000103037824 */ /* 0x000fca00078e0205 */
[--C-:B------:R-:W-:Y:S02]  /*50f80*/  SHF.R.U64 R10, R2, UR10, R3.reuse ;  /* 0x0000000a020a7c19 */ /* 0x100fe40008001203 */
[----:B------:R-:W-:Y:S01]  /*50f90*/  SHF.R.U32.HI R3, RZ, UR10, R3 ;  /* 0x0000000aff037c19 */ /* 0x000fe20008011603 */
[----:B------:R-:W-:-:S03]  /*50fa0*/  ULDC UR10, c[0x0][0x608] ;  /* 0x00018200000a7ab9 */ /* 0x000fc60000000800 */
[--C-:B------:R-:W-:Y:S02]  /*50fb0*/  SHF.R.U64 R12, R10, UR10, R3.reuse ;  /* 0x0000000a0a0c7c19 */ /* 0x100fe40008001203 */
[----:B------:R-:W-:Y:S01]  /*50fc0*/  SHF.R.U32.HI R3, RZ, UR10, R3 ;  /* 0x0000000aff037c19 */ /* 0x000fe20008011603 */
[----:B------:R-:W-:-:S03]  /*50fd0*/  ULDC UR10, c[0x0][0x658] ;  /* 0x00019600000a7ab9 */ /* 0x000fc60000000800 */
[--C-:B------:R-:W-:Y:S02]  /*50fe0*/  SHF.R.U64 R13, R12, UR10, R3.reuse ;  /* 0x0000000a0c0d7c19 */ /* 0x100fe40008001203 */
[----:B------:R-:W-:-:S03]  /*50ff0*/  SHF.R.U32.HI R14, RZ, UR10, R3 ;  /* 0x0000000aff0e7c19 */ /* 0x000fc60008011603 */
[----:B------:R-:W-:Y:S02]  /*51000*/  IMAD.MOV.U32 R2, RZ, RZ, R13 ;  /* 0x000000ffff027224 */ /* 0x000fe400078e000d */
[----:B------:R-:W-:Y:S01]  /*51010*/  IMAD.MOV.U32 R3, RZ, RZ, R14 ;  /* 0x000000ffff037224 */ /* 0x000fe200078e000e */
[----:B------:R-:W-:Y:S06]  /*51020*/  @!P0 BRA `(.L_x_1578) ;  /* 0x0000000000288947 */ /* 0x000fec0003800000 */
[----:B------:R-:W-:Y:S02]  /*51030*/  ULDC UR10, c[0x0][0x64c] ;  /* 0x00019300000a7ab9 */ /* 0x000fe40000000800 */
[----:B------:R-:W-:-:S04]  /*51040*/  IADD3 R3, P0, R13, UR10, RZ ;  /* 0x0000000a0d037c10 */ /* 0x000fc8000ff1e0ff */
[----:B------:R-:W-:-:S05]  /*51050*/  IADD3.X R14, RZ, R14, RZ, P0, !PT ;  /* 0x0000000eff0e7210 */ /* 0x000fca00007fe4ff */
[----:B------:R-:W-:-:S04]  /*51060*/  IMAD.WIDE.U32 R4, R14, UR14, RZ ;  /* 0x0000000e0e047c25 */ /* 0x000fc8000f8e00ff */
[----:B------:R-:W-:-:S04]  /*51070*/  IMAD.WIDE.U32 R4, P0, R3, UR15, R4 ;  /* 0x0000000f03047c25 */ /* 0x000fc8000f800004 */
[----:B------:R-:W-:-:S04]  /*51080*/  IMAD.WIDE.U32 R2, R3, UR14, RZ ;  /* 0x0000000e03027c25 */ /* 0x000fc8000f8e00ff */
[----:B------:R-:W-:Y:S01]  /*51090*/  IMAD.MOV.U32 R2, RZ, RZ, R5 ;  /* 0x000000ffff027224 */ /* 0x000fe200078e0005 */
[----:B------:R-:W-:Y:S01]  /*510a0*/  IADD3 RZ, P1, R3, R4, RZ ;  /* 0x0000000403ff7210 */ /* 0x000fe20007f3e0ff */
[----:B------:R-:W-:-:S04]  /*510b0*/  IMAD.X R3, RZ, RZ, RZ, P0 ;  /* 0x000000ffff037224 */ /* 0x000fc800000e06ff */
[----:B------:R-:W-:-:S08]  /*510c0*/  IMAD.WIDE.U32.X R2, R14, UR15, R2, P1 ;  /* 0x0000000f0e027c25 */ /* 0x000fd000088e0402 */
.L_x_1578:
[----:B------:R-:W-:Y:S01]  /*510d0*/  ULDC UR10, c[0x0][0x648] ;  /* 0x00019200000a7ab9 */ /* 0x000fe20000000800 */
[----:B------:R-:W-:Y:S01]  /*510e0*/  UISETP.NE.AND UP0, UPT, UR39, URZ, UPT ;  /* 0x0000003f2700728c */ /* 0x000fe2000bf05270 */
[----:B------:R-:W-:Y:S01]  /*510f0*/  SHF.R.U64 R3, R2, UR10, R3 ;  /* 0x0000000a02037c19 */ /* 0x000fe20008001203 */
[----:B------:R-:W-:Y:S01]  /*51100*/  ULDC UR10, c[0x0][0x638] ;  /* 0x00018e00000a7ab9 */ /* 0x000fe20000000800 */
[----:B------:R-:W-:Y:S01]  /*51110*/  UIADD3 UR11, -UR11, URZ, URZ ;  /* 0x0000003f0b0b7290 */ /* 0x000fe2000fffe13f */
[----:B------:R-:W-:Y:S02]  /*51120*/  LOP3.LUT R12, R12, UR6, RZ, 0xc0, !PT ;  /* 0x000000060c0c7c12 */ /* 0x000fe4000f8ec0ff */
[----:B------:R-:W-:Y:S01]  /*51130*/  IMAD.MOV R2, RZ, RZ, -R3 ;  /* 0x000000ffff027224 */ /* 0x000fe200078e0a03 */
[----:B------:R-:W-:Y:S02]  /*51140*/  LOP3.LUT R4, R10, UR4, RZ, 0xc0, !PT ;  /* 0x000000040a047c12 */ /* 0x000fe4000f8ec0ff */
[----:B------:R-:W-:Y:S01]  /*51150*/  IMAD R12, R3, UR5, R12 ;  /* 0x00000005030c7c24 */ /* 0x000fe2000f8e020c */
[----:B------:R-:W-:Y:S01]  /*51160*/  PLOP3.LUT P0, PT, PT, PT, UP0, 0x40, 0x0 ;  /* 0x000000000000781c */ /* 0x000fe20003f0e808 */
[----:B------:R-:W-:Y:S01]  /*51170*/  IMAD R13, R2, UR10, R13 ;  /* 0x0000000a020d7c24 */ /* 0x000fe2000f8e020d */
[----:B------:R-:W-:Y:S01]  /*51180*/  UIADD3 UR10, -UR9, URZ, URZ ;  /* 0x0000003f090a7290 */ /* 0x000fe2000fffe13f */
[----:B------:R-:W-:-:S02]  /*51190*/  PLOP3.LUT P1, PT, PT, PT, UP0, 0x40, 0x0 ;  /* 0x000000000000781c */ /* 0x000fc40003f2e808 */
[----:B------:R-:W-:Y:S02]  /*511a0*/  ULDC UR9, c[0x0][0x144] ;  /* 0x0000510000097ab9 */ /* 0x000fe40000000800 */
[----:B------:R-:W-:-:S03]  /*511b0*/  UIMAD UR8, UR9, UR10, UR8 ;  /* 0x0000000a090872a4 */ /* 0x000fc6000f8e0208 */
[----:B------:R-:W-:Y:S02]  /*511c0*/  ULDC UR9, c[0x0][0x148] ;  /* 0x0000520000097ab9 */ /* 0x000fe40000000800 */
[----:B------:R-:W-:-:S03]  /*511d0*/  @UP0 UIMAD UR8, UR9, UR11, UR13 ;  /* 0x0000000b090802a4 */ /* 0x000fc6000f8e020d */
[----:B------:R-:W-:Y:S02]  /*511e0*/  ULDC UR9, c[0x0][0x600] ;  /* 0x0001800000097ab9 */ /* 0x000fe40000000800 */
[----:B------:R-:W-:Y:S02]  /*511f0*/  IMAD R4, R13, UR9, R4 ;  /* 0x000000090d047c24 */ /* 0x000fe4000f8e0204 */
[----:B------:R-:W-:Y:S01]  /*51200*/  IMAD.U32 R3, RZ, RZ, UR8 ;  /* 0x00000008ff037e24 */ /* 0x000fe2000f8e00ff */
[----:B------:R-:W-:-:S03]  /*51210*/  ULDC UR8, c[0x0][0x610] ;  /* 0x0001840000087ab9 */ /* 0x000fc60000000800 */
[----:B------:R-:W-:-:S05]  /*51220*/  IMAD R3, R12, UR8, R3 ;  /* 0x000000080c037c24 */ /* 0x000fca000f8e0203 */
[----:B------:R-:W-:Y:S02]  /*51230*/  SEL R2, R4, R3, P0 ;  /* 0x0000000304027207 */ /* 0x000fe40000000000 */
[----:B------:R-:W-:Y:S01]  /*51240*/  SEL R3, R3, R4, P1 ;  /* 0x0000000403037207 */ /* 0x000fe20000800000 */
[----:B------:R-:W-:-:S07]  /*51250*/  IMAD.MOV.U32 R4, RZ, RZ, 0x1 ;  /* 0x00000001ff047424 */ /* 0x000fce00078e00ff */
.L_x_1576:
[----:B------:R-:W-:Y:S05]  /*51260*/  BSYNC B1 ;  /* 0x0000000000017941 */ /* 0x000fea0003800000 */
.L_x_1575:
[----:B------:R-:W-:-:S13]  /*51270*/  LOP3.LUT P0, RZ, R4, 0xff, RZ, 0xc0, !PT ;  /* 0x000000ff04ff7812 */ /* 0x000fda000780c0ff */
[----:B------:R-:W-:Y:S05]  /*51280*/  @P0 BRA `(.L_x_1579) ;  /* 0xfffffff400080947 */ /* 0x000fea000383ffff */
[----:B------:R-:W-:Y:S05]  /*51290*/  BSYNC B0 ;  /* 0x0000000000007941 */ /* 0x000fea0003800000 */
.L_x_1568:
[----:B------:R-:W-:-:S03]  /*512a0*/  UMOV UR8, 0xffffffff ;  /* 0xffffffff00087882 */ /* 0x000fc60000000000 */
[----:B------:R-:W-:Y:S05]  /*512b0*/  BRA.DIV UR8, `(.L_x_1580) ;  /* 0x00000006081c7947 */ /* 0x000fea000b800000 */
[----:B------:R-:W-:-:S13]  /*512c0*/  ELECT P6, URZ, PT ;  /* 0x00000000003f782f */ /* 0x000fda00038c0000 */
.L_x_1594:
[----:B------:R-:W-:Y:S04]  /*512d0*/  BSSY B0, `(.L_x_1581) ;  /* 0x000002c000007945 */ /* 0x000fe80003800000 */
[----:B------:R-:W-:Y:S05]  /*512e0*/  @!P6 BRA `(.L_x_1582) ;  /* 0x0000000000a8e947 */ /* 0x000fea0003800000 */
[----:B------:R-:W-:-:S04]  /*512f0*/  ULOP3.LUT UR8, UR38, 0x2, URZ, 0xfc, !UPT ;  /* 0x0000000226087892 */ /* 0x000fc8000f8efc3f */
[----:B------:R-:W-:-:S06]  /*51300*/  UISETP.NE.AND UP0, UPT, UR8, 0x3, UPT ;  /* 0x000000030800788c */ /* 0x000fcc000bf05270 */
[----:B------:R-:W-:-:S13]  /*51310*/  PLOP3.LUT P0, PT, PT, PT, UP0, 0x80, 0x0 ;  /* 0x000000000000781c */ /* 0x000fda0003f0f008 */
[----:B------:R-:W-:Y:S05]  /*51320*/  @!P0 BRA `(.L_x_1583) ;  /* 0x0000000000048947 */ /* 0x000fea0003800000 */
[----:B------:R-:W-:Y:S01]  /*51330*/  BPT.TRAP 0x1 ;  /* 0x000000040000795c */ /* 0x000fe20000300000 */
.L_x_1583:
[----:B------:R-:W0:Y:S01]  /*51340*/  S2R R3, SR_CgaCtaId ;  /* 0x0000000000037919 */ /* 0x000e220000008800 */
[----:B------:R-:W-:-:S04]  /*51350*/  MOV R2, 0x400 ;  /* 0x0000040000027802 */ /* 0x000fc80000000f00 */
[----:B0-----:R-:W-:Y:S02]  /*51360*/  LEA R3, R3, R2, 0x18 ;  /* 0x0000000203037211 */ /* 0x001fe400078ec0ff */
[----:B------:R-:W-:-:S03]  /*51370*/  SHF.L.U32 R2, R0, 0x1f, RZ ;  /* 0x0000001f00027819 */ /* 0x000fc600000006ff */
[----:B------:R-:W-:-:S04]  /*51380*/  VIADD R3, R3, 0x20 ;  /* 0x0000002003037836 */ /* 0x000fc80000000000 */
[----:B------:R-:W-:-:S04]  /*51390*/  IMAD R5, R6, 0x8, R3 ;  /* 0x0000000806057824 */ /* 0x000fc800078e0203 */
[----:B------:R-:W0:Y:S02]  /*513a0*/  SYNCS.PHASECHK.TRANS64.TRYWAIT P0, [R5+URZ], R2 ;  /* 0x00000002050075a7 */ /* 0x000e24000800017f */
[----:B0-----:R-:W-:Y:S05]  /*513b0*/  @!P0 BRA `(.L_x_1584) ;  /* 0x0000000000fc8947 */ /* 0x001fea0003800000 */
.L_x_1595:
[----:B------:R-:W-:-:S05]  /*513c0*/  VIADD R6, R6, 0x1 ;  /* 0x0000000106067836 */ /* 0x000fca0000000000 */
[----:B------:R-:W-:-:S04]  /*513d0*/  ISETP.NE.AND P0, PT, R6, 0x4, PT ;  /* 0x000000040600780c */ /* 0x000fc80003f05270 */
[----:B0-----:R-:W-:Y:S02]  /*513e0*/  SEL R5, RZ, 0x1, P0 ;  /* 0x00000001ff057807 */ /* 0x001fe40000000000 */
[----:B------:R-:W-:Y:S02]  /*513f0*/  SEL R6, R6, RZ, P0 ;  /* 0x000000ff06067207 */ /* 0x000fe40000000000 */
[----:B------:R-:W-:-:S03]  /*51400*/  LOP3.LUT R5, R0, R5, RZ, 0x3c, !PT ;  /* 0x0000000500057212 */ /* 0x000fc600078e3cff */
[----:B------:R-:W-:Y:S01]  /*51410*/  IMAD R7, R6, 0x8, R3 ;  /* 0x0000000806077824 */ /* 0x000fe200078e0203 */
[----:B------:R-:W-:-:S04]  /*51420*/  SHF.L.U32 R0, R5, 0x1f, RZ ;  /* 0x0000001f05007819 */ /* 0x000fc800000006ff */
[----:B------:R-:W0:Y:S02]  /*51430*/  SYNCS.PHASECHK.TRANS64.TRYWAIT P0, [R7+URZ], R0 ;  /* 0x00000000070075a7 */ /* 0x000e24000800017f */
[----:B0-----:R-:W-:Y:S05]  /*51440*/  @!P0 BRA `(.L_x_1585) ;  /* 0x0000000000ec8947 */ /* 0x001fea0003800000 */
.L_x_1596:
[----:B0-----:R-:W-:-:S05]  /*51450*/  VIADD R0, R6, 0x1 ;  /* 0x0000000106007836 */ /* 0x001fca0000000000 */
[----:B------:R-:W-:-:S04]  /*51460*/  ISETP.NE.AND P0, PT, R0, 0x4, PT ;  /* 0x000000040000780c */ /* 0x000fc80003f05270 */
[----:B------:R-:W-:Y:S02]  /*51470*/  SEL R2, RZ, 0x1, P0 ;  /* 0x00000001ff027807 */ /* 0x000fe40000000000 */
[----:B------:R-:W-:Y:S02]  /*51480*/  SEL R4, R0, RZ, P0 ;  /* 0x000000ff00047207 */ /* 0x000fe40000000000 */
[----:B------:R-:W-:-:S03]  /*51490*/  LOP3.LUT R5, R5, R2, RZ, 0x3c, !PT ;  /* 0x0000000205057212 */ /* 0x000fc600078e3cff */
[----:B------:R-:W-:Y:S01]  /*514a0*/  IMAD R7, R4, 0x8, R3 ;  /* 0x0000000804077824 */ /* 0x000fe200078e0203 */
[----:B------:R-:W-:-:S04]  /*514b0*/  SHF.L.U32 R0, R5, 0x1f, RZ ;  /* 0x0000001f05007819 */ /* 0x000fc800000006ff */
[----:B------:R-:W0:Y:S02]  /*514c0*/  SYNCS.PHASECHK.TRANS64.TRYWAIT P0, [R7+URZ], R0 ;  /* 0x00000000070075a7 */ /* 0x000e24000800017f */
[----:B0-----:R-:W-:Y:S05]  /*514d0*/  @!P0 BRA `(.L_x_1586) ;  /* 0x0000000000dc8947 */ /* 0x001fea0003800000 */
.L_x_1597:
[----:B0-----:R-:W-:-:S05]  /*514e0*/  VIADD R0, R4, 0x1 ;  /* 0x0000000104007836 */ /* 0x001fca0000000000 */
[----:B------:R-:W-:-:S04]  /*514f0*/  ISETP.NE.AND P0, PT, R0, 0x4, PT ;  /* 0x000000040000780c */ /* 0x000fc80003f05270 */
[----:B------:R-:W-:Y:S02]  /*51500*/  SEL R2, RZ, 0x1, P0 ;  /* 0x00000001ff027807 */ /* 0x000fe40000000000 */
[----:B------:R-:W-:Y:S02]  /*51510*/  SEL R0, R0, RZ, P0 ;  /* 0x000000ff00007207 */ /* 0x000fe40000000000 */
[----:B------:R-:W-:-:S03]  /*51520*/  LOP3.LUT R2, R5, R2, RZ, 0x3c, !PT ;  /* 0x0000000205027212 */ /* 0x000fc600078e3cff */
[----:B------:R-:W-:Y:S01]  /*51530*/  IMAD R3, R0, 0x8, R3 ;  /* 0x0000000800037824 */ /* 0x000fe200078e0203 */
[----:B------:R-:W-:-:S07]  /*51540*/  SHF.L.U32 R0, R2, 0x1f, RZ ;  /* 0x0000001f02007819 */ /* 0x000fce00000006ff */
.L_x_1587:
[----:B0-----:R0:W1:Y:S02]  /*51550*/  SYNCS.PHASECHK.TRANS64.TRYWAIT P0, [R3+URZ], R0 ;  /* 0x00000000030075a7 */ /* 0x001064000800017f */
[----:B-1----:R-:W-:Y:S05]  /*51560*/  @!P0 NANOSLEEP.SYNCS 0x989680 ;  /* 0x009896800000895d */ /* 0x002fea0003900000 */
[----:B------:R-:W1:Y:S02]  /*51570*/  @!P0 SYNCS.PHASECHK.TRANS64 P0, [R3+URZ], R0 ;  /* 0x00000000030085a7 */ /* 0x000e64000800007f */
[----:B-1----:R-:W-:Y:S05]  /*51580*/  @!P0 BRA `(.L_x_1587) ;  /* 0xfffffffc00f08947 */ /* 0x002fea000383ffff */
.L_x_1582:
[----:B------:R-:W-:Y:S05]  /*51590*/  BSYNC B0 ;  /* 0x0000000000007941 */ /* 0x000fea0003800000 */
.L_x_1581:
[----:B------:R-:W-:Y:S05]  /*515a0*/  EXIT ;  /* 0x000000000000794d */ /* 0x000fea0003800000 */
.L_x_21:
[----:B-1----:R1:W2:Y:S02]  /*515b0*/  SYNCS.PHASECHK.TRANS64.TRYWAIT P1, [R3+URZ], R0 ;  /* 0x00000000030075a7 */ /* 0x0022a4000802017f */
[----:B--2---:R-:W-:Y:S05]  /*515c0*/  @!P1 NANOSLEEP.SYNCS 0x989680 ;  /* 0x009896800000995d */ /* 0x004fea0003900000 */
[----:B------:R-:W2:Y:S02]  /*515d0*/  @!P1 SYNCS.PHASECHK.TRANS64 P1, [R3+URZ], R0 ;  /* 0x00000000030095a7 */ /* 0x000ea4000802007f */
[----:B--2---:R-:W-:Y:S05]  /*515e0*/  @!P1 BRA `(.L_x_21) ;  /* 0xfffffffc00f09947 */ /* 0x004fea000383ffff */
[----:B------:R-:W-:Y:S05]  /*515f0*/  BRA `(.L_x_20) ;  /* 0xfffffb0000387947 */ /* 0x000fea000383ffff */
.L_x_26:
[----:B--2---:R-:W-:-:S04]  /*51600*/  IMAD.U32 R6, RZ, RZ, UR8 ;  /* 0x00000008ff067e24 */ /* 0x004fc8000f8e00ff */
[----:B------:R2:W3:Y:S03]  /*51610*/  SYNCS.PHASECHK.TRANS64.TRYWAIT P1, [R6+URZ], R4 ;  /* 0x00000004060075a7 */ /* 0x0004e6000802017f */
[----:B---3--:R-:W-:Y:S05]  /*51620*/  @!P1 NANOSLEEP.SYNCS 0x989680 ;  /* 0x009896800000995d */ /* 0x008fea0003900000 */
[----:B------:R-:W3:Y:S02]  /*51630*/  @!P1 SYNCS.PHASECHK.TRANS64 P1, [R6+URZ], R4 ;  /* 0x00000004060095a7 */ /* 0x000ee4000802007f */
[----:B---3--:R-:W-:Y:S05]  /*51640*/  @!P1 BRA `(.L_x_26) ;  /* 0xfffffffc00ec9947 */ /* 0x008fea000383ffff */
[----:B------:R-:W-:Y:S05]  /*51650*/  BRA `(.L_x_25) ;  /* 0xfffffba000f07947 */ /* 0x000fea000383ffff */
.L_x_1569:
[----:B------:R-:W-:Y:S01]  /*51660*/  BSSY B1, `(.L_x_1588) ;  /* 0x0000006000017945 */ /* 0x000fe20003800000 */
[----:B------:R-:W-:-:S07]  /*51670*/  IMAD.MOV.U32 R15, RZ, RZ, -0x1 ;  /* 0xffffffffff0f7424 */ /* 0x000fce00078e00ff */
[----:B------:R-:W-:Y:S05]  /*51680*/  WARPSYNC.COLLECTIVE R15, `(.L_x_1589) ;  /* 0x000000000f0c7348 */ /* 0x000fea0003c00000 */
[----:B------:R-:W-:Y:S02]  /*51690*/  ELECT P6, UR62, PT ;  /* 0x00000000003e782f */ /* 0x000fe400038c0000 */
[----:B------:R-:W-:Y:S01]  /*516a0*/  MOV R14, UR62 ;  /* 0x0000003e000e7c02 */ /* 0x000fe20008000f00 */
[----:B------:R-:W-:Y:S10]  /*516b0*/  ENDCOLLECTIVE ;  /* 0x000000000000791b */ /* 0x000ff40003800000 */
.L_x_1589:
[----:B------:R-:W-:Y:S05]  /*516c0*/  BSYNC B1 ;  /* 0x0000000000017941 */ /* 0x000fea0003800000 */
.L_x_1588:
[----:B------:R-:W-:Y:S05]  /*516d0*/  BRA `(.L_x_1590) ;  /* 0xfffffff000007947 */ /* 0x000fea000383ffff */
.L_x_1572:
[----:B0-----:R0:W1:Y:S02]  /*516e0*/  SYNCS.PHASECHK.TRANS64.TRYWAIT P0, [R15+URZ+0x20], R14 ;  /* 0x0000200e0f0075a7 */ /* 0x001064000800017f */
[----:B-1----:R-:W-:Y:S05]  /*516f0*/  @!P0 NANOSLEEP.SYNCS 0x989680 ;  /* 0x009896800000895d */ /* 0x002fea0003900000 */
[----:B------:R-:W1:Y:S02]  /*51700*/  @!P0 SYNCS.PHASECHK.TRANS64 P0, [R15+URZ+0x20], R14 ;  /* 0x0000200e0f0085a7 */ /* 0x000e64000800007f */
[----:B-1----:R-:W-:Y:S05]  /*51710*/  @!P0 BRA `(.L_x_1572) ;  /* 0xfffffffc00f08947 */ /* 0x002fea000383ffff */
[----:B------:R-:W-:Y:S05]  /*51720*/  BRA `(.L_x_1591) ;  /* 0xfffffff000347947 */ /* 0x000fea000383ffff */
.L_x_1580:
[----:B------:R-:W-:Y:S01]  /*51730*/  BSSY B0, `(.L_x_1592) ;  /* 0x0000006000007945 */ /* 0x000fe20003800000 */
[----:B------:R-:W-:-:S07]  /*51740*/  IMAD.MOV.U32 R15, RZ, RZ, -0x1 ;  /* 0xffffffffff0f7424 */ /* 0x000fce00078e00ff */
[----:B------:R-:W-:Y:S05]  /*51750*/  WARPSYNC.COLLECTIVE R15, `(.L_x_1593) ;  /* 0x000000000f0c7348 */ /* 0x000fea0003c00000 */
[----:B------:R-:W-:Y:S02]  /*51760*/  ELECT P6, UR62, PT ;  /* 0x00000000003e782f */ /* 0x000fe400038c0000 */
[----:B------:R-:W-:Y:S01]  /*51770*/  MOV R14, UR62 ;  /* 0x0000003e000e7c02 */ /* 0x000fe20008000f00 */
[----:B------:R-:W-:Y:S10]  /*51780*/  ENDCOLLECTIVE ;  /* 0x000000000000791b */ /* 0x000ff40003800000 */
.L_x_1593:
[----:B------:R-:W-:Y:S05]  /*51790*/  BSYNC B0 ;  /* 0x0000000000007941 */ /* 0x000fea0003800000 */
.L_x_1592:
[----:B------:R-:W-:Y:S05]  /*517a0*/  BRA `(.L_x_1594) ;  /* 0xfffffff800c87947 */ /* 0x000fea000383ffff */
.L_x_1584:
[----:B0-----:R0:W1:Y:S02]  /*517b0*/  SYNCS.PHASECHK.TRANS64.TRYWAIT P0, [R5+URZ], R2 ;  /* 0x00000002050075a7 */ /* 0x001064000800017f */
[----:B-1----:R-:W-:Y:S05]  /*517c0*/  @!P0 NANOSLEEP.SYNCS 0x989680 ;  /* 0x009896800000895d */ /* 0x002fea0003900000 */
[----:B------:R-:W1:Y:S02]  /*517d0*/  @!P0 SYNCS.PHASECHK.TRANS64 P0, [R5+URZ], R2 ;  /* 0x00000002050085a7 */ /* 0x000e64000800007f */
[----:B-1----:R-:W-:Y:S05]  /*517e0*/  @!P0 BRA `(.L_x_1584) ;  /* 0xfffffffc00f08947 */ /* 0x002fea000383ffff */
[----:B------:R-:W-:Y:S05]  /*517f0*/  BRA `(.L_x_1595) ;  /* 0xfffffff800f07947 */ /* 0x000fea000383ffff */
.L_x_1585:
[----:B0-----:R0:W1:Y:S02]  /*51800*/  SYNCS.PHASECHK.TRANS64.TRYWAIT P0, [R7+URZ], R0 ;  /* 0x00000000070075a7 */ /* 0x001064000800017f */
[----:B-1----:R-:W-:Y:S05]  /*51810*/  @!P0 NANOSLEEP.SYNCS 0x989680 ;  /* 0x009896800000895d */ /* 0x002fea0003900000 */
[----:B------:R-:W1:Y:S02]  /*51820*/  @!P0 SYNCS.PHASECHK.TRANS64 P0, [R7+URZ], R0 ;  /* 0x00000000070085a7 */ /* 0x000e64000800007f */
[----:B-1----:R-:W-:Y:S05]  /*51830*/  @!P0 BRA `(.L_x_1585) ;  /* 0xfffffffc00f08947 */ /* 0x002fea000383ffff */
[----:B------:R-:W-:Y:S05]  /*51840*/  BRA `(.L_x_1596) ;  /* 0xfffffffc00007947 */ /* 0x000fea000383ffff */
.L_x_1586:
[----:B0-----:R0:W1:Y:S02]  /*51850*/  SYNCS.PHASECHK.TRANS64.TRYWAIT P0, [R7+URZ], R0 ;  /* 0x00000000070075a7 */ /* 0x001064000800017f */
[----:B-1----:R-:W-:Y:S05]  /*51860*/  @!P0 NANOSLEEP.SYNCS 0x989680 ;  /* 0x009896800000895d */ /* 0x002fea0003900000 */
[----:B------:R-:W1:Y:S02]  /*51870*/  @!P0 SYNCS.PHASECHK.TRANS64 P0, [R7+URZ], R0 ;  /* 0x00000000070085a7 */ /* 0x000e64000800007f */
[----:B-1----:R-:W-:Y:S05]  /*51880*/  @!P0 BRA `(.L_x_1586) ;  /* 0xfffffffc00f08947 */ /* 0x002fea000383ffff */
[----:B------:R-:W-:Y:S05]  /*51890*/  BRA `(.L_x_1597) ;  /* 0xfffffffc00107947 */ /* 0x000fea000383ffff */
.L_x_1598:
[----:B------:R-:W-:-:S00]  /*518a0*/  BRA `(.L_x_1598) ;  /* 0xfffffffc00fc7947 */ /* 0x000fc0000383ffff */
[----:B------:R-:W-:-:S00]  /*518b0*/  NOP ;  /* 0x0000000000007918 */ /* 0x000fc00000000000 */
        /* <DEDUP_REMOVED lines=12> */
.L_x_1599:


//--------------------- .nv.global.init           --------------------------
	.section	.nv.global.init,"aw",@progbits
.nv.global.init:
	.type		$str$22,@object
	.size		$str$22,($str$23 - $str$22)
$str$22:
        /*0000*/ 	.byte	0x6b, 0x5f, 0x74, 0x69, 0x6c, 0x65, 0x5f, 0x63, 0x6f, 0x75, 0x6e, 0x74, 0x20, 0x3e, 0x3d, 0x20
        /*0010*/ 	.byte	0x31, 0x00
	.type		$str$23,@object
	.size		$str$23,(__unnamed_1 - $str$23)
$str$23:
        /*0012*/ 	.byte	0x2f, 0x74, 0x6d, 0x70, 0x2f, 0x63, 0x75, 0x74, 0x6c, 0x61, 0x73, 0x73, 0x5f, 0x73, 0x77, 0x65
        /*0022*/ 	.byte	0x65, 0x70, 0x5f, 0x73, 0x72, 0x63, 0x2f, 0x69, 0x6e, 0x63, 0x6c, 0x75, 0x64, 0x65, 0x2f, 0x63
        /*0032*/ 	.byte	0x75, 0x74, 0x6c, 0x61, 0x73, 0x73, 0x2f, 0x67, 0x65, 0x6d, 0x6d, 0x2f, 0x63, 0x6f, 0x6c, 0x6c
        /*0042*/ 	.byte	0x65, 0x63, 0x74, 0x69, 0x76, 0x65, 0x2f, 0x73, 0x6d, 0x39, 0x30, 0x5f, 0x6d, 0x6d, 0x61, 0x5f
        /*0052*/ 	.byte	0x74, 0x6d, 0x61, 0x5f, 0x67, 0x6d, 0x6d, 0x61, 0x5f, 0x73, 0x73, 0x5f, 0x77, 0x61, 0x72, 0x70
        /*0062*/ 	.byte	0x73, 0x70, 0x65, 0x63, 0x69, 0x61, 0x6c, 0x69, 0x7a, 0x65, 0x64, 0x2e, 0x68, 0x70, 0x70, 0x00
	.type		__unnamed_1,@object
	.size		__unnamed_1,(.L_0 - __unnamed_1)
__unnamed_1:
        /* <DEDUP_REMOVED lines=182> */
        /*0bd2*/ 	.byte	0x79, 0x5d, 0x00
.L_0:


//--------------------- .nv.shared._ZN7cutlass13device_kernelINS_4gemm6kernel13GemmUniversalIN4cute5tupleIJiiiiEEENS1_10collective13CollectiveMmaINS1_34MainloopSm90TmaGmmaWarpSpecializedILi4ENS5_IJNS4_1CILi2EEENSA_ILi1EEESC_EEENS1_35KernelTmaWarpSpecializedCooperativeEEENS5_IJNSA_ILi512EEENSA_ILi384EEENSA_ILi32EEEEEENS_10bfloat16_tENS5_IJlSC_lEEESK_SL_NS4_8TiledMMAINS4_8MMA_AtomIJNS4_4SM904GMMA28MMA_64x192x16_F32BF16BF16_SSILNSP_5MajorE0ELSR_0ELNSP_7ScaleInE1ELSS_1EEEEEENS4_6LayoutISD_NS5_IJSC_NSA_ILi0EEESW_EEEEENS5_IJNS4_10UnderscoreESZ_SZ_EEEEENS4_13SM90_TMA_LOADENS4_14ComposedLayoutINS4_7SwizzleILi2ELi4ELi3EEENS4_18smem_ptr_flag_bitsILi16EEENSV_INS5_IJNSA_ILi8EEESI_EEENS5_IJSI_SC_EEEEEEEvNS4_8identityENS4_23SM90_TMA_LOAD_MULTICASTES1C_vS1D_EENS_8epilogue10collective6detail29Sm90TmaWarpSpecializedAdapterINS1H_15DefaultEpilogueISK_SL_SL_NS1G_6thread17LinearCombinationISK_Li1EffLNS1L_9ScaleType4KindE0ELNS_15FloatRoundStyleE2ESK_EENS1_15EpilogueDefaultEEEEEvvEEEEvNT_6ParamsE --------------------------
	.section	.nv.shared._ZN7cutlass13device_kernelINS_4gemm6kernel13GemmUniversalIN4cute5tupleIJiiiiEEENS1_10collective13CollectiveMmaINS1_34MainloopSm90TmaGmmaWarpSpecializedILi4ENS5_IJNS4_1CILi2EEENSA_ILi1EEESC_EEENS1_35KernelTmaWarpSpecializedCooperativeEEENS5_IJNSA_ILi512EEENSA_ILi384EEENSA_ILi32EEEEEENS_10bfloat16_tENS5_IJlSC_lEEESK_SL_NS4_8TiledMMAINS4_8MMA_AtomIJNS4_4SM904GMMA28MMA_64x192x16_F32BF16BF16_SSILNSP_5MajorE0ELSR_0ELNSP_7ScaleInE1ELSS_1EEEEEENS4_6LayoutISD_NS5_IJSC_NSA_ILi0EEESW_EEEEENS5_IJNS4_10UnderscoreESZ_SZ_EEEEENS4_13SM90_TMA_LOADENS4_14ComposedLayoutINS4_7SwizzleILi2ELi4ELi3EEENS4_18smem_ptr_flag_bitsILi16EEENSV_INS5_IJNSA_ILi8EEESI_EEENS5_IJSI_SC_EEEEEEEvNS4_8identityENS4_23SM90_TMA_LOAD_MULTICASTES1C_vS1D_EENS_8epilogue10collective6detail29Sm90TmaWarpSpecializedAdapterINS1H_15DefaultEpilogueISK_SL_SL_NS1G_6thread17LinearCombinationISK_Li1EffLNS1L_9ScaleType4KindE0ELNS_15FloatRoundStyleE2ESK_EENS1_15EpilogueDefaultEEEEEvvEEEEvNT_6ParamsE,"aw",@nobits
	.sectionflags	@""
	.align	16
	.zero		1024


//--------------------- .nv.shared.reserved.0     --------------------------
	.section	.nv.shared.reserved.0,"aw",@nobits
	.weak		__nv_reservedSMEM_offset_0_alias
	.size		__nv_reservedSMEM_offset_0_alias, 0, 0
	.other		__nv_reservedSMEM_offset_0_alias,@"STO_CUDA_RESERVED_SHARED STV_DEFAULT"
__nv_reservedSMEM_offset_0_alias:
	.zero		0


//--------------------- .nv.global                --------------------------
	.section	.nv.global,"aw",@nobits
.nv.global:
	.type		_ZN39_INTERNAL_6fe50746_4_k_cu_3cbd64ee_46724cute1_E,@object
	.size		_ZN39_INTERNAL_6fe50746_4_k_cu_3cbd64ee_46724cute1_E,(_ZN39_INTERNAL_6fe50746_4_k_cu_3cbd64ee_46724cuda3std3__45__cpo6cbeginE - _ZN39_INTERNAL_6fe50746_4_k_cu_3cbd64ee_46724cute1_E)
_ZN39_INTERNAL_6fe50746_4_k_cu_3cbd64ee_46724cute1_E:
	.zero		1
	.type		_ZN39_INTERNAL_6fe50746_4_k_cu_3cbd64ee_46724cuda3std3__45__cpo6cbeginE,@object
	.size		_ZN39_INTERNAL_6fe50746_4_k_cu_3cbd64ee_46724cuda3std3__45__cpo6cbeginE,(_ZN39_INTERNAL_6fe50746_4_k_cu_3cbd64ee_46724cuda3std3__48in_placeE - _ZN39_INTERNAL_6fe50746_4_k_cu_3cbd64ee_46724cuda3std3__45__cpo6cbeginE)
_ZN39_INTERNAL_6fe50746_4_k_cu_3cbd64ee_46724cuda3std3__45__cpo6cbeginE:
	.zero		1
	.type		_ZN39_INTERNAL_6fe50746_4_k_cu_3cbd64ee_46724cuda3std3__48in_placeE,@object
	.size		_ZN39_INTERNAL_6fe50746_4_k_cu_3cbd64ee_46724cuda3std3__48in_placeE,(_ZN39_INTERNAL_6fe50746_4_k_cu_3cbd64ee_46724cuda3std6ranges3__45__cpo9iter_moveE - _ZN39_INTERNAL_6fe50746_4_k_cu_3cbd64ee_46724cuda3std3__48in_placeE)
_ZN39_INTERNAL_6fe50746_4_k_cu_3cbd64ee_46724cuda3std3__48in_placeE:
	.zero		1
	.type		_ZN39_INTERNAL_6fe50746_4_k_cu_3cbd64ee_46724cuda3std6ranges3__45__cpo9iter_moveE,@object
	.size		_ZN39_INTERNAL_6fe50746_4_k_cu_3cbd64ee_46724cuda3std6ranges3__45__cpo9iter_moveE,(_ZN39_INTERNAL_6fe50746_4_k_cu_3cbd64ee_46724cuda3std3__45__cpo5beginE - _ZN39_INTERNAL_6fe50746_4_k_cu_3cbd64ee_46724cuda3std6ranges3__45__cpo9iter_moveE)
_ZN39_INTERNAL_6fe50746_4_k_cu_3cbd64ee_46724cuda3std6ranges3__45__cpo9iter_moveE:
	.zero		1
	.type		_ZN39_INTERNAL_6fe50746_4_k_cu_3cbd64ee_46724cuda3std3__45__cpo5beginE,@object
	.size		_ZN39_INTERNAL_6fe50746_4_k_cu_3cbd64ee_46724cuda3std3__45__cpo5beginE,(_ZN39_INTERNAL_6fe50746_4_k_cu_3cbd64ee_46724cuda3std3__441_GLOBAL__N__6fe50746_4_k_cu_3cbd64ee_46726ignoreE - _ZN39_INTERNAL_6fe50746_4_k_cu_3cbd64ee_46724cuda3std3__45__cpo5beginE)
_ZN39_INTERNAL_6fe50746_4_k_cu_3cbd64ee_46724cuda3std3__45__cpo5beginE:
	.zero		1
	.type		_ZN39_INTERNAL_6fe50746_4_k_cu_3cbd64ee_46724cuda3std3__441_GLOBAL__N__6fe50746_4_k_cu_3cbd64ee_46726ignoreE,@object
	.size		_ZN39_INTERNAL_6fe50746_4_k_cu_3cbd64ee_46724cuda3std3__441_GLOBAL__N__6fe50746_4_k_cu_3cbd64ee_46726ignoreE,(_ZN39_INTERNAL_6fe50746_4_k_cu_3cbd64ee_46724cute7productE - _ZN39_INTERNAL_6fe50746_4_k_cu_3cbd64ee_46724cuda3std3__441_GLOBAL__N__6fe50746_4_k_cu_3cbd64ee_46726ignoreE)
_ZN39_INTERNAL_6fe50746_4_k_cu_3cbd64ee_46724cuda3std3__441_GLOBAL__N__6fe50746_4_k_cu_3cbd64ee_46726ignoreE:
	.zero		1
	.type		_ZN39_INTERNAL_6fe50746_4_k_cu_3cbd64ee_46724cute7productE,@object
	.size		_ZN39_INTERNAL_6fe50746_4_k_cu_3cbd64ee_46724cute7productE,(_ZN39_INTERNAL_6fe50746_4_k_cu_3cbd64ee_46724cuda3std3__45__cpo3endE - _ZN39_INTERNAL_6fe50746_4_k_cu_3cbd64ee_46724cute7productE)
_ZN39_INTERNAL_6fe50746_4_k_cu_3cbd64ee_46724cute7productE:
	.zero		1
	.type		_ZN39_INTERNAL_6fe50746_4_k_cu_3cbd64ee_46724cuda3std3__45__cpo3endE,@object
	.size		_ZN39_INTERNAL_6fe50746_4_k_cu_3cbd64ee_46724cuda3std3__45__cpo3endE,(_ZN39_INTERNAL_6fe50746_4_k_cu_3cbd64ee_46724cuda3std3__419piecewise_constructE - _ZN39_INTERNAL_6fe50746_4_k_cu_3cbd64ee_46724cuda3std3__45__cpo3endE)
_ZN39_INTERNAL_6fe50746_4_k_cu_3cbd64ee_46724cuda3std3__45__cpo3endE:
	.zero		1
	.type		_ZN39_INTERNAL_6fe50746_4_k_cu_3cbd64ee_46724cuda3std3__419piecewise_constructE,@object
	.size		_ZN39_INTERNAL_6fe50746_4_k_cu_3cbd64ee_46724cuda3std3__419piecewise_constructE,(_ZN39_INTERNAL_6fe50746_4_k_cu_3cbd64ee_46724cuda3std3__45__cpo4cendE - _ZN39_INTERNAL_6fe50746_4_k_cu_3cbd64ee_46724cuda3std3__419piecewise_constructE)
_ZN39_INTERNAL_6fe50746_4_k_cu_3cbd64ee_46724cuda3std3__419piecewise_constructE:
	.zero		1
	.type		_ZN39_INTERNAL_6fe50746_4_k_cu_3cbd64ee_46724cuda3std3__45__cpo4cendE,@object
	.size		_ZN39_INTERNAL_6fe50746_4_k_cu_3cbd64ee_46724cuda3std3__45__cpo4cendE,(_ZN39_INTERNAL_6fe50746_4_k_cu_3cbd64ee_46724cuda3std6ranges3__45__cpo4swapE - _ZN39_INTERNAL_6fe50746_4_k_cu_3cbd64ee_46724cuda3std3__45__cpo4cendE)
_ZN39_INTERNAL_6fe50746_4_k_cu_3cbd64ee_46724cuda3std3__45__cpo4cendE:
	.zero		1
	.type		_ZN39_INTERNAL_6fe50746_4_k_cu_3cbd64ee_46724cuda3std6ranges3__45__cpo4swapE,@object
	.size		_ZN39_INTERNAL_6fe50746_4_k_cu_3cbd64ee_46724cuda3std6ranges3__45__cpo4swapE,(.L_8 - _ZN39_INTERNAL_6fe50746_4_k_cu_3cbd64ee_46724cuda3std6ranges3__45__cpo4swapE)
_ZN39_INTERNAL_6fe50746_4_k_cu_3cbd64ee_46724cuda3std6ranges3__45__cpo4swapE:
	.zero		1
.L_8:


//--------------------- .nv.constant0._ZN7cutlass13device_kernelINS_4gemm6kernel13GemmUniversalIN4cute5tupleIJiiiiEEENS1_10collective13CollectiveMmaINS1_34MainloopSm90TmaGmmaWarpSpecializedILi4ENS5_IJNS4_1CILi2EEENSA_ILi1EEESC_EEENS1_35KernelTmaWarpSpecializedCooperativeEEENS5_IJNSA_ILi512EEENSA_ILi384EEENSA_ILi32EEEEEENS_10bfloat16_tENS5_IJlSC_lEEESK_SL_NS4_8TiledMMAINS4_8MMA_AtomIJNS4_4SM904GMMA28MMA_64x192x16_F32BF16BF16_SSILNSP_5MajorE0ELSR_0ELNSP_7ScaleInE1ELSS_1EEEEEENS4_6LayoutISD_NS5_IJSC_NSA_ILi0EEESW_EEEEENS5_IJNS4_10UnderscoreESZ_SZ_EEEEENS4_13SM90_TMA_LOADENS4_14ComposedLayoutINS4_7SwizzleILi2ELi4ELi3EEENS4_18smem_ptr_flag_bitsILi16EEENSV_INS5_IJNSA_ILi8EEESI_EEENS5_IJSI_SC_EEEEEEEvNS4_8identityENS4_23SM90_TMA_LOAD_MULTICASTES1C_vS1D_EENS_8epilogue10collective6detail29Sm90TmaWarpSpecializedAdapterINS1H_15DefaultEpilogueISK_SL_SL_NS1G_6thread17LinearCombinationISK_Li1EffLNS1L_9ScaleType4KindE0ELNS_15FloatRoundStyleE2ESK_EENS1_15EpilogueDefaultEEEEEvvEEEEvNT_6ParamsE --------------------------
	.section	.nv.constant0._ZN7cutlass13device_kernelINS_4gemm6kernel13GemmUniversalIN4cute5tupleIJiiiiEEENS1_10collective13CollectiveMmaINS1_34MainloopSm90TmaGmmaWarpSpecializedILi4ENS5_IJNS4_1CILi2EEENSA_ILi1EEESC_EEENS1_35KernelTmaWarpSpecializedCooperativeEEENS5_IJNSA_ILi512EEENSA_ILi384EEENSA_ILi32EEEEEENS_10bfloat16_tENS5_IJlSC_lEEESK_SL_NS4_8TiledMMAINS4_8MMA_AtomIJNS4_4SM904GMMA28MMA_64x192x16_F32BF16BF16_SSILNSP_5MajorE0ELSR_0ELNSP_7ScaleInE1ELSS_1EEEEEENS4_6LayoutISD_NS5_IJSC_NSA_ILi0EEESW_EEEEENS5_IJNS4_10UnderscoreESZ_SZ_EEEEENS4_13SM90_TMA_LOADENS4_14ComposedLayoutINS4_7SwizzleILi2ELi4ELi3EEENS4_18smem_ptr_flag_bitsILi16EEENSV_INS5_IJNSA_ILi8EEESI_EEENS5_IJSI_SC_EEEEEEEvNS4_8identityENS4_23SM90_TMA_LOAD_MULTICASTES1C_vS1D_EENS_8epilogue10collective6detail29Sm90TmaWarpSpecializedAdapterINS1H_15DefaultEpilogueISK_SL_SL_NS1G_6thread17LinearCombinationISK_Li1EffLNS1L_9ScaleType4KindE0ELNS_15FloatRoundStyleE2ESK_EENS1_15EpilogueDefaultEEEEEvvEEEEvNT_6ParamsE,"a",@progbits
	.sectionflags	@""
	.align	4
.nv.constant0._ZN7cutlass13device_kernelINS_4gemm6kernel13GemmUniversalIN4cute5tupleIJiiiiEEENS1_10collective13CollectiveMmaINS1_34MainloopSm90TmaGmmaWarpSpecializedILi4ENS5_IJNS4_1CILi2EEENSA_ILi1EEESC_EEENS1_35KernelTmaWarpSpecializedCooperativeEEENS5_IJNSA_ILi512EEENSA_ILi384EEENSA_ILi32EEEEEENS_10bfloat16_tENS5_IJlSC_lEEESK_SL_NS4_8TiledMMAINS4_8MMA_AtomIJNS4_4SM904GMMA28MMA_64x192x16_F32BF16BF16_SSILNSP_5MajorE0ELSR_0ELNSP_7ScaleInE1ELSS_1EEEEEENS4_6LayoutISD_NS5_IJSC_NSA_ILi0EEESW_EEEEENS5_IJNS4_10UnderscoreESZ_SZ_EEEEENS4_13SM90_TMA_LOADENS4_14ComposedLayoutINS4_7SwizzleILi2ELi4ELi3EEENS4_18smem_ptr_flag_bitsILi16EEENSV_INS5_IJNSA_ILi8EEESI_EEENS5_IJSI_SC_EEEEEEEvNS4_8identityENS4_23SM90_TMA_LOAD_MULTICASTES1C_vS1D_EENS_8epilogue10collective6detail29Sm90TmaWarpSpecializedAdapterINS1H_15DefaultEpilogueISK_SL_SL_NS1G_6thread17LinearCombinationISK_Li1EffLNS1L_9ScaleType4KindE0ELNS_15FloatRoundStyleE2ESK_EENS1_15EpilogueDefaultEEEEEvvEEEEvNT_6ParamsE:
	.zero		1664


//--------------------- SYMBOLS --------------------------

	.type		.nv.reservedSmem.offset0,@object
	.size		.nv.reservedSmem.offset0,0x4
	.type		__assertfail,@function
